def matmul_kernel(
    a_ptr,
    b_ptr,
    c_ptr,
    M,
    N,
    K,
    stride_am,
    stride_ak,
    stride_bk,
    stride_bn,
    stride_cm,
    stride_cn,
    BLOCK_M: tl.constexpr,
    BLOCK_N: tl.constexpr,
    BLOCK_K: tl.constexpr,
    GROUP_M: tl.constexpr,
):
    pid = tl.program_id(axis=0)
    num_pid_m = tl.cdiv(M, BLOCK_M)
    num_pid_n = tl.cdiv(N, BLOCK_N)
    num_pid_in_group = GROUP_M * num_pid_n
    group_id = pid // num_pid_in_group
    first_pid_m = group_id * GROUP_M
    group_size_m = min(num_pid_m - first_pid_m, GROUP_M)
    pid_m = first_pid_m + ((pid % num_pid_in_group) % group_size_m)
    pid_n = (pid % num_pid_in_group) // group_size_m

    offs_am = (pid_m * BLOCK_M + tl.arange(0, BLOCK_M)) % M
    offs_bn = (pid_n * BLOCK_N + tl.arange(0, BLOCK_N)) % N
    offs_k = tl.arange(0, BLOCK_K)
    a_ptrs = a_ptr + offs_am[:, None] * stride_am + offs_k[None, :] * stride_ak
    b_ptrs = b_ptr + offs_k[:, None] * stride_bk + offs_bn[None, :] * stride_bn

    acc = tl.zeros((BLOCK_M, BLOCK_N), dtype=tl.float32)
    for kk in range(0, tl.cdiv(K, BLOCK_K)):
        a = tl.load(a_ptrs, mask=offs_k[None, :] < K - kk * BLOCK_K, other=0.0)
        b = tl.load(b_ptrs, mask=offs_k[:, None] < K - kk * BLOCK_K, other=0.0)
        acc = tl.dot(a, b, acc)
        a_ptrs += BLOCK_K * stride_ak
        b_ptrs += BLOCK_K * stride_bk

    c = acc.to(c_ptr.dtype.element_ty)
    offs_cm = pid_m * BLOCK_M + tl.arange(0, BLOCK_M)
    offs_cn = pid_n * BLOCK_N + tl.arange(0, BLOCK_N)
    c_ptrs = c_ptr + offs_cm[:, None] * stride_cm + offs_cn[None, :] * stride_cn
    mask = (offs_cm[:, None] < M) & (offs_cn[None, :] < N)
    tl.store(c_ptrs, c, mask=mask)

# config = {"BLOCK_K": 64, "BLOCK_M": 256, "BLOCK_N": 128, "GROUP_M": 8, "arch": "sm_100", "dtype": "fp32", "num_ctas": 1, "num_stages": 2, "num_warps": 4}
# arch = sm_100


// ===== COMPILED SASS (sm_100a) =====

	.target	sm_100a

	.elftype	@"ET_EXEC"


//--------------------- .note.nv.tkinfo           --------------------------
	.section	.note.nv.tkinfo,"",@"SHT_NOTE"
	.sectionflags	@"SHF_NOTE_NV_TKINFO"
	.tkinfo
        /*0018*/ 	.word	0x00000081
        /*0030*/ 	.string	""
        /*0030*/ 	.string	"ptxas-blackwell"
        /*0030*/ 	.string	"Cuda compilation tools, release 12.9, V12.9.86"
        /*0030*/ 	.string	"Build cuda_12.9.r12.9/compiler.36037853_0"
        /*0030*/ 	.string	"-v  -suppress-debug-info  -lineinfo  -arch sm_100a "



//--------------------- .note.nv.cuver            --------------------------
	.section	.note.nv.cuver,"",@"SHT_NOTE"
	.sectionflags	@"SHF_NOTE_NV_CUVER"
        /*0018*/ 	.short	0x0001
        /*001a*/ 	.short	0x0064
        /*001c*/ 	.short	0x0001
        /*001e*/ 	.short	0x0000
        /*0020*/ 	.short	0x0001
        /*0022*/ 	.short	0x0000


//--------------------- .nv.info                  --------------------------
	.section	.nv.info,"",@"SHT_CUDA_INFO"
	.align	4


	//----- nvinfo : EIATTR_REGCOUNT
	.align		4
        /*0000*/ 	.byte	0x04, 0x2f
        /*0002*/ 	.short	(.L_4 - .L_3)
	.align		4
.L_3:
        /*0004*/ 	.word	index@(matmul_kernel)
        /*0008*/ 	.word	0x000000ff


	//----- nvinfo : EIATTR_FRAME_SIZE
	.align		4
.L_4:
        /*000c*/ 	.byte	0x04, 0x11
        /*000e*/ 	.short	(.L_6 - .L_5)
	.align		4
.L_5:
        /*0010*/ 	.word	index@($__internal_2_$__cuda_sm10x_tcgen05_guardrail_trap_unallocated_columns_being_dealloced)
        /*0014*/ 	.word	0x00000558


	//----- nvinfo : EIATTR_FRAME_SIZE
	.align		4
.L_6:
        /*0018*/ 	.byte	0x04, 0x11
        /*001a*/ 	.short	(.L_8 - .L_7)
	.align		4
.L_7:
        /*001c*/ 	.word	index@($__internal_1_$__cuda_sm10x_tcgen05_guardrail_trap_phase_invalid_during_alloc)
        /*0020*/ 	.word	0x00000558


	//----- nvinfo : EIATTR_FRAME_SIZE
	.align		4
.L_8:
        /*0024*/ 	.byte	0x04, 0x11
        /*0026*/ 	.short	(.L_10 - .L_9)
	.align		4
.L_9:
        /*0028*/ 	.word	index@($__internal_0_$__cuda_sm10x_tcgen05_guardrail_trap_col_being_dealloced_not_returned_by_alloc)
        /*002c*/ 	.word	0x00000558


	//----- nvinfo : EIATTR_FRAME_SIZE
	.align		4
.L_10:
        /*0030*/ 	.byte	0x04, 0x11
        /*0032*/ 	.short	(.L_12 - .L_11)
	.align		4
.L_11:
        /*0034*/ 	.word	index@(matmul_kernel)
        /*0038*/ 	.word	0x00000558


	//----- nvinfo : EIATTR_MIN_STACK_SIZE
	.align		4
.L_12:
        /*003c*/ 	.byte	0x04, 0x12
        /*003e*/ 	.short	(.L_14 - .L_13)
	.align		4
.L_13:
        /*0040*/ 	.word	index@(matmul_kernel)
        /*0044*/ 	.word	0x00000558
.L_14:


//--------------------- .nv.info.matmul_kernel    --------------------------
	.section	.nv.info.matmul_kernel,"",@"SHT_CUDA_INFO"
	.sectionflags	@""
	.align	4


	//----- nvinfo : EIATTR_CUDA_API_VERSION
	.align		4
        /*0000*/ 	.byte	0x04, 0x37
        /*0002*/ 	.short	(.L_16 - .L_15)
.L_15:
        /*0004*/ 	.word	0x00000081


	//----- nvinfo : EIATTR_KPARAM_INFO
	.align		4
.L_16:
        /*0008*/ 	.byte	0x04, 0x17
        /*000a*/ 	.short	(.L_18 - .L_17)
.L_17:
        /*000c*/ 	.word	0x00000000
        /*0010*/ 	.short	0x000d
        /*0012*/ 	.short	0x0048
        /*0014*/ 	.byte	0x00, 0xf4, 0x21, 0x00


	//----- nvinfo : EIATTR_KPARAM_INFO
	.align		4
.L_18:
        /*0018*/ 	.byte	0x04, 0x17
        /*001a*/ 	.short	(.L_20 - .L_19)
.L_19:
        /*001c*/ 	.word	0x00000000
        /*0020*/ 	.short	0x000c
        /*0022*/ 	.short	0x0040
        /*0024*/ 	.byte	0x00, 0xf4, 0x21, 0x00


	//----- nvinfo : EIATTR_KPARAM_INFO
	.align		4
.L_20:
        /*0028*/ 	.byte	0x04, 0x17
        /*002a*/ 	.short	(.L_22 - .L_21)
.L_21:
        /*002c*/ 	.word	0x00000000
        /*0030*/ 	.short	0x000b
        /*0032*/ 	.short	0x0038
        /*0034*/ 	.byte	0x00, 0xf0, 0x11, 0x00


	//----- nvinfo : EIATTR_KPARAM_INFO
	.align		4
.L_22:
        /*0038*/ 	.byte	0x04, 0x17
        /*003a*/ 	.short	(.L_24 - .L_23)
.L_23:
        /*003c*/ 	.word	0x00000000
        /*0040*/ 	.short	0x000a
        /*0042*/ 	.short	0x0034
        /*0044*/ 	.byte	0x00, 0xf0, 0x11, 0x00


	//----- nvinfo : EIATTR_KPARAM_INFO
	.align		4
.L_24:
        /*0048*/ 	.byte	0x04, 0x17
        /*004a*/ 	.short	(.L_26 - .L_25)
.L_25:
        /*004c*/ 	.word	0x00000000
        /*0050*/ 	.short	0x0009
        /*0052*/ 	.short	0x0030
        /*0054*/ 	.byte	0x00, 0xf0, 0x11, 0x00


	//----- nvinfo : EIATTR_KPARAM_INFO
	.align		4
.L_26:
        /*0058*/ 	.byte	0x04, 0x17
        /*005a*/ 	.short	(.L_28 - .L_27)
.L_27:
        /*005c*/ 	.word	0x00000000
        /*0060*/ 	.short	0x0008
        /*0062*/ 	.short	0x002c
        /*0064*/ 	.byte	0x00, 0xf0, 0x11, 0x00


	//----- nvinfo : EIATTR_KPARAM_INFO
	.align		4
.L_28:
        /*0068*/ 	.byte	0x04, 0x17
        /*006a*/ 	.short	(.L_30 - .L_29)
.L_29:
        /*006c*/ 	.word	0x00000000
        /*0070*/ 	.short	0x0007
        /*0072*/ 	.short	0x0028
        /*0074*/ 	.byte	0x00, 0xf0, 0x11, 0x00


	//----- nvinfo : EIATTR_KPARAM_INFO
	.align		4
.L_30:
        /*0078*/ 	.byte	0x04, 0x17
        /*007a*/ 	.short	(.L_32 - .L_31)
.L_31:
        /*007c*/ 	.word	0x00000000
        /*0080*/ 	.short	0x0006
        /*0082*/ 	.short	0x0024
        /*0084*/ 	.byte	0x00, 0xf0, 0x11, 0x00


	//----- nvinfo : EIATTR_KPARAM_INFO
	.align		4
.L_32:
        /*0088*/ 	.byte	0x04, 0x17
        /*008a*/ 	.short	(.L_34 - .L_33)
.L_33:
        /*008c*/ 	.word	0x00000000
        /*0090*/ 	.short	0x0005
        /*0092*/ 	.short	0x0020
        /*0094*/ 	.byte	0x00, 0xf0, 0x11, 0x00


	//----- nvinfo : EIATTR_KPARAM_INFO
	.align		4
.L_34:
        /*0098*/ 	.byte	0x04, 0x17
        /*009a*/ 	.short	(.L_36 - .L_35)
.L_35:
        /*009c*/ 	.word	0x00000000
        /*00a0*/ 	.short	0x0004
        /*00a2*/ 	.short	0x001c
        /*00a4*/ 	.byte	0x00, 0xf0, 0x11, 0x00


	//----- nvinfo : EIATTR_KPARAM_INFO
	.align		4
.L_36:
        /*00a8*/ 	.byte	0x04, 0x17
        /*00aa*/ 	.short	(.L_38 - .L_37)
.L_37:
        /*00ac*/ 	.word	0x00000000
        /*00b0*/ 	.short	0x0003
        /*00b2*/ 	.short	0x0018
        /*00b4*/ 	.byte	0x00, 0xf0, 0x11, 0x00


	//----- nvinfo : EIATTR_KPARAM_INFO
	.align		4
.L_38:
        /*00b8*/ 	.byte	0x04, 0x17
        /*00ba*/ 	.short	(.L_40 - .L_39)
.L_39:
        /*00bc*/ 	.word	0x00000000
        /*00c0*/ 	.short	0x0002
        /*00c2*/ 	.short	0x0010
        /*00c4*/ 	.byte	0x00, 0xf4, 0x21, 0x00


	//----- nvinfo : EIATTR_KPARAM_INFO
	.align		4
.L_40:
        /*00c8*/ 	.byte	0x04, 0x17
        /*00ca*/ 	.short	(.L_42 - .L_41)
.L_41:
        /*00cc*/ 	.word	0x00000000
        /*00d0*/ 	.short	0x0001
        /*00d2*/ 	.short	0x0008
        /*00d4*/ 	.byte	0x00, 0xf4, 0x21, 0x00


	//----- nvinfo : EIATTR_KPARAM_INFO
	.align		4
.L_42:
        /*00d8*/ 	.byte	0x04, 0x17
        /*00da*/ 	.short	(.L_44 - .L_43)
.L_43:
        /*00dc*/ 	.word	0x00000000
        /*00e0*/ 	.short	0x0000
        /*00e2*/ 	.short	0x0000
        /*00e4*/ 	.byte	0x00, 0xf4, 0x21, 0x00


	//----- nvinfo : EIATTR_AT_ENTRY_FRAGMENTS
	.align		4
.L_44:
        /*00e8*/ 	.byte	0x04, 0x4f
        /*00ea*/ 	.short	(.L_46 - .L_45)


	//   ....[0]....
.L_45:
        /*00ec*/ 	.word	0x00000004


	//----- nvinfo : EIATTR_RESERVED_SMEM_USED
	.align		4
.L_46:
        /*00f0*/ 	.byte	0x01, 0x41
	.zero		2


	//----- nvinfo : EIATTR_SPARSE_MMA_MASK
	.align		4
        /*00f4*/ 	.byte	0x03, 0x50
        /*00f6*/ 	.short	0x0000


	//----- nvinfo : EIATTR_TCGEN05_1CTA_USED
	.align		4
        /*00f8*/ 	.byte	0x01, 0x51
	.zero		2


	//----- nvinfo : EIATTR_MAXREG_COUNT
	.align		4
        /*00fc*/ 	.byte	0x03, 0x1b
        /*00fe*/ 	.short	0x00ff


	//----- nvinfo : EIATTR_NUM_BARRIERS
	.align		4
        /*0100*/ 	.byte	0x02, 0x4c
        /*0102*/ 	.byte	0x01
	.zero		1


	//----- nvinfo : EIATTR_ANNOTATIONS
	.align		4
        /*0104*/ 	.byte	0x04, 0x55
        /*0106*/ 	.short	(.L_48 - .L_47)


	//   ....[0]....
.L_47:
        /*0108*/ 	.word	0x00000001
        /*010c*/ 	.byte	0xf0, 0x3f, 0x00, 0x00, 0x01, 0x00, 0x00, 0x00, 0x90, 0x40, 0x00, 0x00, 0x01, 0x00, 0x00, 0x00
        /* <DEDUP_REMOVED lines=723> */
        /*2e4c*/ 	.byte	0x70, 0x94, 0x01, 0x00, 0x01, 0x00, 0x00, 0x00, 0xd0, 0x95, 0x01, 0x00


	//----- nvinfo : EIATTR_INT_WARP_WIDE_INSTR_OFFSETS
	.align		4
.L_48:
        /*2e58*/ 	.byte	0x04, 0x31
        /*2e5a*/ 	.short	(.L_50 - .L_49)


	//   ....[0]....
.L_49:
        /*2e5c*/ 	.word	0x000056a0


	//   ....[1]....
        /*2e60*/ 	.word	0x00005730


	//   ....[2]....
        /*2e64*/ 	.word	0x000057a0


	//   ....[3]....
        /*2e68*/ 	.word	0x0001eb80


	//   ....[4]....
        /*2e6c*/ 	.word	0x0001ebd0


	//----- nvinfo : EIATTR_COOP_GROUP_MASK_REGIDS
	.align		4
.L_50:
        /*2e70*/ 	.byte	0x04, 0x29
        /*2e72*/ 	.short	(.L_52 - .L_51)


	//   ....[0]....
.L_51:
        /*2e74*/ 	.word	0xffffffff


	//   ....[1]....
        /*2e78*/ 	.word	0xffffffff


	//   ....[2]....
        /*2e7c*/ 	.word	0xffffffff


	//   ....[3]....
        /*2e80*/ 	.word	0xffffffff


	//----- nvinfo : EIATTR_COOP_GROUP_INSTR_OFFSETS
	.align		4
.L_52:
        /*2e84*/ 	.byte	0x04, 0x28
        /*2e86*/ 	.short	(.L_54 - .L_53)


	//   ....[0]....
.L_53:
        /*2e88*/ 	.word	0x00000070


	//   ....[1]....
        /*2e8c*/ 	.word	0x00000330


	//   ....[2]....
        /*2e90*/ 	.word	0x0001ea10


	//   ....[3]....
        /*2e94*/ 	.word	0x0001ec80


	//----- nvinfo : EIATTR_VRC_CTA_INIT_COUNT
	.align		4
.L_54:
        /*2e98*/ 	.byte	0x02, 0x4a
        /*2e9a*/ 	.byte	0x80
	.zero		1


	//----- nvinfo : EIATTR_MBARRIER_INSTR_OFFSETS
	.align		4
        /*2e9c*/ 	.byte	0x04, 0x39
        /*2e9e*/ 	.short	(.L_56 - .L_55)


	//   ....[0]....
.L_55:
        /*2ea0*/ 	.word	0x00005800
        /*2ea4*/ 	.word	0x000000ff
        /*2ea8*/ 	.word	0x00000000
        /*2eac*/ 	.short	0x0100
        /*2eae*/ 	.byte	0x04
	.zero		1


	//   ....[1]....
        /*2eb0*/ 	.word	0x00005960
        /*2eb4*/ 	.word	0x000000ff
        /*2eb8*/ 	.word	0x00020008
        /*2ebc*/ 	.short	0x0100
        /*2ebe*/ 	.byte	0x08
	.zero		1


	//   ....[2]....
        /*2ec0*/ 	.word	0x000103d0
        /*2ec4*/ 	.word	0x000000ff
        /*2ec8*/ 	.word	0x00000000
        /*2ecc*/ 	.short	0x010a
        /*2ece*/ 	.byte	0x04
	.zero		1


	//   ....[3]....
        /*2ed0*/ 	.word	0x000185a0
        /*2ed4*/ 	.word	0x000000ff
        /*2ed8*/ 	.word	0x00000000
        /*2edc*/ 	.short	0x010a
        /*2ede*/ 	.byte	0x04
	.zero		1


	//   ....[4]....
        /*2ee0*/ 	.word	0x00018660
        /*2ee4*/ 	.word	0x000000ff
        /*2ee8*/ 	.word	0x00020000
        /*2eec*/ 	.short	0x0108
        /*2eee*/ 	.byte	0x08
	.zero		1


	//   ....[5]....
        /*2ef0*/ 	.word	0x00018730
        /*2ef4*/ 	.word	0x000000ff
        /*2ef8*/ 	.word	0x00020008
        /*2efc*/ 	.short	0x0108
        /*2efe*/ 	.byte	0x08
	.zero		1


	//   ....[6]....
        /*2f00*/ 	.word	0x0001eca0
        /*2f04*/ 	.word	0x000000ff
        /*2f08*/ 	.word	0x00000000
        /*2f0c*/ 	.short	0x010a
        /*2f0e*/ 	.byte	0x04
	.zero		1


	//   ....[7]....
        /*2f10*/ 	.word	0x0001ecd0
        /*2f14*/ 	.word	0x000000ff
        /*2f18*/ 	.word	0x00000000
        /*2f1c*/ 	.short	0x010a
        /*2f1e*/ 	.byte	0x04
	.zero		1


	//----- nvinfo : EIATTR_NUM_MBARRIERS
	.align		4
.L_56:
        /*2f20*/ 	.byte	0x03, 0x38
        /*2f22*/ 	.short	0x0002


	//----- nvinfo : EIATTR_EXIT_INSTR_OFFSETS
	.align		4
        /*2f24*/ 	.byte	0x04, 0x1c
        /*2f26*/ 	.short	(.L_58 - .L_57)


	//   ....[0]....
.L_57:
        /*2f28*/ 	.word	0x0001ec90


	//----- nvinfo : EIATTR_REQNTID
	.align		4
.L_58:
        /*2f2c*/ 	.byte	0x04, 0x10
        /*2f2e*/ 	.short	(.L_60 - .L_59)
.L_59:
        /*2f30*/ 	.word	0x00000080
        /*2f34*/ 	.word	0x00000001
        /*2f38*/ 	.word	0x00000001


	//----- nvinfo : EIATTR_CRS_STACK_SIZE
	.align		4
.L_60:
        /*2f3c*/ 	.byte	0x04, 0x1e
        /*2f3e*/ 	.short	(.L_62 - .L_61)
.L_61:
        /*2f40*/ 	.word	0x00000000


	//----- nvinfo : EIATTR_CBANK_PARAM_SIZE
	.align		4
.L_62:
        /*2f44*/ 	.byte	0x03, 0x19
        /*2f46*/ 	.short	0x0050


	//----- nvinfo : EIATTR_PARAM_CBANK
	.align		4
        /*2f48*/ 	.byte	0x04, 0x0a
        /*2f4a*/ 	.short	(.L_64 - .L_63)
	.align		4
.L_63:
        /*2f4c*/ 	.word	index@(.nv.constant0.matmul_kernel)
        /*2f50*/ 	.short	0x0380
        /*2f52*/ 	.short	0x0050


	//----- nvinfo : EIATTR_SW_WAR
	.align		4
.L_64:
        /*2f54*/ 	.byte	0x04, 0x36
        /*2f56*/ 	.short	(.L_66 - .L_65)
.L_65:
        /*2f58*/ 	.word	0x00000008
.L_66:


//--------------------- .nv.compat                --------------------------
	.section	.nv.compat,"",@"SHT_CUDA_COMPAT_INFO"
	.align	4
        /*0000*/ 	.byte	0x02, 0x02, 0x02, 0x00, 0x02, 0x05, 0x05, 0x00, 0x02, 0x03, 0x00, 0x00, 0x02, 0x06, 0x01, 0x00


//--------------------- .nv.callgraph             --------------------------
	.section	.nv.callgraph,"",@"SHT_CUDA_CALLGRAPH"
	.align	4
	.sectionentsize	8
	.align		4
        /*0000*/ 	.word	0x00000000
	.align		4
        /*0004*/ 	.word	0xffffffff
	.align		4
        /*0008*/ 	.word	0x00000000
	.align		4
        /*000c*/ 	.word	0xfffffffe
	.align		4
        /*0010*/ 	.word	0x00000000
	.align		4
        /*0014*/ 	.word	0xfffffffd
	.align		4
        /*0018*/ 	.word	0x00000000
	.align		4
        /*001c*/ 	.word	0xfffffffc


//--------------------- .text.matmul_kernel       --------------------------
	.section	.text.matmul_kernel,"ax",@progbits
	.align	128
        .global         matmul_kernel
        .type           matmul_kernel,@function
        .size           matmul_kernel,(.L_x_21 - matmul_kernel)
        .other          matmul_kernel,@"STO_CUDA_ENTRY STV_DEFAULT"
matmul_kernel:
.text.matmul_kernel:
[----:B------:R-:W1:Y:S01]  /*0000*/  LDC R1, c[0x0][0x37c] ;  /* 0x0000df00ff017b82 */ /* 0x000e620000000800 */
[----:B------:R-:W2:Y:S01]  /*0010*/  S2R R0, SR_TID.X ;  /* 0x0000000000007919 */ /* 0x000ea20000002100 */
[----:B-1----:R-:W-:Y:S01]  /*0020*/  VIADD R1, R1, 0xfffffaa8 ;  /* 0xfffffaa801017836 */ /* 0x002fe20000000000 */
[----:B--2---:R-:W-:-:S13]  /*0030*/  ISETP.GE.U32.AND P0, PT, R0, 0x20, PT ;  /* 0x000000200000780c */ /* 0x004fda0003f06070 */
[----:B------:R-:W-:Y:S02]  /*0040*/  VOTEU.ANY UP0, P0 ;  /* 0x0000000000ff7886 */ /* 0x000fe40000000100 */
[----:B------:R-:W-:Y:S05]  /*0050*/  BRA.U UP0, `(.L_x_0) ;  /* 0x0000000100b87547 */ /* 0x000fea000b800000 */
[----:B------:R-:W1:Y:S01]  /*0060*/  S2UR UR6, SR_CgaCtaId ;  /* 0x00000000000679c3 */ /* 0x000e620000008800 */
[----:B------:R-:W-:Y:S01]  /*0070*/  NOP ;  /* 0x0000000000007918 */ /* 0x000fe20000000000 */
[----:B------:R-:W-:Y:S02]  /*0080*/  UMOV UR4, 0x40 ;  /* 0x0000004000047882 */ /* 0x000fe40000000000 */
[----:B-1----:R-:W-:-:S09]  /*0090*/  ULEA UR4, UR6, UR4, 0x18 ;  /* 0x0000000406047291 */ /* 0x002fd2000f8ec0ff */
[----:B------:R-:W1:Y:S01]  /*00a0*/  LDS.U8 R0, [UR4] ;  /* 0x00000004ff007984 */ /* 0x000e620008000000 */
[----:B------:R-:W-:Y:S02]  /*00b0*/  UMOV UR4, 0x400 ;  /* 0x0000040000047882 */ /* 0x000fe40000000000 */
[----:B------:R-:W-:Y:S01]  /*00c0*/  ULEA UR4, UR6, UR4, 0x18 ;  /* 0x0000000406047291 */ /* 0x000fe2000f8ec0ff */
[----:B-1----:R-:W-:-:S13]  /*00d0*/  ISETP.NE.AND P0, PT, R0, RZ, PT ;  /* 0x000000ff0000720c */ /* 0x002fda0003f05270 */
[----:B------:R-:W-:Y:S05]  /*00e0*/  @P0 BRA `(.L_x_1) ;  /* 0x00000000007c0947 */ /* 0x000fea0003800000 */
[----:B------:R-:W-:-:S13]  /*00f0*/  ELECT P0, URZ, PT ;  /* 0x0000000000ff782f */ /* 0x000fda0003800000 */
[----:B------:R-:W-:Y:S05]  /*0100*/  @!P0 BRA `(.L_x_2) ;  /* 0x0000000000848947 */ /* 0x000fea0003800000 */
[----:B------:R-:W-:Y:S01]  /*0110*/  UMOV UR5, 0x10 ;  /* 0x0000001000057882 */ /* 0x000fe20000000000 */
[----:B------:R-:W-:Y:S02]  /*0120*/  IMAD.MOV.U32 R4, RZ, RZ, 0x1 ;  /* 0x00000001ff047424 */ /* 0x000fe400078e00ff */
[----:B------:R-:W-:Y:S02]  /*0130*/  IMAD.MOV.U32 R5, RZ, RZ, 0xffff ;  /* 0x0000ffffff057424 */ /* 0x000fe400078e00ff */
[----:B------:R-:W-:Y:S04]  /*0140*/  DEPBAR.LE SB1, 0x36 ;  /* 0x00009d800000791a */ /* 0x000fe80000000000 */
[----:B------:R-:W1:Y:S02]  /*0150*/  UTCATOMSWS.FIND_AND_SET.ALIGN UP1, UR5, UR5 ;  /* 0x00000005000575e3 */ /* 0x000e640008020800 */
[----:B-1----:R-:W-:-:S04]  /*0160*/  PLOP3.LUT P0, PT, PT, PT, UP1, 0x80, 0x8 ;  /* 0x000000000008781c */ /* 0x002fc80003f0f018 */
[----:B------:R-:W-:-:S04]  /*0170*/  SEL R0, RZ, 0xffffffff, !P0 ;  /* 0xffffffffff007807 */ /* 0x000fc80004000000 */
[----:B------:R-:W-:Y:S01]  /*0180*/  ISETP.NE.AND P0, PT, R0, RZ, PT ;  /* 0x000000ff0000720c */ /* 0x000fe20003f05270 */
[----:B------:R-:W-:-:S12]  /*0190*/  IMAD.U32 R0, RZ, RZ, UR5 ;  /* 0x00000005ff007e24 */ /* 0x000fd8000f8e00ff */
[----:B------:R-:W-:Y:S05]  /*01a0*/  @P0 BRA `(.L_x_3) ;  /* 0x0000000000240947 */ /* 0x000fea0003800000 */
.L_x_4:
[----:B------:R-:W-:Y:S05]  /*01b0*/  NANOSLEEP 0x64 ;  /* 0x000000640000795d */ /* 0x000fea0003800000 */
[----:B------:R-:W-:-:S05]  /*01c0*/  UMOV UR5, 0x10 ;  /* 0x0000001000057882 */ /* 0x000fca0000000000 */
[----:B------:R-:W-:Y:S04]  /*01d0*/  DEPBAR.LE SB1, 0x36 ;  /* 0x00009d800000791a */ /* 0x000fe80000000000 */
[----:B------:R-:W1:Y:S02]  /*01e0*/  UTCATOMSWS.FIND_AND_SET.ALIGN UP1, UR5, UR5 ;  /* 0x00000005000575e3 */ /* 0x000e640008020800 */
[----:B-1----:R-:W-:-:S04]  /*01f0*/  PLOP3.LUT P0, PT, PT, PT, UP1, 0x80, 0x8 ;  /* 0x000000000008781c */ /* 0x002fc80003f0f018 */
[----:B------:R-:W-:-:S04]  /*0200*/  SEL R0, RZ, 0xffffffff, !P0 ;  /* 0xffffffffff007807 */ /* 0x000fc80004000000 */
[----:B------:R-:W-:Y:S02]  /*0210*/  ISETP.NE.AND P0, PT, R0, RZ, PT ;  /* 0x000000ff0000720c */ /* 0x000fe40003f05270 */
[----:B------:R-:W-:-:S11]  /*0220*/  MOV R0, UR5 ;  /* 0x0000000500007c02 */ /* 0x000fd60008000f00 */
[----:B------:R-:W-:Y:S05]  /*0230*/  @!P0 BRA `(.L_x_4) ;  /* 0xfffffffc00dc8947 */ /* 0x000fea000383ffff */
.L_x_3:
[C---:B------:R-:W-:Y:S01]  /*0240*/  VIADD R3, R0.reuse, 0x10 ;  /* 0x0000001000037836 */ /* 0x040fe20000000000 */
[----:B------:R-:W-:Y:S01]  /*0250*/  UMOV UR5, 0x50 ;  /* 0x0000005000057882 */ /* 0x000fe20000000000 */
[----:B------:R-:W-:Y:S01]  /*0260*/  SHF.L.U32 R2, R5, R0, RZ ;  /* 0x0000000005027219 */ /* 0x000fe200000006ff */
[----:B------:R-:W-:Y:S01]  /*0270*/  ULEA UR5, UR6, UR5, 0x18 ;  /* 0x0000000506057291 */ /* 0x000fe2000f8ec0ff */
[----:B------:R-:W-:Y:S01]  /*0280*/  IMAD.SHL.U32 R0, R0, 0x20, RZ ;  /* 0x0000002000007824 */ /* 0x000fe200078e00ff */
[----:B------:R-:W-:-:S04]  /*0290*/  SHF.L.U32 R3, R4, R3, RZ ;  /* 0x0000000304037219 */ /* 0x000fc800000006ff */
[----:B------:R-:W-:-:S05]  /*02a0*/  LOP3.LUT R2, R3, R2, RZ, 0xfc, !PT ;  /* 0x0000000203027212 */ /* 0x000fca00078efcff */
[----:B------:R1:W-:Y:S04]  /*02b0*/  ATOMS.OR RZ, [UR5], R2 ;  /* 0x00000002ffff798c */ /* 0x0003e8000b000005 */
[----:B------:R1:W-:Y:S01]  /*02c0*/  STS [UR4], R0 ;  /* 0x00000000ff007988 */ /* 0x0003e20008000804 */
[----:B------:R-:W-:Y:S05]  /*02d0*/  BRA `(.L_x_2) ;  /* 0x0000000000107947 */ /* 0x000fea0003800000 */
.L_x_1:
[----:B------:R-:W-:Y:S01]  /*02e0*/  IMAD.MOV.U32 R0, RZ, RZ, -0x1 ;  /* 0xffffffffff007424 */ /* 0x000fe200078e00ff */
[----:B------:R-:W-:-:S04]  /*02f0*/  MOV R2, 0x320 ;  /* 0x0000032000027802 */ /* 0x000fc80000000f00 */
[----:B------:R1:W-:Y:S03]  /*0300*/  STS [UR4], R0 ;  /* 0x00000000ff007988 */ /* 0x0003e60008000804 */
[----:B-1----:R-:W-:Y:S05]  /*0310*/  CALL.REL.NOINC `($__internal_1_$__cuda_sm10x_tcgen05_guardrail_trap_phase_invalid_during_alloc) ;  /* 0x000001e800847944 */ /* 0x002fea0003c00000 */
.L_x_2:
[----:B------:R-:W-:Y:S05]  /*0320*/  WARPSYNC.ALL ;  /* 0x0000000000007948 */ /* 0x000fea0003800000 */
[----:B------:R-:W-:Y:S01]  /*0330*/  NOP ;  /* 0x0000000000007918 */ /* 0x000fe20000000000 */
.L_x_0:
[----:B------:R-:W2:Y:S01]  /*0340*/  LDC.64 R4, c[0x0][0x398] ;  /* 0x0000e600ff047b82 */ /* 0x000ea20000000a00 */
[----:B------:R-:W3:Y:S01]  /*0350*/  S2R R7, SR_CTAID.X ;  /* 0x0000000000077919 */ /* 0x000ee20000002500 */
[----:B------:R-:W-:Y:S01]  /*0360*/  UMOV UR8, 0x400 ;  /* 0x0000040000087882 */ /* 0x000fe20000000000 */
[----:B------:R-:W4:Y:S01]  /*0370*/  LDCU UR4, c[0x0][0x3b0] ;  /* 0x00007600ff0477ac */ /* 0x000f220008000800 */
[----:B------:R-:W5:Y:S01]  /*0380*/  S2R R94, SR_TID.X ;  /* 0x00000000005e7919 */ /* 0x000f620000002100 */
[----:B------:R-:W1:Y:S03]  /*0390*/  LDCU.128 UR12, c[0x0][0x380] ;  /* 0x00007000ff0c77ac */ /* 0x000e660008000c00 */
[----:B------:R-:W1:Y:S01]  /*03a0*/  S2UR UR6, SR_CgaCtaId ;  /* 0x00000000000679c3 */ /* 0x000e620000008800 */
[----:B------:R-:W1:Y:S07]  /*03b0*/  LDCU UR7, c[0x0][0x3a4] ;  /* 0x00007480ff0777ac */ /* 0x000e6e0008000800 */
[----:B------:R-:W4:Y:S01]  /*03c0*/  LDC.64 R164, c[0x0][0x3a8] ;  /* 0x0000ea00ffa47b82 */ /* 0x000f220000000a00 */
[----:B-12---:R-:W-:-:S07]  /*03d0*/  VIADD R0, R5, 0x7f ;  /* 0x0000007f05007836 */ /* 0x006fce0000000000 */
[----:B------:R-:W1:Y:S01]  /*03e0*/  LDC R201, c[0x0][0x3a0] ;  /* 0x0000e800ffc97b82 */ /* 0x000e620000000800 */
[----:B------:R-:W-:Y:S01]  /*03f0*/  SHF.R.S32.HI R3, RZ, 0x1f, R0 ;  /* 0x0000001fff037819 */ /* 0x000fe20000011400 */
[----:B------:R-:W-:-:S03]  /*0400*/  ULEA UR8, UR6, UR8, 0x18 ;  /* 0x0000000806087291 */ /* 0x000fc6000f8ec0ff */
[----:B------:R-:W-:Y:S02]  /*0410*/  LEA.HI R3, R3, R0, RZ, 0x7 ;  /* 0x0000000003037211 */ /* 0x000fe400078f38ff */
[----:B---3--:R-:W-:Y:S02]  /*0420*/  IABS R10, R7 ;  /* 0x00000007000a7213 */ /* 0x008fe40000000000 */
[----:B------:R-:W-:Y:S02]  /*0430*/  SHF.R.S32.HI R3, RZ, 0x7, R3 ;  /* 0x00000007ff037819 */ /* 0x000fe40000011403 */
[----:B-----5:R-:W-:Y:S02]  /*0440*/  LOP3.LUT R96, R94, 0x3f, RZ, 0xc0, !PT ;  /* 0x0000003f5e607812 */ /* 0x020fe400078ec0ff */
[----:B------:R-:W-:-:S04]  /*0450*/  SHF.L.U32 R6, R3, 0x3, RZ ;  /* 0x0000000303067819 */ /* 0x000fc800000006ff */
[-C--:B------:R-:W-:Y:S02]  /*0460*/  IABS R9, R6.reuse ;  /* 0x0000000600097213 */ /* 0x080fe40000000000 */
[----:B------:R-:W-:Y:S02]  /*0470*/  IABS R12, R6 ;  /* 0x00000006000c7213 */ /* 0x000fe40000000000 */
[----:B------:R-:W2:Y:S08]  /*0480*/  I2F.RP R0, R9 ;  /* 0x0000000900007306 */ /* 0x000eb00000209400 */
[----:B--2---:R-:W2:Y:S02]  /*0490*/  MUFU.RCP R0, R0 ;  /* 0x0000000000007308 */ /* 0x004ea40000001000 */
[----:B--2---:R-:W-:Y:S01]  /*04a0*/  VIADD R2, R0, 0xffffffe ;  /* 0x0ffffffe00027836 */ /* 0x004fe20000000000 */
[----:B------:R-:W-:-:S05]  /*04b0*/  IADD3 R0, PT, PT, RZ, -R12, RZ ;  /* 0x8000000cff007210 */ /* 0x000fca0007ffe0ff */
[----:B------:R2:W3:Y:S02]  /*04c0*/  F2I.FTZ.U32.TRUNC.NTZ R3, R2 ;  /* 0x0000000200037305 */ /* 0x0004e4000021f000 */
[----:B--2---:R-:W-:Y:S02]  /*04d0*/  IMAD.MOV.U32 R2, RZ, RZ, RZ ;  /* 0x000000ffff027224 */ /* 0x004fe400078e00ff */
[----:B---3--:R-:W-:-:S04]  /*04e0*/  IMAD.MOV R8, RZ, RZ, -R3 ;  /* 0x000000ffff087224 */ /* 0x008fc800078e0a03 */
[----:B------:R-:W-:Y:S02]  /*04f0*/  IMAD R11, R8, R9, RZ ;  /* 0x00000009080b7224 */ /* 0x000fe400078e02ff */
[----:B------:R-:W-:Y:S02]  /*0500*/  IMAD.MOV.U32 R8, RZ, RZ, R10 ;  /* 0x000000ffff087224 */ /* 0x000fe400078e000a */
[----:B------:R-:W-:-:S06]  /*0510*/  IMAD.HI.U32 R3, R3, R11, R2 ;  /* 0x0000000b03037227 */ /* 0x000fcc00078e0002 */
[----:B------:R-:W-:-:S04]  /*0520*/  IMAD.HI.U32 R3, R3, R8, RZ ;  /* 0x0000000803037227 */ /* 0x000fc800078e00ff */
[----:B------:R-:W-:Y:S01]  /*0530*/  IMAD R0, R3, R0, R8 ;  /* 0x0000000003007224 */ /* 0x000fe200078e0208 */
[----:B------:R-:W-:Y:S04]  /*0540*/  BAR.SYNC.DEFER_BLOCKING 0x0 ;  /* 0x0000000000007b1d */ /* 0x000fe80000010000 */
[----:B------:R-:W-:-:S13]  /*0550*/  ISETP.GT.U32.AND P1, PT, R9, R0, PT ;  /* 0x000000000900720c */ /* 0x000fda0003f24070 */
[----:B------:R-:W-:Y:S02]  /*0560*/  @!P1 IMAD.IADD R0, R0, 0x1, -R9 ;  /* 0x0000000100009824 */ /* 0x000fe400078e0a09 */
[----:B------:R-:W-:Y:S01]  /*0570*/  @!P1 VIADD R3, R3, 0x1 ;  /* 0x0000000103039836 */ /* 0x000fe20000000000 */
[----:B------:R-:W-:Y:S02]  /*0580*/  ISETP.NE.AND P1, PT, R6, RZ, PT ;  /* 0x000000ff0600720c */ /* 0x000fe40003f25270 */
[----:B------:R-:W-:Y:S02]  /*0590*/  ISETP.GE.U32.AND P0, PT, R0, R9, PT ;  /* 0x000000090000720c */ /* 0x000fe40003f06070 */
[----:B------:R-:W-:-:S04]  /*05a0*/  LOP3.LUT R0, R7, R6, RZ, 0x3c, !PT ;  /* 0x0000000607007212 */ /* 0x000fc800078e3cff */
[----:B------:R-:W-:Y:S02]  /*05b0*/  ISETP.GE.AND P2, PT, R0, RZ, PT ;  /* 0x000000ff0000720c */ /* 0x000fe40003f46270 */
[----:B------:R-:W-:-:S05]  /*05c0*/  IADD3 R0, PT, PT, R4, 0xff, RZ ;  /* 0x000000ff04007810 */ /* 0x000fca0007ffe0ff */
[----:B------:R-:W-:-:S04]  /*05d0*/  @P0 VIADD R3, R3, 0x1 ;  /* 0x0000000103030836 */ /* 0x000fc80000000000 */
[----:B------:R-:W-:Y:S01]  /*05e0*/  IMAD.MOV.U32 R2, RZ, RZ, R3 ;  /* 0x000000ffff027224 */ /* 0x000fe200078e0003 */
[----:B------:R-:W-:-:S03]  /*05f0*/  SHF.R.S32.HI R3, RZ, 0x1f, R0 ;  /* 0x0000001fff037819 */ /* 0x000fc60000011400 */
[----:B------:R-:W-:Y:S01]  /*0600*/  @!P2 IMAD.MOV R2, RZ, RZ, -R2 ;  /* 0x000000ffff02a224 */ /* 0x000fe200078e0a02 */
[----:B------:R-:W-:Y:S02]  /*0610*/  @!P1 LOP3.LUT R2, RZ, R6, RZ, 0x33, !PT ;  /* 0x00000006ff029212 */ /* 0x000fe400078e33ff */
[----:B------:R-:W-:-:S03]  /*0620*/  LEA.HI R3, R3, R0, RZ, 0x8 ;  /* 0x0000000003037211 */ /* 0x000fc600078f40ff */
[----:B------:R-:W-:Y:S02]  /*0630*/  IMAD.SHL.U32 R14, R2, 0x8, RZ ;  /* 0x00000008020e7824 */ /* 0x000fe400078e00ff */
[----:B------:R-:W-:-:S03]  /*0640*/  IMAD.MOV R2, RZ, RZ, -R2 ;  /* 0x000000ffff027224 */ /* 0x000fc600078e0a02 */
[----:B------:R-:W-:Y:S01]  /*0650*/  LEA.HI.SX32 R3, R3, -R14, 0x18 ;  /* 0x8000000e03037211 */ /* 0x000fe200078fc2ff */
[----:B------:R-:W-:Y:S02]  /*0660*/  IMAD R13, R6, R2, R7 ;  /* 0x00000002060d7224 */ /* 0x000fe400078e0207 */
[----:B------:R-:W-:Y:S01]  /*0670*/  IMAD.MOV.U32 R2, RZ, RZ, RZ ;  /* 0x000000ffff027224 */ /* 0x000fe200078e00ff */
[----:B------:R-:W-:Y:S02]  /*0680*/  VIMNMX R12, PT, PT, R3, 0x8, PT ;  /* 0x00000008030c7848 */ /* 0x000fe40003fe0100 */
[----:B------:R-:W-:Y:S02]  /*0690*/  IABS R6, R13 ;  /* 0x0000000d00067213 */ /* 0x000fe40000000000 */
[----:B------:R-:W-:-:S04]  /*06a0*/  IABS R9, R12 ;  /* 0x0000000c00097213 */ /* 0x000fc80000000000 */
[----:B------:R-:W2:Y:S08]  /*06b0*/  I2F.RP R0, R9 ;  /* 0x0000000900007306 */ /* 0x000eb00000209400 */
[----:B--2---:R-:W2:Y:S02]  /*06c0*/  MUFU.RCP R0, R0 ;  /* 0x0000000000007308 */ /* 0x004ea40000001000 */
[----:B--2---:R-:W-:Y:S01]  /*06d0*/  VIADD R3, R0, 0xffffffe ;  /* 0x0ffffffe00037836 */ /* 0x004fe20000000000 */
[----:B------:R-:W-:-:S05]  /*06e0*/  IABS R0, R5 ;  /* 0x0000000500007213 */ /* 0x000fca0000000000 */
[----:B------:R-:W2:Y:S02]  /*06f0*/  F2I.FTZ.U32.TRUNC.NTZ R3, R3 ;  /* 0x0000000300037305 */ /* 0x000ea4000021f000 */
[----:B--2---:R-:W-:-:S05]  /*0700*/  IADD3 R8, PT, PT, RZ, -R3, RZ ;  /* 0x80000003ff087210 */ /* 0x004fca0007ffe0ff */
[----:B------:R-:W-:Y:S01]  /*0710*/  IMAD R7, R8, R9, RZ ;  /* 0x0000000908077224 */ /* 0x000fe200078e02ff */
[----:B------:R-:W-:-:S03]  /*0720*/  IABS R8, R12 ;  /* 0x0000000c00087213 */ /* 0x000fc60000000000 */
[----:B------:R-:W-:Y:S01]  /*0730*/  IMAD.HI.U32 R2, R3, R7, R2 ;  /* 0x0000000703027227 */ /* 0x000fe200078e0002 */
[----:B------:R-:W-:-:S03]  /*0740*/  IABS R7, R4 ;  /* 0x0000000400077213 */ /* 0x000fc60000000000 */
[----:B------:R-:W-:Y:S02]  /*0750*/  IMAD.MOV.U32 R3, RZ, RZ, R6 ;  /* 0x000000ffff037224 */ /* 0x000fe400078e0006 */
[----:B------:R-:W-:Y:S02]  /*0760*/  IMAD.MOV R6, RZ, RZ, -R8 ;  /* 0x000000ffff067224 */ /* 0x000fe400078e0a08 */
[----:B------:R-:W-:Y:S01]  /*0770*/  IMAD.HI.U32 R2, R2, R3, RZ ;  /* 0x0000000302027227 */ /* 0x000fe200078e00ff */
[----:B------:R-:W2:Y:S03]  /*0780*/  I2F.RP R8, R0 ;  /* 0x0000000000087306 */ /* 0x000ea60000209400 */
[----:B------:R-:W-:Y:S02]  /*0790*/  IMAD R6, R2, R6, R3 ;  /* 0x0000000602067224 */ /* 0x000fe400078e0203 */
[----:B------:R-:W-:-:S03]  /*07a0*/  IMAD.MOV.U32 R3, RZ, RZ, R7 ;  /* 0x000000ffff037224 */ /* 0x000fc600078e0007 */
[----:B------:R-:W-:Y:S01]  /*07b0*/  ISETP.GT.U32.AND P1, PT, R9, R6, PT ;  /* 0x000000060900720c */ /* 0x000fe20003f24070 */
[----:B------:R-:W3:Y:S08]  /*07c0*/  I2F.RP R7, R3 ;  /* 0x0000000300077306 */ /* 0x000ef00000209400 */
[----:B--2---:R-:W2:Y:S04]  /*07d0*/  MUFU.RCP R8, R8 ;  /* 0x0000000800087308 */ /* 0x004ea80000001000 */
[----:B------:R-:W-:Y:S01]  /*07e0*/  @!P1 IADD3 R6, PT, PT, R6, -R9, RZ ;  /* 0x8000000906069210 */ /* 0x000fe20007ffe0ff */
[----:B------:R-:W-:Y:S01]  /*07f0*/  @!P1 VIADD R2, R2, 0x1 ;  /* 0x0000000102029836 */ /* 0x000fe20000000000 */
[----:B------:R-:W-:-:S02]  /*0800*/  ISETP.NE.AND P1, PT, R12, RZ, PT ;  /* 0x000000ff0c00720c */ /* 0x000fc40003f25270 */
[----:B------:R-:W-:Y:S01]  /*0810*/  ISETP.GE.U32.AND P0, PT, R6, R9, PT ;  /* 0x000000090600720c */ /* 0x000fe20003f06070 */
[----:B---3--:R-:W3:Y:S01]  /*0820*/  MUFU.RCP R7, R7 ;  /* 0x0000000700077308 */ /* 0x008ee20000001000 */
[----:B------:R-:W-:Y:S02]  /*0830*/  LOP3.LUT R6, R13, R12, RZ, 0x3c, !PT ;  /* 0x0000000c0d067212 */ /* 0x000fe400078e3cff */
[--C-:B------:R-:W-:Y:S02]  /*0840*/  SHF.R.U32.HI R9, RZ, 0x6, R94.reuse ;  /* 0x00000006ff097819 */ /* 0x100fe4000001165e */
[----:B------:R-:W-:Y:S02]  /*0850*/  ISETP.GE.AND P2, PT, R6, RZ, PT ;  /* 0x000000ff0600720c */ /* 0x000fe40003f46270 */
[----:B------:R-:W-:Y:S01]  /*0860*/  SGXT.U32 R9, R9, 0x1 ;  /* 0x000000010909781a */ /* 0x000fe20000000000 */
[----:B--2---:R-:W-:Y:S01]  /*0870*/  VIADD R10, R8, 0xffffffe ;  /* 0x0ffffffe080a7836 */ /* 0x004fe20000000000 */
[----:B------:R-:W-:Y:S01]  /*0880*/  SHF.R.U32.HI R6, RZ, 0x5, R94 ;  /* 0x00000005ff067819 */ /* 0x000fe2000001165e */
[----:B------:R-:W2:Y:S02]  /*0890*/  LDS R8, [UR8] ;  /* 0x00000008ff087984 */ /* 0x000ea40008000800 */
[----:B------:R-:W-:Y:S01]  /*08a0*/  @P0 VIADD R2, R2, 0x1 ;  /* 0x0000000102020836 */ /* 0x000fe20000000000 */
[----:B------:R5:W1:Y:S01]  /*08b0*/  F2I.FTZ.U32.TRUNC.NTZ R11, R10 ;  /* 0x0000000a000b7305 */ /* 0x000a62000021f000 */
[----:B------:R-:W-:-:S02]  /*08c0*/  R2UR UR11, R6 ;  /* 0x00000000060b72ca */ /* 0x000fc400000e0000 */
[----:B------:R-:W-:Y:S02]  /*08d0*/  IMAD.MOV.U32 R199, RZ, RZ, R2 ;  /* 0x000000ffffc77224 */ /* 0x000fe400078e0002 */
[----:B---3--:R-:W-:-:S03]  /*08e0*/  VIADD R7, R7, 0xffffffe ;  /* 0x0ffffffe07077836 */ /* 0x008fc60000000000 */
[----:B------:R-:W-:Y:S01]  /*08f0*/  @!P2 IADD3 R199, PT, PT, -R199, RZ, RZ ;  /* 0x000000ffc7c7a210 */ /* 0x000fe20007ffe1ff */
[----:B-----5:R-:W-:Y:S01]  /*0900*/  IMAD.MOV.U32 R10, RZ, RZ, RZ ;  /* 0x000000ffff0a7224 */ /* 0x020fe200078e00ff */
[----:B------:R-:W-:Y:S01]  /*0910*/  @!P1 LOP3.LUT R199, RZ, R12, RZ, 0x33, !PT ;  /* 0x0000000cffc79212 */ /* 0x000fe200078e33ff */
[----:B------:R-:W3:Y:S03]  /*0920*/  F2I.FTZ.U32.TRUNC.NTZ R7, R7 ;  /* 0x0000000700077305 */ /* 0x000ee6000021f000 */
[----:B------:R-:W-:Y:S01]  /*0930*/  USHF.L.U32 UR5, UR11, 0x15, URZ ;  /* 0x000000150b057899 */ /* 0x000fe200080006ff */
[----:B------:R-:W-:Y:S02]  /*0940*/  IMAD.SHL.U32 R198, R199, 0x80, RZ ;  /* 0x00000080c7c67824 */ /* 0x000fe400078e00ff */
[----:B-1----:R-:W-:Y:S01]  /*0950*/  IMAD.MOV R15, RZ, RZ, -R11 ;  /* 0x000000ffff0f7224 */ /* 0x002fe200078e0a0b */
[----:B------:R-:W-:Y:S01]  /*0960*/  ULOP3.LUT UR5, UR5, 0x600000, URZ, 0xc0, !UPT ;  /* 0x0060000005057892 */ /* 0x000fe2000f8ec0ff */
[----:B------:R-:W-:Y:S01]  /*0970*/  IMAD.MOV R199, RZ, RZ, -R199 ;  /* 0x000000ffffc77224 */ /* 0x000fe200078e0ac7 */
[----:B------:R-:W-:Y:S01]  /*0980*/  LOP3.LUT R2, R198, R9, RZ, 0xfc, !PT ;  /* 0x00000009c6027212 */ /* 0x000fe200078efcff */
[----:B------:R-:W-:-:S02]  /*0990*/  IMAD R9, R15, R0, RZ ;  /* 0x000000000f097224 */ /* 0x000fc400078e02ff */
[----:B------:R-:W-:Y:S01]  /*09a0*/  IMAD R199, R12, R199, R13 ;  /* 0x000000c70cc77224 */ /* 0x000fe200078e020d */
[C---:B------:R-:W-:Y:S01]  /*09b0*/  LOP3.LUT R16, R2.reuse, 0x7e, RZ, 0xfc, !PT ;  /* 0x0000007e02107812 */ /* 0x040fe200078efcff */
[----:B------:R-:W-:Y:S01]  /*09c0*/  IMAD.HI.U32 R10, R11, R9, R10 ;  /* 0x000000090b0a7227 */ /* 0x000fe200078e000a */
[----:B------:R-:W-:Y:S02]  /*09d0*/  IABS R11, R2 ;  /* 0x00000002000b7213 */ /* 0x000fe40000000000 */
[----:B------:R-:W-:Y:S02]  /*09e0*/  IABS R15, R16 ;  /* 0x00000010000f7213 */ /* 0x000fe40000000000 */
[----:B---3--:R-:W-:Y:S02]  /*09f0*/  IADD3 R18, PT, PT, RZ, -R7, RZ ;  /* 0x80000007ff127210 */ /* 0x008fe40007ffe0ff */
[----:B------:R-:W-:Y:S01]  /*0a00*/  LOP3.LUT R13, R2, 0x2, RZ, 0xfc, !PT ;  /* 0x00000002020d7812 */ /* 0x000fe200078efcff */
[----:B------:R-:W-:Y:S01]  /*0a10*/  IMAD.HI.U32 R6, R10, R15, RZ ;  /* 0x0000000f0a067227 */ /* 0x000fe200078e00ff */
[----:B------:R-:W-:-:S02]  /*0a20*/  LOP3.LUT R20, R2, 0x8, RZ, 0xfc, !PT ;  /* 0x0000000802147812 */ /* 0x000fc400078efcff */
[----:B------:R-:W-:Y:S01]  /*0a30*/  ISETP.GE.AND P2, PT, R13, RZ, PT ;  /* 0x000000ff0d00720c */ /* 0x000fe20003f46270 */
[----:B------:R-:W-:Y:S01]  /*0a40*/  IMAD.MOV R12, RZ, RZ, -R6 ;  /* 0x000000ffff0c7224 */ /* 0x000fe200078e0a06 */
[----:B--2---:R-:W-:Y:S01]  /*0a50*/  R2UR UR9, R8 ;  /* 0x00000000080972ca */ /* 0x004fe200000e0000 */
[----:B------:R-:W-:Y:S01]  /*0a60*/  IMAD.HI.U32 R8, R10, R11, RZ ;  /* 0x0000000b0a087227 */ /* 0x000fe200078e00ff */
[----:B------:R-:W-:Y:S02]  /*0a70*/  IABS R19, R20 ;  /* 0x0000001400137213 */ /* 0x000fe40000000000 */
[----:B------:R-:W-:Y:S01]  /*0a80*/  IADD3 R199, PT, PT, R14, R199, RZ ;  /* 0x000000c70ec77210 */ /* 0x000fe20007ffe0ff */
[----:B------:R-:W-:Y:S01]  /*0a90*/  IMAD R15, R0, R12, R15 ;  /* 0x0000000c000f7224 */ /* 0x000fe200078e020f */
[----:B------:R-:W-:Y:S01]  /*0aa0*/  LOP3.LUT R22, R2, 0xc, RZ, 0xfc, !PT ;  /* 0x0000000c02167812 */ /* 0x000fe200078efcff */
[----:B------:R-:W-:Y:S01]  /*0ab0*/  IMAD R9, R18, R3, RZ ;  /* 0x0000000312097224 */ /* 0x000fe200078e02ff */
[----:B------:R-:W-:Y:S01]  /*0ac0*/  LOP3.LUT R18, R2, 0x6, RZ, 0xfc, !PT ;  /* 0x0000000602127812 */ /* 0x000fe200078efcff */
[----:B------:R-:W-:Y:S01]  /*0ad0*/  IMAD.MOV.U32 R6, RZ, RZ, RZ ;  /* 0x000000ffff067224 */ /* 0x000fe200078e00ff */
[----:B------:R-:W-:Y:S01]  /*0ae0*/  ISETP.GT.U32.AND P3, PT, R0, R15, PT ;  /* 0x0000000f0000720c */ /* 0x000fe20003f64070 */
[----:B------:R-:W-:Y:S01]  /*0af0*/  IMAD.MOV R8, RZ, RZ, -R8 ;  /* 0x000000ffff087224 */ /* 0x000fe200078e0a08 */
[----:B------:R-:W-:Y:S01]  /*0b00*/  IABS R17, R18 ;  /* 0x0000001200117213 */ /* 0x000fe20000000000 */
[----:B------:R-:W-:Y:S01]  /*0b10*/  IMAD.HI.U32 R9, R7, R9, R6 ;  /* 0x0000000907097227 */ /* 0x000fe200078e0006 */
[----:B------:R-:W-:Y:S01]  /*0b20*/  IABS R7, R13 ;  /* 0x0000000d00077213 */ /* 0x000fe20000000000 */
[----:B------:R-:W-:Y:S01]  /*0b30*/  UIADD3 UR10, UPT, UPT, UR9, UR5, URZ ;  /* 0x00000005090a7290 */ /* 0x000fe2000fffe0ff */
[----:B------:R-:W-:Y:S01]  /*0b40*/  ISETP.GE.AND P4, PT, R18, RZ, PT ;  /* 0x000000ff1200720c */ /* 0x000fe20003f86270 */
[----:B------:R-:W-:Y:S01]  /*0b50*/  IMAD R6, R0, R8, R11 ;  /* 0x0000000800067224 */ /* 0x000fe200078e020b */
[C---:B------:R-:W-:Y:S01]  /*0b60*/  LOP3.LUT R8, R2.reuse, 0x4, RZ, 0xfc, !PT ;  /* 0x0000000402087812 */ /* 0x040fe200078efcff */
[----:B------:R-:W-:Y:S01]  /*0b70*/  IMAD.MOV.U32 R11, RZ, RZ, R7 ;  /* 0x000000ffff0b7224 */ /* 0x000fe200078e0007 */
[----:B------:R-:W-:Y:S01]  /*0b80*/  LOP3.LUT R18, R2, 0xa, RZ, 0xfc, !PT ;  /* 0x0000000a02127812 */ /* 0x000fe200078efcff */
[----:B------:R-:W-:Y:S01]  /*0b90*/  IMAD.HI.U32 R12, R10, R19, RZ ;  /* 0x000000130a0c7227 */ /* 0x000fe200078e00ff */
[----:B------:R-:W-:-:S02]  /*0ba0*/  ISETP.GT.U32.AND P1, PT, R0, R6, PT ;  /* 0x000000060000720c */ /* 0x000fc40003f24070 */
[----:B------:R-:W-:Y:S01]  /*0bb0*/  ISETP.GE.AND P0, PT, R8, RZ, PT ;  /* 0x000000ff0800720c */ /* 0x000fe20003f06270 */
[--C-:B------:R-:W-:Y:S01]  /*0bc0*/  @!P3 IMAD.IADD R15, R15, 0x1, -R0.reuse ;  /* 0x000000010f0fb824 */ /* 0x100fe200078e0a00 */
[----:B------:R-:W-:Y:S01]  /*0bd0*/  IABS R13, R8 ;  /* 0x00000008000d7213 */ /* 0x000fe20000000000 */
[----:B------:R-:W-:Y:S01]  /*0be0*/  IMAD.HI.U32 R7, R10, R11, RZ ;  /* 0x0000000b0a077227 */ /* 0x000fe200078e00ff */
[----:B------:R-:W-:Y:S02]  /*0bf0*/  LOP3.LUT R25, R2, 0x10, RZ, 0xfc, !PT ;  /* 0x0000001002197812 */ /* 0x000fe400078efcff */
[----:B------:R-:W-:Y:S01]  /*0c00*/  ISETP.GT.U32.AND P6, PT, R0, R15, PT ;  /* 0x0000000f0000720c */ /* 0x000fe20003fc4070 */
[----:B------:R-:W-:Y:S01]  /*0c10*/  IMAD.MOV R7, RZ, RZ, -R7 ;  /* 0x000000ffff077224 */ /* 0x000fe200078e0a07 */
[----:B------:R-:W-:Y:S02]  /*0c20*/  IABS R23, R25 ;  /* 0x0000001900177213 */ /* 0x000fe40000000000 */
[----:B------:R-:W-:Y:S01]  /*0c30*/  LOP3.LUT R24, R2, 0xe, RZ, 0xfc, !PT ;  /* 0x0000000e02187812 */ /* 0x000fe200078efcff */
[----:B------:R-:W-:Y:S01]  /*0c40*/  @!P1 IMAD.IADD R6, R6, 0x1, -R0 ;  /* 0x0000000106069824 */ /* 0x000fe200078e0a00 */
[----:B------:R-:W-:Y:S01]  /*0c50*/  ISETP.GE.AND P1, PT, R16, RZ, PT ;  /* 0x000000ff1000720c */ /* 0x000fe20003f26270 */
[----:B------:R-:W-:Y:S01]  /*0c60*/  IMAD R8, R0, R7, R11 ;  /* 0x0000000700087224 */ /* 0x000fe200078e020b */
[----:B------:R-:W-:Y:S01]  /*0c70*/  IABS R21, R24 ;  /* 0x0000001800157213 */ /* 0x000fe20000000000 */
[----:B------:R-:W-:Y:S01]  /*0c80*/  IMAD.HI.U32 R7, R10, R13, RZ ;  /* 0x0000000d0a077227 */ /* 0x000fe200078e00ff */
[----:B------:R-:W-:-:S02]  /*0c90*/  ISETP.GT.U32.AND P3, PT, R0, R6, PT ;  /* 0x000000060000720c */ /* 0x000fc40003f64070 */
[----:B------:R-:W-:Y:S01]  /*0ca0*/  ISETP.GT.U32.AND P5, PT, R0, R8, PT ;  /* 0x000000080000720c */ /* 0x000fe20003fa4070 */
[----:B------:R-:W-:Y:S01]  /*0cb0*/  @!P6 IMAD.IADD R15, R15, 0x1, -R0 ;  /* 0x000000010f0fe824 */ /* 0x000fe200078e0a00 */
[----:B------:R-:W-:Y:S01]  /*0cc0*/  IADD3 R7, PT, PT, -R7, RZ, RZ ;  /* 0x000000ff07077210 */ /* 0x000fe20007ffe1ff */
[----:B------:R-:W-:Y:S01]  /*0cd0*/  IMAD.HI.U32 R11, R10, R17, RZ ;  /* 0x000000110a0b7227 */ /* 0x000fe200078e00ff */
[C---:B------:R-:W-:Y:S02]  /*0ce0*/  ISETP.GE.AND P6, PT, R2.reuse, RZ, PT ;  /* 0x000000ff0200720c */ /* 0x040fe40003fc6270 */
[C---:B------:R-:W-:Y:S01]  /*0cf0*/  LOP3.LUT R30, R2.reuse, 0x20, RZ, 0xfc, !PT ;  /* 0x00000020021e7812 */ /* 0x040fe200078efcff */
[----:B------:R-:W-:Y:S01]  /*0d00*/  IMAD.MOV R14, RZ, RZ, -R11 ;  /* 0x000000ffff0e7224 */ /* 0x000fe200078e0a0b */
[----:B------:R-:W-:Y:S01]  /*0d10*/  LOP3.LUT R28, R2, 0x1e, RZ, 0xfc, !PT ;  /* 0x0000001e021c7812 */ /* 0x000fe200078efcff */
[----:B------:R-:W-:Y:S01]  /*0d20*/  IMAD R11, R0, R7, R13 ;  /* 0x00000007000b7224 */ /* 0x000fe200078e020d */
[----:B------:R-:W-:Y:S01]  /*0d30*/  LOP3.LUT R32, R2, 0x22, RZ, 0xfc, !PT ;  /* 0x0000002202207812 */ /* 0x000fe200078efcff */
[----:B------:R-:W-:Y:S01]  /*0d40*/  IMAD.MOV R13, RZ, RZ, -R12 ;  /* 0x000000ffff0d7224 */ /* 0x000fe200078e0a0c */
[----:B------:R-:W-:Y:S01]  /*0d50*/  @!P3 IADD3 R6, PT, PT, R6, -R0, RZ ;  /* 0x800000000606b210 */ /* 0x000fe20007ffe0ff */
[C---:B------:R-:W-:Y:S01]  /*0d60*/  IMAD R12, R0.reuse, R14, R17 ;  /* 0x0000000e000c7224 */ /* 0x040fe200078e0211 */
[----:B------:R-:W-:Y:S01]  /*0d70*/  ISETP.GT.U32.AND P3, PT, R0, R11, PT ;  /* 0x0000000b0000720c */ /* 0x000fe20003f64070 */
[----:B------:R-:W-:Y:S01]  /*0d80*/  @!P5 IMAD.IADD R8, R8, 0x1, -R0 ;  /* 0x000000010808d824 */ /* 0x000fe200078e0a00 */
[----:B------:R-:W-:Y:S01]  /*0d90*/  IABS R17, R18 ;  /* 0x0000001200117213 */ /* 0x000fe20000000000 */
[----:B------:R-:W-:Y:S01]  /*0da0*/  @!P6 IMAD.MOV R6, RZ, RZ, -R6 ;  /* 0x000000ffff06e224 */ /* 0x000fe200078e0a06 */
[C---:B------:R-:W-:Y:S01]  /*0db0*/  ISETP.GT.U32.AND P6, PT, R0.reuse, R12, PT ;  /* 0x0000000c0000720c */ /* 0x040fe20003fc4070 */
[C---:B------:R-:W-:Y:S01]  /*0dc0*/  IMAD R13, R0.reuse, R13, R19 ;  /* 0x0000000d000d7224 */ /* 0x040fe200078e0213 */
[----:B------:R-:W-:Y:S01]  /*0dd0*/  ISETP.GT.U32.AND P5, PT, R0, R8, PT ;  /* 0x000000080000720c */ /* 0x000fe20003fa4070 */
[----:B------:R-:W-:Y:S01]  /*0de0*/  IMAD.HI.U32 R7, R10, R17, RZ ;  /* 0x000000110a077227 */ /* 0x000fe200078e00ff */
[----:B------:R-:W-:-:S02]  /*0df0*/  IABS R19, R22 ;  /* 0x0000001600137213 */ /* 0x000fc40000000000 */
[----:B------:R-:W-:Y:S01]  /*0e00*/  LOP3.LUT R35, R2, 0x26, RZ, 0xfc, !PT ;  /* 0x0000002602237812 */ /* 0x000fe200078efcff */
[----:B------:R-:W-:Y:S01]  /*0e10*/  IMAD.MOV R16, RZ, RZ, -R7 ;  /* 0x000000ffff107224 */ /* 0x000fe200078e0a07 */
[----:B------:R-:W-:Y:S01]  /*0e20*/  IABS R26, R32 ;  /* 0x00000020001a7213 */ /* 0x000fe20000000000 */
[--C-:B------:R-:W-:Y:S01]  /*0e30*/  @!P3 IMAD.IADD R11, R11, 0x1, -R0.reuse ;  /* 0x000000010b0bb824 */ /* 0x100fe200078e0a00 */
[----:B------:R-:W-:Y:S01]  /*0e40*/  ISETP.GE.AND P3, PT, R20, RZ, PT ;  /* 0x000000ff1400720c */ /* 0x000fe20003f66270 */
[----:B------:R-:W-:Y:S01]  /*0e50*/  IMAD.HI.U32 R14, R10, R19, RZ ;  /* 0x000000130a0e7227 */ /* 0x000fe200078e00ff */
[----:B------:R-:W-:Y:S02]  /*0e60*/  LOP3.LUT R20, R2, 0x12, RZ, 0xfc, !PT ;  /* 0x0000001202147812 */ /* 0x000fe400078efcff */
[----:B------:R-:W-:Y:S01]  /*0e70*/  @!P6 IADD3 R12, PT, PT, R12, -R0, RZ ;  /* 0x800000000c0ce210 */ /* 0x000fe20007ffe0ff */
[----:B------:R-:W-:Y:S01]  /*0e80*/  @!P5 IMAD.IADD R8, R8, 0x1, -R0 ;  /* 0x000000010808d824 */ /* 0x000fe200078e0a00 */
[C---:B------:R-:W-:Y:S01]  /*0e90*/  ISETP.GT.U32.AND P5, PT, R0.reuse, R13, PT ;  /* 0x0000000d0000720c */ /* 0x040fe20003fa4070 */
[----:B------:R-:W-:Y:S01]  /*0ea0*/  IMAD.MOV.U32 R7, RZ, RZ, R15 ;  /* 0x000000ffff077224 */ /* 0x000fe200078e000f */
[----:B------:R-:W-:Y:S01]  /*0eb0*/  ISETP.GT.U32.AND P6, PT, R0, R11, PT ;  /* 0x0000000b0000720c */ /* 0x000fe20003fc4070 */
[----:B------:R-:W-:Y:S01]  /*0ec0*/  IMAD.MOV R15, RZ, RZ, -R14 ;  /* 0x000000ffff0f7224 */ /* 0x000fe200078e0a0e */
[----:B------:R-:W-:Y:S01]  /*0ed0*/  @!P2 IADD3 R8, PT, PT, -R8, RZ, RZ ;  /* 0x000000ff0808a210 */ /* 0x000fe20007ffe1ff */
[----:B------:R-:W-:Y:S01]  /*0ee0*/  IMAD R14, R0, R16, R17 ;  /* 0x00000010000e7224 */ /* 0x000fe200078e0211 */
[----:B------:R-:W-:Y:S01]  /*0ef0*/  ISETP.GE.AND P2, PT, R18, RZ, PT ;  /* 0x000000ff1200720c */ /* 0x000fe20003f46270 */
[----:B------:R-:W-:Y:S01]  /*0f00*/  IMAD.HI.U32 R17, R10, R23, RZ ;  /* 0x000000170a117227 */ /* 0x000fe200078e00ff */
[----:B------:R-:W-:-:S02]  /*0f10*/  LOP3.LUT R34, R2, 0x24, RZ, 0xfc, !PT ;  /* 0x0000002402227812 */ /* 0x000fc400078efcff */
[----:B------:R-:W-:Y:S01]  /*0f20*/  IABS R33, R35 ;  /* 0x0000002300217213 */ /* 0x000fe20000000000 */
[C---:B------:R-:W-:Y:S01]  /*0f30*/  IMAD R15, R0.reuse, R15, R19 ;  /* 0x0000000f000f7224 */ /* 0x040fe200078e0213 */
[----:B------:R-:W-:Y:S01]  /*0f40*/  IABS R19, R20 ;  /* 0x0000001400137213 */ /* 0x000fe20000000000 */
[--C-:B------:R-:W-:Y:S01]  /*0f50*/  @!P5 IMAD.IADD R13, R13, 0x1, -R0.reuse ;  /* 0x000000010d0dd824 */ /* 0x100fe200078e0a00 */
[C---:B------:R-:W-:Y:S01]  /*0f60*/  ISETP.GT.U32.AND P5, PT, R0.reuse, R12, PT ;  /* 0x0000000c0000720c */ /* 0x040fe20003fa4070 */
[----:B------:R-:W-:Y:S01]  /*0f70*/  @!P6 IMAD.IADD R11, R11, 0x1, -R0 ;  /* 0x000000010b0be824 */ /* 0x000fe200078e0a00 */
[C---:B------:R-:W-:Y:S01]  /*0f80*/  ISETP.GT.U32.AND P6, PT, R0.reuse, R14, PT ;  /* 0x0000000e0000720c */ /* 0x040fe20003fc4070 */
[----:B------:R-:W-:Y:S01]  /*0f90*/  IMAD.MOV R17, RZ, RZ, -R17 ;  /* 0x000000ffff117224 */ /* 0x000fe200078e0a11 */
[----:B------:R-:W-:Y:S01]  /*0fa0*/  IABS R31, R34 ;  /* 0x00000022001f7213 */ /* 0x000fe20000000000 */
[----:B------:R-:W-:Y:S01]  /*0fb0*/  @!P1 IMAD.MOV R7, RZ, RZ, -R7 ;  /* 0x000000ffff079224 */ /* 0x000fe200078e0a07 */
[C---:B------:R-:W-:Y:S01]  /*0fc0*/  ISETP.GT.U32.AND P1, PT, R0.reuse, R13, PT ;  /* 0x0000000d0000720c */ /* 0x040fe20003f24070 */
[----:B------:R-:W-:Y:S01]  /*0fd0*/  IMAD R17, R0, R17, R23 ;  /* 0x0000001100117224 */ /* 0x000fe200078e0217 */
[----:B------:R-:W-:Y:S01]  /*0fe0*/  LOP3.LUT R38, R2, 0x2e, RZ, 0xfc, !PT ;  /* 0x0000002e02267812 */ /* 0x000fe200078efcff */
[----:B------:R-:W-:Y:S01]  /*0ff0*/  IMAD.HI.U32 R16, R10, R21, RZ ;  /* 0x000000150a107227 */ /* 0x000fe200078e00ff */
[----:B------:R-:W-:-:S02]  /*1000*/  LOP3.LUT R36, R2, 0x2c, RZ, 0xfc, !PT ;  /* 0x0000002c02247812 */ /* 0x000fc400078efcff */
[----:B------:R-:W-:Y:S01]  /*1010*/  IABS R37, R38 ;  /* 0x0000002600257213 */ /* 0x000fe20000000000 */
[--C-:B------:R-:W-:Y:S01]  /*1020*/  @!P5 IMAD.IADD R12, R12, 0x1, -R0.reuse ;  /* 0x000000010c0cd824 */ /* 0x100fe200078e0a00 */
[----:B------:R-:W-:Y:S01]  /*1030*/  ISETP.GT.U32.AND P5, PT, R0, R15, PT ;  /* 0x0000000f0000720c */ /* 0x000fe20003fa4070 */
[----:B------:R-:W-:Y:S01]  /*1040*/  @!P6 IMAD.IADD R14, R14, 0x1, -R0 ;  /* 0x000000010e0ee824 */ /* 0x000fe200078e0a00 */
[----:B------:R-:W-:Y:S01]  /*1050*/  LOP3.LUT R39, R2, 0x30, RZ, 0xfc, !PT ;  /* 0x0000003002277812 */ /* 0x000fe200078efcff */
[----:B------:R-:W-:Y:S01]  /*1060*/  @!P0 IMAD.MOV R11, RZ, RZ, -R11 ;  /* 0x000000ffff0b8224 */ /* 0x000fe200078e0a0b */
[----:B------:R-:W-:Y:S01]  /*1070*/  @!P4 IADD3 R12, PT, PT, -R12, RZ, RZ ;  /* 0x000000ff0c0cc210 */ /* 0x000fe20007ffe1ff */
[----:B------:R-:W-:Y:S01]  /*1080*/  IMAD.MOV R16, RZ, RZ, -R16 ;  /* 0x000000ffff107224 */ /* 0x000fe200078e0a10 */
[----:B------:R-:W-:Y:S01]  /*1090*/  ISETP.GT.U32.AND P0, PT, R0, R14, PT ;  /* 0x0000000e0000720c */ /* 0x000fe20003f04070 */
[----:B------:R-:W-:Y:S01]  /*10a0*/  IMAD.HI.U32 R18, R10, R19, RZ ;  /* 0x000000130a127227 */ /* 0x000fe200078e00ff */
[----:B------:R-:W-:-:S02]  /*10b0*/  ISETP.GT.U32.AND P4, PT, R0, R17, PT ;  /* 0x000000110000720c */ /* 0x000fc40003f84070 */
[----:B------:R-:W-:Y:S01]  /*10c0*/  @!P1 IADD3 R13, PT, PT, R13, -R0, RZ ;  /* 0x800000000d0d9210 */ /* 0x000fe20007ffe0ff */
[----:B------:R-:W-:Y:S01]  /*10d0*/  IMAD R16, R0, R16, R21 ;  /* 0x0000001000107224 */ /* 0x000fe200078e0215 */
[----:B------:R-:W-:Y:S01]  /*10e0*/  ISETP.GE.AND P1, PT, R22, RZ, PT ;  /* 0x000000ff1600720c */ /* 0x000fe20003f26270 */
[----:B------:R-:W-:Y:S01]  /*10f0*/  @!P5 IMAD.IADD R15, R15, 0x1, -R0 ;  /* 0x000000010f0fd824 */ /* 0x000fe200078e0a00 */
[----:B------:R-:W-:Y:S01]  /*1100*/  LOP3.LUT R22, R2, 0x14, RZ, 0xfc, !PT ;  /* 0x0000001402167812 */ /* 0x000fe200078efcff */
[----:B------:R-:W-:Y:S01]  /*1110*/  IMAD.MOV R18, RZ, RZ, -R18 ;  /* 0x000000ffff127224 */ /* 0x000fe200078e0a12 */
[----:B------:R-:W-:Y:S01]  /*1120*/  ISETP.GT.U32.AND P6, PT, R0, R16, PT ;  /* 0x000000100000720c */ /* 0x000fe20003fc4070 */
[----:B------:R-:W-:Y:S01]  /*1130*/  @!P3 IMAD.MOV R13, RZ, RZ, -R13 ;  /* 0x000000ffff0db224 */ /* 0x000fe200078e0a0d */
[----:B------:R-:W-:Y:S01]  /*1140*/  IABS R21, R22 ;  /* 0x0000001600157213 */ /* 0x000fe20000000000 */
[----:B------:R-:W-:Y:S01]  /*1150*/  @!P0 IMAD.IADD R14, R14, 0x1, -R0 ;  /* 0x000000010e0e8824 */ /* 0x000fe200078e0a00 */
[C---:B------:R-:W-:Y:S01]  /*1160*/  ISETP.GT.U32.AND P5, PT, R0.reuse, R15, PT ;  /* 0x0000000f0000720c */ /* 0x040fe20003fa4070 */
[----:B------:R-:W-:Y:S01]  /*1170*/  IMAD R18, R0, R18, R19 ;  /* 0x0000001200127224 */ /* 0x000fe200078e0213 */
[----:B------:R-:W-:Y:S01]  /*1180*/  @!P4 IADD3 R17, PT, PT, R17, -R0, RZ ;  /* 0x800000001111c210 */ /* 0x000fe20007ffe0ff */
[----:B------:R-:W-:Y:S01]  /*1190*/  @!P2 IMAD.MOV R14, RZ, RZ, -R14 ;  /* 0x000000ffff0ea224 */ /* 0x000fe200078e0a0e */
[----:B------:R-:W-:Y:S01]  /*11a0*/  ISETP.GE.AND P0, PT, R25, RZ, PT ;  /* 0x000000ff1900720c */ /* 0x000fe20003f06270 */
[----:B------:R-:W-:Y:S01]  /*11b0*/  IMAD.HI.U32 R19, R10, R21, RZ ;  /* 0x000000150a137227 */ /* 0x000fe200078e00ff */
[----:B------:R-:W-:-:S02]  /*11c0*/  ISETP.GT.U32.AND P2, PT, R0, R17, PT ;  /* 0x000000110000720c */ /* 0x000fc40003f44070 */
[----:B------:R-:W-:Y:S01]  /*11d0*/  ISETP.GE.AND P4, PT, R20, RZ, PT ;  /* 0x000000ff1400720c */ /* 0x000fe20003f86270 */
[----:B------:R-:W-:Y:S01]  /*11e0*/  IMAD.MOV R19, RZ, RZ, -R19 ;  /* 0x000000ffff137224 */ /* 0x000fe200078e0a13 */
[----:B------:R-:W-:Y:S01]  /*11f0*/  LOP3.LUT R20, R2, 0x16, RZ, 0xfc, !PT ;  /* 0x0000001602147812 */ /* 0x000fe200078efcff */
[--C-:B------:R-:W-:Y:S01]  /*1200*/  @!P6 IMAD.IADD R16, R16, 0x1, -R0.reuse ;  /* 0x000000011010e824 */ /* 0x100fe200078e0a00 */
[----:B------:R-:W-:Y:S01]  /*1210*/  ISETP.GE.AND P3, PT, R24, RZ, PT ;  /* 0x000000ff1800720c */ /* 0x000fe20003f66270 */
[--C-:B------:R-:W-:Y:S01]  /*1220*/  @!P5 IMAD.IADD R15, R15, 0x1, -R0.reuse ;  /* 0x000000010f0fd824 */ /* 0x100fe200078e0a00 */
[C---:B------:R-:W-:Y:S01]  /*1230*/  ISETP.GT.U32.AND P5, PT, R0.reuse, R18, PT ;  /* 0x000000120000720c */ /* 0x040fe20003fa4070 */
[C---:B------:R-:W-:Y:S01]  /*1240*/  IMAD R19, R0.reuse, R19, R21 ;  /* 0x0000001300137224 */ /* 0x040fe200078e0215 */
[C---:B------:R-:W-:Y:S02]  /*1250*/  ISETP.GT.U32.AND P6, PT, R0.reuse, R16, PT ;  /* 0x000000100000720c */ /* 0x040fe40003fc4070 */
[----:B------:R-:W-:Y:S01]  /*1260*/  IABS R23, R20 ;  /* 0x0000001400177213 */ /* 0x000fe20000000000 */
[----:B------:R-:W-:Y:S01]  /*1270*/  @!P2 IMAD.IADD R17, R17, 0x1, -R0 ;  /* 0x000000011111a824 */ /* 0x000fe200078e0a00 */
[----:B------:R-:W-:-:S02]  /*1280*/  ISETP.GT.U32.AND P2, PT, R0, R19, PT ;  /* 0x000000130000720c */ /* 0x000fc40003f44070 */
[----:B------:R-:W-:Y:S01]  /*1290*/  @!P1 IADD3 R15, PT, PT, -R15, RZ, RZ ;  /* 0x000000ff0f0f9210 */ /* 0x000fe20007ffe1ff */
[----:B------:R-:W-:Y:S01]  /*12a0*/  @!P0 IMAD.MOV R17, RZ, RZ, -R17 ;  /* 0x000000ffff118224 */ /* 0x000fe200078e0a11 */
[----:B------:R-:W-:Y:S01]  /*12b0*/  ISETP.GE.AND P1, PT, R20, RZ, PT ;  /* 0x000000ff1400720c */ /* 0x000fe20003f26270 */
[----:B------:R-:W-:Y:S01]  /*12c0*/  IMAD.HI.U32 R20, R10, R23, RZ ;  /* 0x000000170a147227 */ /* 0x000fe200078e00ff */
[C---:B------:R-:W-:Y:S02]  /*12d0*/  LOP3.LUT R21, R2.reuse, 0x18, RZ, 0xfc, !PT ;  /* 0x0000001802157812 */ /* 0x040fe400078efcff */
[----:B------:R-:W-:Y:S01]  /*12e0*/  LOP3.LUT R24, R2, 0x1c, RZ, 0xfc, !PT ;  /* 0x0000001c02187812 */ /* 0x000fe200078efcff */
[--C-:B------:R-:W-:Y:S01]  /*12f0*/  @!P5 IMAD.IADD R18, R18, 0x1, -R0.reuse ;  /* 0x000000011212d824 */ /* 0x100fe200078e0a00 */
[----:B------:R-:W-:Y:S01]  /*1300*/  IABS R25, R21 ;  /* 0x0000001500197213 */ /* 0x000fe20000000000 */
[----:B------:R-:W-:Y:S01]  /*1310*/  @!P6 IMAD.IADD R16, R16, 0x1, -R0 ;  /* 0x000000011010e824 */ /* 0x000fe200078e0a00 */
[----:B------:R-:W-:Y:S01]  /*1320*/  ISETP.GE.AND P6, PT, R22, RZ, PT ;  /* 0x000000ff1600720c */ /* 0x000fe20003fc6270 */
[----:B------:R-:W-:Y:S01]  /*1330*/  IMAD.MOV R20, RZ, RZ, -R20 ;  /* 0x000000ffff147224 */ /* 0x000fe200078e0a14 */
[----:B------:R-:W-:Y:S01]  /*1340*/  LOP3.LUT R22, R2, 0x1a, RZ, 0xfc, !PT ;  /* 0x0000001a02167812 */ /* 0x000fe200078efcff */
[----:B------:R-:W-:Y:S01]  /*1350*/  @!P3 IMAD.MOV R16, RZ, RZ, -R16 ;  /* 0x000000ffff10b224 */ /* 0x000fe200078e0a10 */
[----:B------:R-:W-:Y:S01]  /*1360*/  @!P2 IADD3 R19, PT, PT, R19, -R0, RZ ;  /* 0x800000001313a210 */ /* 0x000fe20007ffe0ff */
[C---:B------:R-:W-:Y:S01]  /*1370*/  IMAD R20, R0.reuse, R20, R23 ;  /* 0x0000001400147224 */ /* 0x040fe200078e0217 */
[----:B------:R-:W-:-:S02]  /*1380*/  ISETP.GT.U32.AND P5, PT, R0, R18, PT ;  /* 0x000000120000720c */ /* 0x000fc40003fa4070 */
[----:B------:R-:W-:Y:S02]  /*1390*/  IABS R27, R22 ;  /* 0x00000016001b7213 */ /* 0x000fe40000000000 */
[----:B------:R-:W-:Y:S02]  /*13a0*/  ISETP.GT.U32.AND P2, PT, R0, R19, PT ;  /* 0x000000130000720c */ /* 0x000fe40003f44070 */
[----:B------:R-:W-:Y:S01]  /*13b0*/  ISETP.GE.AND P0, PT, R22, RZ, PT ;  /* 0x000000ff1600720c */ /* 0x000fe20003f06270 */
[----:B------:R-:W-:Y:S01]  /*13c0*/  IMAD.HI.U32 R22, R10, R27, RZ ;  /* 0x0000001b0a167227 */ /* 0x000fe200078e00ff */
[----:B------:R-:W-:Y:S02]  /*13d0*/  ISETP.GE.AND P3, PT, R21, RZ, PT ;  /* 0x000000ff1500720c */ /* 0x000fe40003f66270 */
[----:B------:R-:W-:Y:S01]  /*13e0*/  IABS R29, R24 ;  /* 0x00000018001d7213 */ /* 0x000fe20000000000 */
[----:B------:R-:W-:Y:S01]  /*13f0*/  IMAD.MOV R22, RZ, RZ, -R22 ;  /* 0x000000ffff167224 */ /* 0x000fe200078e0a16 */
[----:B------:R-:W-:Y:S01]  /*1400*/  LOP3.LUT R40, R2, 0x32, RZ, 0xfc, !PT ;  /* 0x0000003202287812 */ /* 0x000fe200078efcff */
[----:B------:R-:W-:Y:S01]  /*1410*/  @!P5 IMAD.IADD R18, R18, 0x1, -R0 ;  /* 0x000000011212d824 */ /* 0x000fe200078e0a00 */
[----:B------:R-:W-:Y:S01]  /*1420*/  ISETP.GE.AND P5, PT, R24, RZ, PT ;  /* 0x000000ff1800720c */ /* 0x000fe20003fa6270 */
[----:B------:R-:W-:Y:S01]  /*1430*/  IMAD.HI.U32 R21, R10, R25, RZ ;  /* 0x000000190a157227 */ /* 0x000fe200078e00ff */
[----:B------:R-:W-:-:S02]  /*1440*/  LOP3.LUT R44, R2, 0x3a, RZ, 0xfc, !PT ;  /* 0x0000003a022c7812 */ /* 0x000fc400078efcff */
[----:B------:R-:W-:Y:S01]  /*1450*/  LOP3.LUT R46, R2, 0x3c, RZ, 0xfc, !PT ;  /* 0x0000003c022e7812 */ /* 0x000fe200078efcff */
[----:B------:R-:W-:Y:S01]  /*1460*/  @!P2 IMAD.IADD R19, R19, 0x1, -R0 ;  /* 0x000000011313a824 */ /* 0x000fe200078e0a00 */
[----:B------:R-:W-:Y:S01]  /*1470*/  IABS R43, R44 ;  /* 0x0000002c002b7213 */ /* 0x000fe20000000000 */
[C---:B------:R-:W-:Y:S01]  /*1480*/  IMAD R22, R0.reuse, R22, R27 ;  /* 0x0000001600167224 */ /* 0x040fe200078e021b */
[----:B------:R-:W-:Y:S01]  /*1490*/  IABS R27, R28 ;  /* 0x0000001c001b7213 */ /* 0x000fe20000000000 */
[----:B------:R-:W-:Y:S01]  /*14a0*/  @!P4 IMAD.MOV R18, RZ, RZ, -R18 ;  /* 0x000000ffff12c224 */ /* 0x000fe200078e0a12 */
        /* <DEDUP_REMOVED lines=9> */
[----:B------:R-:W-:Y:S01]  /*1540*/  ISETP.GT.U32.AND P2, PT, R0, R21, PT ;  /* 0x000000150000720c */ /* 0x000fe20003f44070 */
[----:B------:R-:W-:Y:S01]  /*1550*/  IMAD.HI.U32 R24, R10, R27, RZ ;  /* 0x0000001b0a187227 */ /* 0x000fe200078e00ff */
[----:B------:R-:W-:Y:S02]  /*1560*/  IADD3 R23, PT, PT, -R23, RZ, RZ ;  /* 0x000000ff17177210 */ /* 0x000fe40007ffe1ff */
[----:B------:R-:W-:Y:S01]  /*1570*/  IABS R41, R42 ;  /* 0x0000002a00297213 */ /* 0x000fe20000000000 */
[----:B------:R-:W-:Y:S01]  /*1580*/  @!P4 IMAD.IADD R20, R20, 0x1, -R0 ;  /* 0x000000011414c824 */ /* 0x000fe200078e0a00 */
[----:B------:R-:W-:Y:S01]  /*1590*/  LOP3.LUT R48, R2, 0x40, RZ, 0xfc, !PT ;  /* 0x0000004002307812 */ /* 0x000fe200078efcff */
[----:B------:R-:W-:Y:S01]  /*15a0*/  IMAD R23, R0, R23, R29 ;  /* 0x0000001700177224 */ /* 0x000fe200078e021d */
[----:B------:R-:W-:Y:S01]  /*15b0*/  IABS R29, R30 ;  /* 0x0000001e001d7213 */ /* 0x000fe20000000000 */
[----:B------:R-:W-:Y:S01]  /*15c0*/  IMAD.MOV R24, RZ, RZ, -R24 ;  /* 0x000000ffff187224 */ /* 0x000fe200078e0a18 */
[----:B------:R-:W-:-:S02]  /*15d0*/  @!P6 IADD3 R22, PT, PT, R22, -R0, RZ ;  /* 0x800000001616e210 */ /* 0x000fc40007ffe0ff */
[----:B------:R-:W-:Y:S01]  /*15e0*/  ISETP.GT.U32.AND P4, PT, R0, R20, PT ;  /* 0x000000140000720c */ /* 0x000fe20003f84070 */
[----:B------:R-:W-:Y:S01]  /*15f0*/  IMAD.HI.U32 R25, R10, R29, RZ ;  /* 0x0000001d0a197227 */ /* 0x000fe200078e00ff */
[----:B------:R-:W-:Y:S02]  /*1600*/  ISETP.GT.U32.AND P6, PT, R0, R22, PT ;  /* 0x000000160000720c */ /* 0x000fe40003fc4070 */
[C---:B------:R-:W-:Y:S01]  /*1610*/  LOP3.LUT R52, R2.reuse, 0x46, RZ, 0xfc, !PT ;  /* 0x0000004602347812 */ /* 0x040fe200078efcff */
[--C-:B------:R-:W-:Y:S01]  /*1620*/  @!P2 IMAD.IADD R21, R21, 0x1, -R0.reuse ;  /* 0x000000011515a824 */ /* 0x100fe200078e0a00 */
[----:B------:R-:W-:Y:S01]  /*1630*/  LOP3.LUT R50, R2, 0x44, RZ, 0xfc, !PT ;  /* 0x0000004402327812 */ /* 0x000fe200078efcff */
[----:B------:R-:W-:Y:S01]  /*1640*/  IMAD.MOV R25, RZ, RZ, -R25 ;  /* 0x000000ffff197224 */ /* 0x000fe200078e0a19 */
[----:B------:R-:W-:Y:S01]  /*1650*/  IABS R49, R52 ;  /* 0x0000003400317213 */ /* 0x000fe20000000000 */
[C---:B------:R-:W-:Y:S01]  /*1660*/  IMAD R24, R0.reuse, R24, R27 ;  /* 0x0000001800187224 */ /* 0x040fe200078e021b */
[C---:B------:R-:W-:Y:S01]  /*1670*/  ISETP.GT.U32.AND P2, PT, R0.reuse, R21, PT ;  /* 0x000000150000720c */ /* 0x040fe20003f44070 */
[----:B------:R-:W-:Y:S01]  /*1680*/  IMAD R25, R0, R25, R29 ;  /* 0x0000001900197224 */ /* 0x000fe200078e021d */
[----:B------:R-:W-:Y:S01]  /*1690*/  LOP3.LUT R53, R2, 0x48, RZ, 0xfc, !PT ;  /* 0x0000004802357812 */ /* 0x000fe200078efcff */
[--C-:B------:R-:W-:Y:S01]  /*16a0*/  @!P4 IMAD.IADD R20, R20, 0x1, -R0.reuse ;  /* 0x000000011414c824 */ /* 0x100fe200078e0a00 */
[----:B------:R-:W-:Y:S01]  /*16b0*/  ISETP.GT.U32.AND P4, PT, R0, R23, PT ;  /* 0x000000170000720c */ /* 0x000fe20003f84070 */
[----:B------:R-:W-:Y:S01]  /*16c0*/  @!P6 IMAD.IADD R22, R22, 0x1, -R0 ;  /* 0x000000011616e824 */ /* 0x000fe200078e0a00 */
[----:B------:R-:W-:Y:S01]  /*16d0*/  ISETP.GT.U32.AND P6, PT, R0, R25, PT ;  /* 0x000000190000720c */ /* 0x000fe20003fc4070 */
[----:B------:R-:W-:Y:S01]  /*16e0*/  IMAD.MOV.U32 R29, RZ, RZ, R26 ;  /* 0x000000ffff1d7224 */ /* 0x000fe200078e001a */
[----:B------:R-:W-:Y:S01]  /*16f0*/  IABS R51, R53 ;  /* 0x0000003500337213 */ /* 0x000fe20000000000 */
[----:B------:R-:W-:Y:S01]  /*1700*/  @!P1 IMAD.MOV R20, RZ, RZ, -R20 ;  /* 0x000000ffff149224 */ /* 0x000fe200078e0a14 */
[----:B------:R-:W-:Y:S01]  /*1710*/  ISETP.GE.AND P1, PT, R28, RZ, PT ;  /* 0x000000ff1c00720c */ /* 0x000fe20003f26270 */
[----:B------:R-:W-:Y:S01]  /*1720*/  IMAD.HI.U32 R28, R10, R33, RZ ;  /* 0x000000210a1c7227 */ /* 0x000fe200078e00ff */
[----:B------:R-:W-:-:S02]  /*1730*/  LOP3.LUT R54, R2, 0x4c, RZ, 0xfc, !PT ;  /* 0x0000004c02367812 */ /* 0x000fc400078efcff */
[----:B------:R-:W-:Y:S01]  /*1740*/  @!P2 IADD3 R21, PT, PT, R21, -R0, RZ ;  /* 0x800000001515a210 */ /* 0x000fe20007ffe0ff */
[----:B------:R-:W-:Y:S01]  /*1750*/  IMAD.HI.U32 R26, R10, R29, RZ ;  /* 0x0000001d0a1a7227 */ /* 0x000fe200078e00ff */
[----:B------:R-:W-:Y:S02]  /*1760*/  ISETP.GT.U32.AND P2, PT, R0, R24, PT ;  /* 0x000000180000720c */ /* 0x000fe40003f44070 */
[----:B------:R-:W-:Y:S01]  /*1770*/  IADD3 R28, PT, PT, -R28, RZ, RZ ;  /* 0x000000ff1c1c7210 */ /* 0x000fe20007ffe1ff */
[--C-:B------:R-:W-:Y:S01]  /*1780*/  @!P4 IMAD.IADD R23, R23, 0x1, -R0.reuse ;  /* 0x000000011717c824 */ /* 0x100fe200078e0a00 */
[C---:B------:R-:W-:Y:S01]  /*1790*/  LOP3.LUT R56, R2.reuse, 0x58, RZ, 0xfc, !PT ;  /* 0x0000005802387812 */ /* 0x040fe200078efcff */
[----:B------:R-:W-:Y:S01]  /*17a0*/  @!P6 IMAD.IADD R25, R25, 0x1, -R0 ;  /* 0x000000011919e824 */ /* 0x000fe200078e0a00 */
[----:B------:R-:W-:Y:S01]  /*17b0*/  LOP3.LUT R58, R2, 0x5e, RZ, 0xfc, !PT ;  /* 0x0000005e023a7812 */ /* 0x000fe200078efcff */
[----:B------:R-:W-:Y:S01]  /*17c0*/  @!P3 IMAD.MOV R21, RZ, RZ, -R21 ;  /* 0x000000ffff15b224 */ /* 0x000fe200078e0a15 */
[----:B------:R-:W-:Y:S01]  /*17d0*/  ISETP.GT.U32.AND P4, PT, R0, R23, PT ;  /* 0x000000170000720c */ /* 0x000fe20003f84070 */
[----:B------:R-:W-:Y:S01]  /*17e0*/  IMAD.HI.U32 R27, R10, R31, RZ ;  /* 0x0000001f0a1b7227 */ /* 0x000fe200078e00ff */
[----:B------:R-:W-:-:S02]  /*17f0*/  ISETP.GT.U32.AND P3, PT, R0, R25, PT ;  /* 0x000000190000720c */ /* 0x000fc40003f64070 */
[----:B------:R-:W-:Y:S01]  /*1800*/  IABS R57, R56 ;  /* 0x0000003800397213 */ /* 0x000fe20000000000 */
[----:B------:R-:W-:Y:S01]  /*1810*/  @!P2 IMAD.IADD R24, R24, 0x1, -R0 ;  /* 0x000000011818a824 */ /* 0x000fe200078e0a00 */
[----:B------:R-:W-:Y:S01]  /*1820*/  IADD3 R27, PT, PT, -R27, RZ, RZ ;  /* 0x000000ff1b1b7210 */ /* 0x000fe20007ffe1ff */
[----:B------:R-:W-:Y:S01]  /*1830*/  IMAD.MOV R26, RZ, RZ, -R26 ;  /* 0x000000ffff1a7224 */ /* 0x000fe200078e0a1a */
[----:B------:R-:W-:Y:S01]  /*1840*/  ISETP.GE.AND P2, PT, R30, RZ, PT ;  /* 0x000000ff1e00720c */ /* 0x000fe20003f46270 */
[C---:B------:R-:W-:Y:S01]  /*1850*/  IMAD R28, R0.reuse, R28, R33 ;  /* 0x0000001c001c7224 */ /* 0x040fe200078e0221 */
[C---:B------:R-:W-:Y:S01]  /*1860*/  ISETP.GT.U32.AND P6, PT, R0.reuse, R24, PT ;  /* 0x000000180000720c */ /* 0x040fe20003fc4070 */
[----:B------:R-:W-:Y:S01]  /*1870*/  IMAD R26, R0, R26, R29 ;  /* 0x0000001a001a7224 */ /* 0x000fe200078e021d */
[----:B------:R-:W-:Y:S01]  /*1880*/  LOP3.LUT R60, R2, 0x62, RZ, 0xfc, !PT ;  /* 0x00000062023c7812 */ /* 0x000fe200078efcff */
[C---:B------:R-:W-:Y:S01]  /*1890*/  IMAD R27, R0.reuse, R27, R31 ;  /* 0x0000001b001b7224 */ /* 0x040fe200078e021f */
[----:B------:R-:W-:Y:S01]  /*18a0*/  IABS R63, R58 ;  /* 0x0000003a003f7213 */ /* 0x000fe20000000000 */
[--C-:B------:R-:W-:Y:S01]  /*18b0*/  @!P4 IMAD.IADD R23, R23, 0x1, -R0.reuse ;  /* 0x000000011717c824 */ /* 0x100fe200078e0a00 */
[C---:B------:R-:W-:Y:S01]  /*18c0*/  ISETP.GT.U32.AND P4, PT, R0.reuse, R26, PT ;  /* 0x0000001a0000720c */ /* 0x040fe20003f84070 */
[----:B------:R-:W-:Y:S01]  /*18d0*/  @!P3 IMAD.IADD R25, R25, 0x1, -R0 ;  /* 0x000000011919b824 */ /* 0x000fe200078e0a00 */
[C---:B------:R-:W-:Y:S01]  /*18e0*/  ISETP.GT.U32.AND P3, PT, R0.reuse, R28, PT ;  /* 0x0000001c0000720c */ /* 0x040fe20003f64070 */
[----:B------:R-:W-:Y:S01]  /*18f0*/  @!P5 IMAD.MOV R23, RZ, RZ, -R23 ;  /* 0x000000ffff17d224 */ /* 0x000fe200078e0a17 */
[----:B------:R-:W-:Y:S01]  /*1900*/  ISETP.GT.U32.AND P5, PT, R0, R27, PT ;  /* 0x0000001b0000720c */ /* 0x000fe20003fa4070 */
[----:B------:R-:W-:Y:S01]  /*1910*/  @!P0 IMAD.MOV R22, RZ, RZ, -R22 ;  /* 0x000000ffff168224 */ /* 0x000fe200078e0a16 */
[----:B------:R-:W-:Y:S01]  /*1920*/  ISETP.GE.AND P0, PT, R32, RZ, PT ;  /* 0x000000ff2000720c */ /* 0x000fe20003f06270 */
[----:B------:R-:W-:Y:S01]  /*1930*/  @!P6 IMAD.IADD R24, R24, 0x1, -R0 ;  /* 0x000000011818e824 */ /* 0x000fe200078e0a00 */
[----:B------:R-:W-:Y:S01]  /*1940*/  ISETP.GE.AND P6, PT, R34, RZ, PT ;  /* 0x000000ff2200720c */ /* 0x000fe20003fc6270 */
[----:B------:R-:W-:Y:S01]  /*1950*/  @!P2 IMAD.MOV R25, RZ, RZ, -R25 ;  /* 0x000000ffff19a224 */ /* 0x000fe200078e0a19 */
[C---:B------:R-:W-:Y:S01]  /*1960*/  LOP3.LUT R32, R2.reuse, 0x28, RZ, 0xfc, !PT ;  /* 0x0000002802207812 */ /* 0x040fe200078efcff */
[----:B------:R-:W-:Y:S01]  /*1970*/  @!P1 IMAD.MOV R24, RZ, RZ, -R24 ;  /* 0x000000ffff189224 */ /* 0x000fe200078e0a18 */
[----:B------:R-:W-:-:S02]  /*1980*/  LOP3.LUT R34, R2, 0x2a, RZ, 0xfc, !PT ;  /* 0x0000002a02227812 */ /* 0x000fc400078efcff */
[----:B------:R-:W-:Y:S01]  /*1990*/  IABS R31, R32 ;  /* 0x00000020001f7213 */ /* 0x000fe20000000000 */
[--C-:B------:R-:W-:Y:S01]  /*19a0*/  @!P3 IMAD.IADD R28, R28, 0x1, -R0.reuse ;  /* 0x000000011c1cb824 */ /* 0x100fe200078e0a00 */
[----:B------:R-:W-:Y:S01]  /*19b0*/  @!P4 IADD3 R26, PT, PT, R26, -R0, RZ ;  /* 0x800000001a1ac210 */ /* 0x000fe20007ffe0ff */
[----:B------:R-:W-:Y:S01]  /*19c0*/  @!P5 IMAD.IADD R27, R27, 0x1, -R0 ;  /* 0x000000011b1bd824 */ /* 0x000fe200078e0a00 */
[----:B------:R-:W-:Y:S01]  /*19d0*/  IABS R33, R34 ;  /* 0x0000002200217213 */ /* 0x000fe20000000000 */
[----:B------:R-:W-:Y:S01]  /*19e0*/  IMAD.HI.U32 R29, R10, R31, RZ ;  /* 0x0000001f0a1d7227 */ /* 0x000fe200078e00ff */
[C---:B------:R-:W-:Y:S02]  /*19f0*/  ISETP.GT.U32.AND P5, PT, R0.reuse, R26, PT ;  /* 0x0000001a0000720c */ /* 0x040fe40003fa4070 */
[----:B------:R-:W-:Y:S01]  /*1a00*/  ISETP.GT.U32.AND P3, PT, R0, R28, PT ;  /* 0x0000001c0000720c */ /* 0x000fe20003f64070 */
[----:B------:R-:W-:Y:S01]  /*1a10*/  IMAD.HI.U32 R30, R10, R33, RZ ;  /* 0x000000210a1e7227 */ /* 0x000fe200078e00ff */
[----:B------:R-:W-:-:S02]  /*1a20*/  ISETP.GT.U32.AND P1, PT, R0, R27, PT ;  /* 0x0000001b0000720c */ /* 0x000fc40003f24070 */
[----:B------:R-:W-:Y:S01]  /*1a30*/  ISETP.GE.AND P4, PT, R35, RZ, PT ;  /* 0x000000ff2300720c */ /* 0x000fe20003f86270 */
[----:B------:R-:W-:Y:S01]  /*1a40*/  IMAD.MOV R29, RZ, RZ, -R29 ;  /* 0x000000ffff1d7224 */ /* 0x000fe200078e0a1d */
[----:B------:R-:W-:Y:S02]  /*1a50*/  IADD3 R30, PT, PT, -R30, RZ, RZ ;  /* 0x000000ff1e1e7210 */ /* 0x000fe40007ffe1ff */
[----:B------:R-:W-:Y:S01]  /*1a60*/  IABS R35, R36 ;  /* 0x0000002400237213 */ /* 0x000fe20000000000 */
[C---:B------:R-:W-:Y:S01]  /*1a70*/  IMAD R29, R0.reuse, R29, R31 ;  /* 0x0000001d001d7224 */ /* 0x040fe200078e021f */
[----:B------:R-:W-:Y:S01]  /*1a80*/  IABS R67, R60 ;  /* 0x0000003c00437213 */ /* 0x000fe20000000000 */
[----:B------:R-:W-:Y:S01]  /*1a90*/  IMAD R30, R0, R30, R33 ;  /* 0x0000001e001e7224 */ /* 0x000fe200078e0221 */
[----:B------:R-:W-:Y:S01]  /*1aa0*/  LOP3.LUT R62, R2, 0x64, RZ, 0xfc, !PT ;  /* 0x00000064023e7812 */ /* 0x000fe200078efcff */
[--C-:B------:R-:W-:Y:S01]  /*1ab0*/  @!P5 IMAD.IADD R26, R26, 0x1, -R0.reuse ;  /* 0x000000011a1ad824 */ /* 0x100fe200078e0a00 */
[----:B------:R-:W-:Y:S01]  /*1ac0*/  ISETP.GT.U32.AND P5, PT, R0, R29, PT ;  /* 0x0000001d0000720c */ /* 0x000fe20003fa4070 */
[--C-:B------:R-:W-:Y:S01]  /*1ad0*/  @!P3 IMAD.IADD R28, R28, 0x1, -R0.reuse ;  /* 0x000000011c1cb824 */ /* 0x100fe200078e0a00 */
[----:B------:R-:W-:Y:S01]  /*1ae0*/  ISETP.GT.U32.AND P3, PT, R0, R30, PT ;  /* 0x0000001e0000720c */ /* 0x000fe20003f64070 */
[----:B------:R-:W-:Y:S01]  /*1af0*/  @!P1 IMAD.IADD R27, R27, 0x1, -R0 ;  /* 0x000000011b1b9824 */ /* 0x000fe200078e0a00 */
[----:B------:R-:W-:Y:S01]  /*1b00*/  ISETP.GE.AND P1, PT, R32, RZ, PT ;  /* 0x000000ff2000720c */ /* 0x000fe20003f26270 */
[----:B------:R-:W-:Y:S01]  /*1b10*/  IMAD.HI.U32 R32, R10, R37, RZ ;  /* 0x000000250a207227 */ /* 0x000fe200078e00ff */
[----:B------:R-:W-:-:S02]  /*1b20*/  LOP3.LUT R64, R2, 0x68, RZ, 0xfc, !PT ;  /* 0x0000006802407812 */ /* 0x000fc400078efcff */
[----:B------:R-:W-:Y:S01]  /*1b30*/  @!P6 IADD3 R27, PT, PT, -R27, RZ, RZ ;  /* 0x000000ff1b1be210 */ /* 0x000fe20007ffe1ff */
[----:B------:R-:W-:Y:S01]  /*1b40*/  IMAD.HI.U32 R31, R10, R35, RZ ;  /* 0x000000230a1f7227 */ /* 0x000fe200078e00ff */
[----:B------:R-:W-:Y:S02]  /*1b50*/  IADD3 R32, PT, PT, -R32, RZ, RZ ;  /* 0x000000ff20207210 */ /* 0x000fe40007ffe1ff */
[----:B------:R-:W-:Y:S01]  /*1b60*/  IABS R69, R62 ;  /* 0x0000003e00457213 */ /* 0x000fe20000000000 */
[----:B------:R-:W-:Y:S01]  /*1b70*/  IMAD.MOV R31, RZ, RZ, -R31 ;  /* 0x000000ffff1f7224 */ /* 0x000fe200078e0a1f */
[----:B------:R-:W-:Y:S01]  /*1b80*/  IABS R73, R64 ;  /* 0x0000004000497213 */ /* 0x000fe20000000000 */
[--C-:B------:R-:W-:Y:S01]  /*1b90*/  @!P5 IMAD.IADD R29, R29, 0x1, -R0.reuse ;  /* 0x000000011d1dd824 */ /* 0x100fe200078e0a00 */
[----:B------:R-:W-:Y:S01]  /*1ba0*/  ISETP.GE.AND P5, PT, R34, RZ, PT ;  /* 0x000000ff2200720c */ /* 0x000fe20003fa6270 */
[----:B------:R-:W-:Y:S01]  /*1bb0*/  @!P3 IMAD.IADD R30, R30, 0x1, -R0 ;  /* 0x000000011e1eb824 */ /* 0x000fe200078e0a00 */
[----:B------:R-:W-:Y:S01]  /*1bc0*/  LOP3.LUT R66, R2, 0x6a, RZ, 0xfc, !PT ;  /* 0x0000006a02427812 */ /* 0x000fe200078efcff */
[C---:B------:R-:W-:Y:S01]  /*1bd0*/  IMAD R31, R0.reuse, R31, R35 ;  /* 0x0000001f001f7224 */ /* 0x040fe200078e0223 */
[----:B------:R-:W-:Y:S01]  /*1be0*/  IABS R35, R39 ;  /* 0x0000002700237213 */ /* 0x000fe20000000000 */
[C---:B------:R-:W-:Y:S01]  /*1bf0*/  IMAD R32, R0.reuse, R32, R37 ;  /* 0x0000002000207224 */ /* 0x040fe200078e0225 */
[C---:B------:R-:W-:Y:S01]  /*1c00*/  ISETP.GT.U32.AND P3, PT, R0.reuse, R29, PT ;  /* 0x0000001d0000720c */ /* 0x040fe20003f64070 */
[----:B------:R-:W-:Y:S01]  /*1c10*/  @!P0 IMAD.MOV R26, RZ, RZ, -R26 ;  /* 0x000000ffff1a8224 */ /* 0x000fe200078e0a1a */
[----:B------:R-:W-:Y:S01]  /*1c20*/  ISETP.GT.U32.AND P0, PT, R0, R30, PT ;  /* 0x0000001e0000720c */ /* 0x000fe20003f04070 */
[----:B------:R-:W-:Y:S01]  /*1c30*/  IMAD.HI.U32 R33, R10, R35, RZ ;  /* 0x000000230a217227 */ /* 0x000fe200078e00ff */
[----:B------:R-:W-:-:S02]  /*1c40*/  IABS R37, R40 ;  /* 0x0000002800257213 */ /* 0x000fc40000000000 */
[C---:B------:R-:W-:Y:S01]  /*1c50*/  ISETP.GT.U32.AND P6, PT, R0.reuse, R32, PT ;  /* 0x000000200000720c */ /* 0x040fe20003fc4070 */
[----:B------:R-:W-:Y:S01]  /*1c60*/  IMAD.MOV R33, RZ, RZ, -R33 ;  /* 0x000000ffff217224 */ /* 0x000fe200078e0a21 */
[----:B------:R-:W-:Y:S01]  /*1c70*/  ISETP.GT.U32.AND P2, PT, R0, R31, PT ;  /* 0x0000001f0000720c */ /* 0x000fe20003f44070 */
[----:B------:R-:W-:Y:S01]  /*1c80*/  IMAD.HI.U32 R34, R10, R37, RZ ;  /* 0x000000250a227227 */ /* 0x000fe200078e00ff */
[----:B------:R-:W-:Y:S02]  /*1c90*/  IABS R75, R66 ;  /* 0x00000042004b7213 */ /* 0x000fe40000000000 */
[C---:B------:R-:W-:Y:S01]  /*1ca0*/  LOP3.LUT R68, R2.reuse, 0x70, RZ, 0xfc, !PT ;  /* 0x0000007002447812 */ /* 0x040fe200078efcff */
[----:B------:R-:W-:Y:S01]  /*1cb0*/  IMAD.MOV R34, RZ, RZ, -R34 ;  /* 0x000000ffff227224 */ /* 0x000fe200078e0a22 */
[----:B------:R-:W-:Y:S01]  /*1cc0*/  LOP3.LUT R70, R2, 0x7a, RZ, 0xfc, !PT ;  /* 0x0000007a02467812 */ /* 0x000fe200078efcff */
[--C-:B------:R-:W-:Y:S01]  /*1cd0*/  @!P3 IMAD.IADD R29, R29, 0x1, -R0.reuse ;  /* 0x000000011d1db824 */ /* 0x100fe200078e0a00 */
[----:B------:R-:W-:Y:S01]  /*1ce0*/  @!P0 IADD3 R30, PT, PT, R30, -R0, RZ ;  /* 0x800000001e1e8210 */ /* 0x000fe20007ffe0ff */
[----:B------:R-:W-:Y:S01]  /*1cf0*/  IMAD R33, R0, R33, R35 ;  /* 0x0000002100217224 */ /* 0x000fe200078e0223 */
[----:B------:R-:W-:Y:S01]  /*1d00*/  ISETP.GE.AND P3, PT, R38, RZ, PT ;  /* 0x000000ff2600720c */ /* 0x000fe20003f66270 */
[----:B------:R-:W-:Y:S01]  /*1d10*/  IMAD R34, R0, R34, R37 ;  /* 0x0000002200227224 */ /* 0x000fe200078e0225 */
[----:B------:R-:W-:Y:S01]  /*1d20*/  LOP3.LUT R38, R2, 0x36, RZ, 0xfc, !PT ;  /* 0x0000003602267812 */ /* 0x000fe200078efcff */
[----:B------:R-:W-:Y:S01]  /*1d30*/  @!P1 IMAD.MOV R29, RZ, RZ, -R29 ;  /* 0x000000ffff1d9224 */ /* 0x000fe200078e0a1d */
[----:B------:R-:W-:Y:S01]  /*1d40*/  ISETP.GT.U32.AND P1, PT, R0, R33, PT ;  /* 0x000000210000720c */ /* 0x000fe20003f24070 */
[----:B------:R-:W-:Y:S01]  /*1d50*/  @!P6 IMAD.IADD R32, R32, 0x1, -R0 ;  /* 0x000000012020e824 */ /* 0x000fe200078e0a00 */
[----:B------:R-:W-:Y:S01]  /*1d60*/  ISETP.GE.AND P0, PT, R39, RZ, PT ;  /* 0x000000ff2700720c */ /* 0x000fe20003f06270 */
[----:B------:R-:W-:Y:S01]  /*1d70*/  @!P5 IMAD.MOV R30, RZ, RZ, -R30 ;  /* 0x000000ffff1ed224 */ /* 0x000fe200078e0a1e */
[C---:B------:R-:W-:Y:S01]  /*1d80*/  ISETP.GT.U32.AND P5, PT, R0.reuse, R34, PT ;  /* 0x000000220000720c */ /* 0x040fe20003fa4070 */
[----:B------:R-:W-:Y:S01]  /*1d90*/  @!P4 IMAD.MOV R28, RZ, RZ, -R28 ;  /* 0x000000ffff1cc224 */ /* 0x000fe200078e0a1c */
[----:B------:R-:W-:Y:S01]  /*1da0*/  ISETP.GT.U32.AND P6, PT, R0, R32, PT ;  /* 0x000000200000720c */ /* 0x000fe20003fc4070 */
[----:B------:R-:W-:Y:S01]  /*1db0*/  @!P2 IMAD.IADD R31, R31, 0x1, -R0 ;  /* 0x000000011f1fa824 */ /* 0x000fe200078e0a00 */
[----:B------:R-:W-:-:S02]  /*1dc0*/  ISETP.GE.AND P4, PT, R36, RZ, PT ;  /* 0x000000ff2400720c */ /* 0x000fc40003f86270 */
[----:B------:R-:W-:Y:S02]  /*1dd0*/  LOP3.LUT R36, R2, 0x34, RZ, 0xfc, !PT ;  /* 0x0000003402247812 */ /* 0x000fe400078efcff */
[----:B------:R-:W-:Y:S01]  /*1de0*/  IABS R39, R38 ;  /* 0x0000002600277213 */ /* 0x000fe20000000000 */
[--C-:B------:R-:W-:Y:S01]  /*1df0*/  @!P1 IMAD.IADD R33, R33, 0x1, -R0.reuse ;  /* 0x0000000121219824 */ /* 0x100fe200078e0a00 */
[----:B------:R-:W-:Y:S01]  /*1e00*/  IABS R37, R36 ;  /* 0x0000002400257213 */ /* 0x000fe20000000000 */
[----:B------:R-:W-:Y:S01]  /*1e10*/  BAR.SYNC.DEFER_BLOCKING 0x0 ;  /* 0x0000000000007b1d */ /* 0x000fe20000010000 */
[----:B------:R-:W-:Y:S01]  /*1e20*/  ISETP.GT.U32.AND P2, PT, R0, R31, PT ;  /* 0x0000001f0000720c */ /* 0x000fe20003f44070 */
[--C-:B------:R-:W-:Y:S01]  /*1e30*/  @!P5 IMAD.IADD R34, R34, 0x1, -R0.reuse ;  /* 0x000000012222d824 */ /* 0x100fe200078e0a00 */
[----:B------:R-:W-:Y:S01]  /*1e40*/  ISETP.GT.U32.AND P1, PT, R0, R33, PT ;  /* 0x000000210000720c */ /* 0x000fe20003f24070 */
[----:B------:R-:W-:Y:S01]  /*1e50*/  @!P6 IMAD.IADD R32, R32, 0x1, -R0 ;  /* 0x000000012020e824 */ /* 0x000fe200078e0a00 */
[----:B------:R-:W-:Y:S01]  /*1e60*/  ISETP.GE.AND P6, PT, R36, RZ, PT ;  /* 0x000000ff2400720c */ /* 0x000fe20003fc6270 */
[----:B------:R-:W-:Y:S01]  /*1e70*/  IMAD.HI.U32 R35, R10, R37, RZ ;  /* 0x000000250a237227 */ /* 0x000fe200078e00ff */
[----:B------:R-:W-:-:S02]  /*1e80*/  ISETP.GT.U32.AND P5, PT, R0, R34, PT ;  /* 0x000000220000720c */ /* 0x000fc40003fa4070 */
[----:B------:R-:W-:Y:S01]  /*1e90*/  IABS R81, R68 ;  /* 0x0000004400517213 */ /* 0x000fe20000000000 */
[----:B------:R-:W-:Y:S01]  /*1ea0*/  IMAD.HI.U32 R36, R10, R39, RZ ;  /* 0x000000270a247227 */ /* 0x000fe200078e00ff */
[----:B------:R-:W-:-:S03]  /*1eb0*/  IABS R91, R70 ;  /* 0x00000046005b7213 */ /* 0x000fc60000000000 */
[----:B------:R-:W-:Y:S01]  /*1ec0*/  IMAD.MOV R35, RZ, RZ, -R35 ;  /* 0x000000ffff237224 */ /* 0x000fe200078e0a23 */
[----:B------:R-:W-:Y:S01]  /*1ed0*/  IADD3 R36, PT, PT, -R36, RZ, RZ ;  /* 0x000000ff24247210 */ /* 0x000fe20007ffe1ff */
[--C-:B------:R-:W-:Y:S01]  /*1ee0*/  @!P1 IMAD.IADD R33, R33, 0x1, -R0.reuse ;  /* 0x0000000121219824 */ /* 0x100fe200078e0a00 */
[----:B------:R-:W-:Y:S01]  /*1ef0*/  @!P2 IADD3 R31, PT, PT, R31, -R0, RZ ;  /* 0x800000001f1fa210 */ /* 0x000fe20007ffe0ff */
[----:B------:R-:W-:Y:S01]  /*1f00*/  IMAD R35, R0, R35, R37 ;  /* 0x0000002300237224 */ /* 0x000fe200078e0225 */
[----:B------:R-:W-:Y:S01]  /*1f10*/  ISETP.GE.AND P2, PT, R40, RZ, PT ;  /* 0x000000ff2800720c */ /* 0x000fe20003f46270 */
[----:B------:R-:W-:Y:S01]  /*1f20*/  IMAD R36, R0, R36, R39 ;  /* 0x0000002400247224 */ /* 0x000fe200078e0227 */
[----:B------:R-:W-:Y:S01]  /*1f30*/  IABS R40, R47 ;  /* 0x0000002f00287213 */ /* 0x000fe20000000000 */
[----:B------:R-:W-:Y:S01]  /*1f40*/  @!P5 IMAD.IADD R34, R34, 0x1, -R0 ;  /* 0x000000012222d824 */ /* 0x000fe200078e0a00 */
[C---:B------:R-:W-:Y:S01]  /*1f50*/  ISETP.GT.U32.AND P1, PT, R0.reuse, R35, PT ;  /* 0x000000230000720c */ /* 0x040fe20003f24070 */
[----:B------:R-:W-:Y:S01]  /*1f60*/  @!P4 IMAD.MOV R31, RZ, RZ, -R31 ;  /* 0x000000ffff1fc224 */ /* 0x000fe200078e0a1f */
[----:B------:R-:W-:Y:S01]  /*1f70*/  ISETP.GT.U32.AND P5, PT, R0, R36, PT ;  /* 0x000000240000720c */ /* 0x000fe20003fa4070 */
[----:B------:R-:W-:Y:S01]  /*1f80*/  IMAD.HI.U32 R39, R10, R45, RZ ;  /* 0x0000002d0a277227 */ /* 0x000fe200078e00ff */
[----:B------:R-:W-:-:S03]  /*1f90*/  ISETP.GE.AND P4, PT, R38, RZ, PT ;  /* 0x000000ff2600720c */ /* 0x000fc60003f86270 */
[----:B------:R-:W-:Y:S02]  /*1fa0*/  IMAD.HI.U32 R38, R10, R43, RZ ;  /* 0x0000002b0a267227 */ /* 0x000fe400078e00ff */
[----:B------:R-:W-:Y:S02]  /*1fb0*/  @!P2 IADD3 R34, PT, PT, -R34, RZ, RZ ;  /* 0x000000ff2222a210 */ /* 0x000fe40007ffe1ff */
[----:B------:R-:W-:Y:S01]  /*1fc0*/  IMAD.MOV R38, RZ, RZ, -R38 ;  /* 0x000000ffff267224 */ /* 0x000fe200078e0a26 */
[----:B------:R-:W-:Y:S01]  /*1fd0*/  ISETP.GE.AND P2, PT, R44, RZ, PT ;  /* 0x000000ff2c00720c */ /* 0x000fe20003f46270 */
[----:B------:R-:W-:Y:S01]  /*1fe0*/  IMAD.MOV R39, RZ, RZ, -R39 ;  /* 0x000000ffff277224 */ /* 0x000fe200078e0a27 */
[----:B------:R-:W-:Y:S01]  /*1ff0*/  @!P1 IADD3 R35, PT, PT, R35, -R0, RZ ;  /* 0x8000000023239210 */ /* 0x000fe20007ffe0ff */
[----:B------:R-:W-:Y:S02]  /*2000*/  @!P5 IMAD.IADD R36, R36, 0x1, -R0 ;  /* 0x000000012424d824 */ /* 0x000fe400078e0a00 */
[C---:B------:R-:W-:Y:S01]  /*2010*/  IMAD R38, R0.reuse, R38, R43 ;  /* 0x0000002600267224 */ /* 0x040fe200078e022b */
[----:B------:R-:W-:Y:S01]  /*2020*/  ISETP.GT.U32.AND P5, PT, R0, R35, PT ;  /* 0x000000230000720c */ /* 0x000fe20003fa4070 */
[----:B------:R-:W-:Y:S01]  /*2030*/  IMAD.HI.U32 R37, R10, R41, RZ ;  /* 0x000000290a257227 */ /* 0x000fe200078e00ff */
[----:B------:R-:W-:-:S03]  /*2040*/  MOV R43, R40 ;  /* 0x00000028002b7202 */ /* 0x000fc60000000f00 */
[----:B------:R-:W-:Y:S02]  /*2050*/  IMAD R39, R0, R39, R45 ;  /* 0x0000002700277224 */ /* 0x000fe400078e022d */
[----:B------:R-:W-:Y:S02]  /*2060*/  IMAD.MOV R37, RZ, RZ, -R37 ;  /* 0x000000ffff257224 */ /* 0x000fe400078e0a25 */
[----:B------:R-:W-:-:S04]  /*2070*/  IMAD.HI.U32 R40, R10, R43, RZ ;  /* 0x0000002b0a287227 */ /* 0x000fc800078e00ff */
[----:B------:R-:W-:Y:S01]  /*2080*/  @!P5 IMAD.IADD R35, R35, 0x1, -R0 ;  /* 0x000000012323d824 */ /* 0x000fe200078e0a00 */
[C---:B------:R-:W-:Y:S01]  /*2090*/  ISETP.GT.U32.AND P5, PT, R0.reuse, R38, PT ;  /* 0x000000260000720c */ /* 0x040fe20003fa4070 */
[C---:B------:R-:W-:Y:S01]  /*20a0*/  IMAD R37, R0.reuse, R37, R41 ;  /* 0x0000002500257224 */ /* 0x040fe200078e0229 */
[----:B------:R-:W-:Y:S01]  /*20b0*/  IABS R41, R48 ;  /* 0x0000003000297213 */ /* 0x000fe20000000000 */
[----:B------:R-:W-:Y:S01]  /*20c0*/  @!P6 IMAD.MOV R35, RZ, RZ, -R35 ;  /* 0x000000ffff23e224 */ /* 0x000fe200078e0a23 */
[C---:B------:R-:W-:Y:S01]  /*20d0*/  ISETP.GT.U32.AND P6, PT, R0.reuse, R39, PT ;  /* 0x000000270000720c */ /* 0x040fe20003fc4070 */
[----:B------:R-:W-:Y:S01]  /*20e0*/  IMAD.MOV R40, RZ, RZ, -R40 ;  /* 0x000000ffff287224 */ /* 0x000fe200078e0a28 */
[C---:B------:R-:W-:Y:S01]  /*20f0*/  ISETP.GT.U32.AND P1, PT, R0.reuse, R37, PT ;  /* 0x000000250000720c */ /* 0x040fe20003f24070 */
[----:B------:R-:W-:Y:S01]  /*2100*/  @!P0 IMAD.MOV R33, RZ, RZ, -R33 ;  /* 0x000000ffff218224 */ /* 0x000fe200078e0a21 */
[----:B------:R-:W-:Y:S01]  /*2110*/  ISETP.GT.U32.AND P0, PT, R0, R36, PT ;  /* 0x000000240000720c */ /* 0x000fe20003f04070 */
[----:B------:R-:W-:-:S02]  /*2120*/  IMAD.MOV.U32 R45, RZ, RZ, R41 ;  /* 0x000000ffff2d7224 */ /* 0x000fc400078e0029 */
[----:B------:R-:W-:Y:S02]  /*2130*/  IMAD R40, R0, R40, R43 ;  /* 0x0000002800287224 */ /* 0x000fe400078e022b */
[----:B------:R-:W-:Y:S02]  /*2140*/  @!P5 IMAD.IADD R38, R38, 0x1, -R0 ;  /* 0x000000012626d824 */ /* 0x000fe400078e0a00 */
[----:B------:R-:W-:Y:S01]  /*2150*/  IMAD.HI.U32 R41, R10, R45, RZ ;  /* 0x0000002d0a297227 */ /* 0x000fe200078e00ff */
[----:B------:R-:W-:-:S03]  /*2160*/  ISETP.GT.U32.AND P5, PT, R0, R40, PT ;  /* 0x000000280000720c */ /* 0x000fc60003fa4070 */
[--C-:B------:R-:W-:Y:S01]  /*2170*/  @!P6 IMAD.IADD R39, R39, 0x1, -R0.reuse ;  /* 0x000000012727e824 */ /* 0x100fe200078e0a00 */
[----:B------:R-:W-:Y:S01]  /*2180*/  ISETP.GT.U32.AND P6, PT, R0, R38, PT ;  /* 0x000000260000720c */ /* 0x000fe20003fc4070 */
[----:B------:R-:W-:Y:S02]  /*2190*/  IMAD.MOV R41, RZ, RZ, -R41 ;  /* 0x000000ffff297224 */ /* 0x000fe400078e0a29 */
[--C-:B------:R-:W-:Y:S02]  /*21a0*/  @!P1 IMAD.IADD R37, R37, 0x1, -R0.reuse ;  /* 0x0000000125259824 */ /* 0x100fe400078e0a00 */
[--C-:B------:R-:W-:Y:S01]  /*21b0*/  @!P0 IMAD.IADD R36, R36, 0x1, -R0.reuse ;  /* 0x0000000124248824 */ /* 0x100fe200078e0a00 */
[----:B------:R-:W-:Y:S01]  /*21c0*/  ISETP.GE.AND P0, PT, R46, RZ, PT ;  /* 0x000000ff2e00720c */ /* 0x000fe20003f06270 */
[----:B------:R-:W-:Y:S01]  /*21d0*/  IMAD R41, R0, R41, R45 ;  /* 0x0000002900297224 */ /* 0x000fe200078e022d */
[----:B------:R-:W-:Y:S01]  /*21e0*/  LOP3.LUT R46, R2, 0x42, RZ, 0xfc, !PT ;  /* 0x00000042022e7812 */ /* 0x000fe200078efcff */
[----:B------:R-:W-:Y:S01]  /*21f0*/  @!P5 IMAD.IADD R40, R40, 0x1, -R0 ;  /* 0x000000012828d824 */ /* 0x000fe200078e0a00 */
[----:B------:R-:W-:Y:S01]  /*2200*/  ISETP.GT.U32.AND P1, PT, R0, R37, PT ;  /* 0x000000250000720c */ /* 0x000fe20003f24070 */
[----:B------:R-:W-:Y:S01]  /*2210*/  @!P3 IMAD.MOV R32, RZ, RZ, -R32 ;  /* 0x000000ffff20b224 */ /* 0x000fe200078e0a20 */
[----:B------:R-:W-:Y:S01]  /*2220*/  IABS R43, R46 ;  /* 0x0000002e002b7213 */ /* 0x000fe20000000000 */
[----:B------:R-:W-:Y:S01]  /*2230*/  @!P6 IMAD.IADD R38, R38, 0x1, -R0 ;  /* 0x000000012626e824 */ /* 0x000fe200078e0a00 */
[----:B------:R-:W-:Y:S01]  /*2240*/  ISETP.GT.U32.AND P6, PT, R0, R41, PT ;  /* 0x000000290000720c */ /* 0x000fe20003fc4070 */
[----:B------:R-:W-:Y:S01]  /*2250*/  @!P4 IMAD.MOV R36, RZ, RZ, -R36 ;  /* 0x000000ffff24c224 */ /* 0x000fe200078e0a24 */
[----:B------:R-:W-:Y:S01]  /*2260*/  ISETP.GE.AND P3, PT, R42, RZ, PT ;  /* 0x000000ff2a00720c */ /* 0x000fe20003f66270 */
[----:B------:R-:W-:Y:S01]  /*2270*/  IMAD.HI.U32 R42, R10, R43, RZ ;  /* 0x0000002b0a2a7227 */ /* 0x000fe200078e00ff */
[----:B------:R-:W-:-:S02]  /*2280*/  ISETP.GT.U32.AND P5, PT, R0, R40, PT ;  /* 0x000000280000720c */ /* 0x000fc40003fa4070 */
[----:B------:R-:W-:Y:S01]  /*2290*/  ISETP.GT.U32.AND P4, PT, R0, R39, PT ;  /* 0x000000270000720c */ /* 0x000fe20003f84070 */
[----:B------:R-:W-:Y:S01]  /*22a0*/  IMAD.HI.U32 R44, R10, R49, RZ ;  /* 0x000000310a2c7227 */ /* 0x000fe200078e00ff */
[----:B------:R-:W-:Y:S02]  /*22b0*/  IADD3 R42, PT, PT, -R42, RZ, RZ ;  /* 0x000000ff2a2a7210 */ /* 0x000fe40007ffe1ff */
[----:B------:R-:W-:Y:S01]  /*22c0*/  @!P1 IADD3 R37, PT, PT, R37, -R0, RZ ;  /* 0x8000000025259210 */ /* 0x000fe20007ffe0ff */
[----:B------:R-:W-:Y:S01]  /*22d0*/  IMAD.HI.U32 R45, R10, R51, RZ ;  /* 0x000000330a2d7227 */ /* 0x000fe200078e00ff */
[----:B------:R-:W-:Y:S02]  /*22e0*/  ISETP.GE.AND P1, PT, R47, RZ, PT ;  /* 0x000000ff2f00720c */ /* 0x000fe40003f26270 */
[----:B------:R-:W-:Y:S01]  /*22f0*/  IABS R47, R50 ;  /* 0x00000032002f7213 */ /* 0x000fe20000000000 */
[----:B------:R-:W-:Y:S01]  /*2300*/  @!P6 IMAD.IADD R41, R41, 0x1, -R0 ;  /* 0x000000012929e824 */ /* 0x000fe200078e0a00 */
[----:B------:R-:W-:Y:S01]  /*2310*/  IADD3 R44, PT, PT, -R44, RZ, RZ ;  /* 0x000000ff2c2c7210 */ /* 0x000fe20007ffe1ff */
[----:B------:R-:W-:Y:S01]  /*2320*/  IMAD R42, R0, R42, R43 ;  /* 0x0000002a002a7224 */ /* 0x000fe200078e022b */
[----:B------:R-:W-:Y:S01]  /*2330*/  @!P2 IADD3 R38, PT, PT, -R38, RZ, RZ ;  /* 0x000000ff2626a210 */ /* 0x000fe20007ffe1ff */
[----:B------:R-:W-:Y:S01]  /*2340*/  @!P3 IMAD.MOV R37, RZ, RZ, -R37 ;  /* 0x000000ffff25b224 */ /* 0x000fe200078e0a25 */
[----:B------:R-:W-:Y:S01]  /*2350*/  ISETP.GT.U32.AND P3, PT, R0, R41, PT ;  /* 0x000000290000720c */ /* 0x000fe20003f64070 */
[----:B------:R-:W-:Y:S01]  /*2360*/  IMAD.HI.U32 R43, R10, R47, RZ ;  /* 0x0000002f0a2b7227 */ /* 0x000fe200078e00ff */
[----:B------:R-:W-:-:S03]  /*2370*/  ISETP.GE.AND P6, PT, R46, RZ, PT ;  /* 0x000000ff2e00720c */ /* 0x000fc60003fc6270 */
[--C-:B------:R-:W-:Y:S01]  /*2380*/  @!P5 IMAD.IADD R40, R40, 0x1, -R0.reuse ;  /* 0x000000012828d824 */ /* 0x100fe200078e0a00 */
[----:B------:R-:W-:Y:S01]  /*2390*/  ISETP.GT.U32.AND P5, PT, R0, R42, PT ;  /* 0x0000002a0000720c */ /* 0x000fe20003fa4070 */
[----:B------:R-:W-:Y:S02]  /*23a0*/  IMAD.MOV R43, RZ, RZ, -R43 ;  /* 0x000000ffff2b7224 */ /* 0x000fe400078e0a2b */
[--C-:B------:R-:W-:Y:S01]  /*23b0*/  @!P4 IMAD.IADD R39, R39, 0x1, -R0.reuse ;  /* 0x000000012727c824 */ /* 0x100fe200078e0a00 */
[----:B------:R-:W-:Y:S01]  /*23c0*/  ISETP.GE.AND P4, PT, R48, RZ, PT ;  /* 0x000000ff3000720c */ /* 0x000fe20003f86270 */
[----:B------:R-:W-:Y:S01]  /*23d0*/  IMAD.MOV R45, RZ, RZ, -R45 ;  /* 0x000000ffff2d7224 */ /* 0x000fe200078e0a2d */
[----:B------:R-:W-:Y:S01]  /*23e0*/  LOP3.LUT R48, R2, 0x4a, RZ, 0xfc, !PT ;  /* 0x0000004a02307812 */ /* 0x000fe200078efcff */
[C---:B------:R-:W-:Y:S02]  /*23f0*/  IMAD R44, R0.reuse, R44, R49 ;  /* 0x0000002c002c7224 */ /* 0x040fe400078e0231 */
[C---:B------:R-:W-:Y:S01]  /*2400*/  IMAD R43, R0.reuse, R43, R47 ;  /* 0x0000002b002b7224 */ /* 0x040fe200078e022f */
[----:B------:R-:W-:Y:S01]  /*2410*/  IABS R49, R48 ;  /* 0x0000003000317213 */ /* 0x000fe20000000000 */
[C---:B------:R-:W-:Y:S01]  /*2420*/  IMAD R45, R0.reuse, R45, R51 ;  /* 0x0000002d002d7224 */ /* 0x040fe200078e0233 */
[----:B------:R-:W-:Y:S01]  /*2430*/  IABS R51, R54 ;  /* 0x0000003600337213 */ /* 0x000fe20000000000 */
[----:B------:R-:W-:Y:S01]  /*2440*/  @!P0 IMAD.MOV R39, RZ, RZ, -R39 ;  /* 0x000000ffff278224 */ /* 0x000fe200078e0a27 */
[C---:B------:R-:W-:Y:S01]  /*2450*/  ISETP.GT.U32.AND P0, PT, R0.reuse, R44, PT ;  /* 0x0000002c0000720c */ /* 0x040fe20003f04070 */
[--C-:B------:R-:W-:Y:S01]  /*2460*/  @!P3 IMAD.IADD R41, R41, 0x1, -R0.reuse ;  /* 0x000000012929b824 */ /* 0x100fe200078e0a00 */
[----:B------:R-:W-:Y:S01]  /*2470*/  ISETP.GT.U32.AND P2, PT, R0, R43, PT ;  /* 0x0000002b0000720c */ /* 0x000fe20003f44070 */
[----:B------:R-:W-:Y:S01]  /*2480*/  @!P5 IMAD.IADD R42, R42, 0x1, -R0 ;  /* 0x000000012a2ad824 */ /* 0x000fe200078e0a00 */
[----:B------:R-:W-:Y:S01]  /*2490*/  ISETP.GT.U32.AND P3, PT, R0, R45, PT ;  /* 0x0000002d0000720c */ /* 0x000fe20003f64070 */
[----:B------:R-:W-:Y:S01]  /*24a0*/  IMAD.HI.U32 R46, R10, R49, RZ ;  /* 0x000000310a2e7227 */ /* 0x000fe200078e00ff */
[----:B------:R-:W-:-:S02]  /*24b0*/  @!P4 IADD3 R41, PT, PT, -R41, RZ, RZ ;  /* 0x000000ff2929c210 */ /* 0x000fc40007ffe1ff */
[----:B------:R-:W-:Y:S01]  /*24c0*/  ISETP.GT.U32.AND P5, PT, R0, R42, PT ;  /* 0x0000002a0000720c */ /* 0x000fe20003fa4070 */
[----:B------:R-:W-:-:S04]  /*24d0*/  IMAD.HI.U32 R47, R10, R51, RZ ;  /* 0x000000330a2f7227 */ /* 0x000fc800078e00ff */
[--C-:B------:R-:W-:Y:S02]  /*24e0*/  @!P0 IMAD.IADD R44, R44, 0x1, -R0.reuse ;  /* 0x000000012c2c8824 */ /* 0x100fe400078e0a00 */
[--C-:B------:R-:W-:Y:S01]  /*24f0*/  @!P2 IMAD.IADD R43, R43, 0x1, -R0.reuse ;  /* 0x000000012b2ba824 */ /* 0x100fe200078e0a00 */
[----:B------:R-:W-:Y:S01]  /*2500*/  ISETP.GE.AND P2, PT, R53, RZ, PT ;  /* 0x000000ff3500720c */ /* 0x000fe20003f46270 */
[----:B------:R-:W-:Y:S01]  /*2510*/  @!P3 IMAD.IADD R45, R45, 0x1, -R0 ;  /* 0x000000012d2db824 */ /* 0x000fe200078e0a00 */
[C---:B------:R-:W-:Y:S01]  /*2520*/  ISETP.GT.U32.AND P3, PT, R0.reuse, R44, PT ;  /* 0x0000002c0000720c */ /* 0x040fe20003f64070 */
[----:B------:R-:W-:Y:S01]  /*2530*/  IMAD.MOV R46, RZ, RZ, -R46 ;  /* 0x000000ffff2e7224 */ /* 0x000fe200078e0a2e */
[----:B------:R-:W-:Y:S01]  /*2540*/  ISETP.GT.U32.AND P0, PT, R0, R43, PT ;  /* 0x0000002b0000720c */ /* 0x000fe20003f04070 */
[----:B------:R-:W-:Y:S01]  /*2550*/  IMAD.MOV R47, RZ, RZ, -R47 ;  /* 0x000000ffff2f7224 */ /* 0x000fe200078e0a2f */
[----:B------:R-:W-:Y:S01]  /*2560*/  @!P5 IADD3 R42, PT, PT, R42, -R0, RZ ;  /* 0x800000002a2ad210 */ /* 0x000fe20007ffe0ff */
[C---:B------:R-:W-:Y:S01]  /*2570*/  IMAD R46, R0.reuse, R46, R49 ;  /* 0x0000002e002e7224 */ /* 0x040fe200078e0231 */
[----:B------:R-:W-:Y:S01]  /*2580*/  ISETP.GT.U32.AND P4, PT, R0, R45, PT ;  /* 0x0000002d0000720c */ /* 0x000fe20003f84070 */
[----:B------:R-:W-:Y:S01]  /*2590*/  @!P1 IMAD.MOV R40, RZ, RZ, -R40 ;  /* 0x000000ffff289224 */ /* 0x000fe200078e0a28 */
[----:B------:R-:W-:Y:S01]  /*25a0*/  ISETP.GE.AND P1, PT, R50, RZ, PT ;  /* 0x000000ff3200720c */ /* 0x000fe20003f26270 */
[----:B------:R-:W-:Y:S01]  /*25b0*/  IMAD R47, R0, R47, R51 ;  /* 0x0000002f002f7224 */ /* 0x000fe200078e0233 */
[----:B------:R-:W-:Y:S01]  /*25c0*/  LOP3.LUT R50, R2, 0x4e, RZ, 0xfc, !PT ;  /* 0x0000004e02327812 */ /* 0x000fe200078efcff */
[----:B------:R-:W-:Y:S01]  /*25d0*/  @!P6 IMAD.MOV R42, RZ, RZ, -R42 ;  /* 0x000000ffff2ae224 */ /* 0x000fe200078e0a2a */
[----:B------:R-:W-:Y:S01]  /*25e0*/  ISETP.GT.U32.AND P6, PT, R0, R46, PT ;  /* 0x0000002e0000720c */ /* 0x000fe20003fc4070 */
[--C-:B------:R-:W-:Y:S01]  /*25f0*/  @!P3 IMAD.IADD R44, R44, 0x1, -R0.reuse ;  /* 0x000000012c2cb824 */ /* 0x100fe200078e0a00 */
[----:B------:R-:W-:Y:S01]  /*2600*/  IABS R51, R50 ;  /* 0x0000003200337213 */ /* 0x000fe20000000000 */
[----:B------:R-:W-:Y:S01]  /*2610*/  @!P0 IMAD.IADD R43, R43, 0x1, -R0 ;  /* 0x000000012b2b8824 */ /* 0x000fe200078e0a00 */
[----:B------:R-:W-:-:S02]  /*2620*/  ISETP.GT.U32.AND P3, PT, R0, R47, PT ;  /* 0x0000002f0000720c */ /* 0x000fc40003f64070 */
[----:B------:R-:W-:Y:S01]  /*2630*/  ISETP.GE.AND P5, PT, R52, RZ, PT ;  /* 0x000000ff3400720c */ /* 0x000fe20003fa6270 */
[----:B------:R-:W-:Y:S01]  /*2640*/  @!P4 IMAD.IADD R45, R45, 0x1, -R0 ;  /* 0x000000012d2dc824 */ /* 0x000fe200078e0a00 */
[----:B------:R-:W-:Y:S01]  /*2650*/  ISETP.GE.AND P0, PT, R48, RZ, PT ;  /* 0x000000ff3000720c */ /* 0x000fe20003f06270 */
[----:B------:R-:W-:Y:S01]  /*2660*/  IMAD.HI.U32 R48, R10, R51, RZ ;  /* 0x000000330a307227 */ /* 0x000fe200078e00ff */
[----:B------:R-:W-:Y:S02]  /*2670*/  LOP3.LUT R52, R2, 0x50, RZ, 0xfc, !PT ;  /* 0x0000005002347812 */ /* 0x000fe400078efcff */
[----:B------:R-:W-:Y:S01]  /*2680*/  ISETP.GE.AND P4, PT, R54, RZ, PT ;  /* 0x000000ff3600720c */ /* 0x000fe20003f86270 */
[----:B------:R-:W-:Y:S01]  /*2690*/  IMAD.MOV R48, RZ, RZ, -R48 ;  /* 0x000000ffff307224 */ /* 0x000fe200078e0a30 */
[----:B------:R-:W-:Y:S01]  /*26a0*/  IABS R53, R52 ;  /* 0x0000003400357213 */ /* 0x000fe20000000000 */
[----:B------:R-:W-:Y:S01]  /*26b0*/  @!P1 IMAD.MOV R43, RZ, RZ, -R43 ;  /* 0x000000ffff2b9224 */ /* 0x000fe200078e0a2b */
[----:B------:R-:W-:Y:S01]  /*26c0*/  @!P6 IADD3 R46, PT, PT, R46, -R0, RZ ;  /* 0x800000002e2ee210 */ /* 0x000fe20007ffe0ff */
[----:B------:R-:W-:Y:S01]  /*26d0*/  IMAD R48, R0, R48, R51 ;  /* 0x0000003000307224 */ /* 0x000fe200078e0233 */
[----:B------:R-:W-:Y:S01]  /*26e0*/  LOP3.LUT R54, R2, 0x52, RZ, 0xfc, !PT ;  /* 0x0000005202367812 */ /* 0x000fe200078efcff */
[----:B------:R-:W-:Y:S01]  /*26f0*/  @!P3 IMAD.IADD R47, R47, 0x1, -R0 ;  /* 0x000000012f2fb824 */ /* 0x000fe200078e0a00 */
[----:B------:R-:W-:Y:S01]  /*2700*/  ISETP.GT.U32.AND P3, PT, R0, R46, PT ;  /* 0x0000002e0000720c */ /* 0x000fe20003f64070 */
[----:B------:R-:W-:Y:S01]  /*2710*/  IMAD.HI.U32 R49, R10, R53, RZ ;  /* 0x000000350a317227 */ /* 0x000fe200078e00ff */
[----:B------:R-:W-:-:S02]  /*2720*/  @!P5 IADD3 R44, PT, PT, -R44, RZ, RZ ;  /* 0x000000ff2c2cd210 */ /* 0x000fc40007ffe1ff */
[----:B------:R-:W-:Y:S01]  /*2730*/  IABS R55, R54 ;  /* 0x0000003600377213 */ /* 0x000fe20000000000 */
[----:B------:R-:W-:Y:S01]  /*2740*/  IMAD.MOV R49, RZ, RZ, -R49 ;  /* 0x000000ffff317224 */ /* 0x000fe200078e0a31 */
[----:B------:R-:W-:Y:S01]  /*2750*/  ISETP.GT.U32.AND P5, PT, R0, R48, PT ;  /* 0x000000300000720c */ /* 0x000fe20003fa4070 */
[----:B------:R-:W-:Y:S01]  /*2760*/  @!P2 IMAD.MOV R45, RZ, RZ, -R45 ;  /* 0x000000ffff2da224 */ /* 0x000fe200078e0a2d */
[----:B------:R-:W-:Y:S01]  /*2770*/  ISETP.GE.AND P6, PT, R50, RZ, PT ;  /* 0x000000ff3200720c */ /* 0x000fe20003fc6270 */
[----:B------:R-:W-:Y:S01]  /*2780*/  IMAD.HI.U32 R50, R10, R55, RZ ;  /* 0x000000370a327227 */ /* 0x000fe200078e00ff */
[----:B------:R-:W-:Y:S02]  /*2790*/  ISETP.GT.U32.AND P1, PT, R0, R47, PT ;  /* 0x0000002f0000720c */ /* 0x000fe40003f24070 */
[----:B------:R-:W-:Y:S01]  /*27a0*/  ISETP.GE.AND P2, PT, R52, RZ, PT ;  /* 0x000000ff3400720c */ /* 0x000fe20003f46270 */
[----:B------:R-:W-:Y:S01]  /*27b0*/  IMAD R49, R0, R49, R53 ;  /* 0x0000003100317224 */ /* 0x000fe200078e0235 */
[----:B------:R-:W-:Y:S01]  /*27c0*/  LOP3.LUT R52, R2, 0x54, RZ, 0xfc, !PT ;  /* 0x0000005402347812 */ /* 0x000fe200078efcff */
[----:B------:R-:W-:-:S02]  /*27d0*/  IMAD.MOV R50, RZ, RZ, -R50 ;  /* 0x000000ffff327224 */ /* 0x000fc400078e0a32 */
[----:B------:R-:W-:Y:S01]  /*27e0*/  @!P3 IMAD.IADD R46, R46, 0x1, -R0 ;  /* 0x000000012e2eb824 */ /* 0x000fe200078e0a00 */
[C---:B------:R-:W-:Y:S01]  /*27f0*/  ISETP.GT.U32.AND P3, PT, R0.reuse, R49, PT ;  /* 0x000000310000720c */ /* 0x040fe20003f64070 */
[----:B------:R-:W-:Y:S01]  /*2800*/  IMAD R51, R0, R50, R55 ;  /* 0x0000003200337224 */ /* 0x000fe200078e0237 */
[----:B------:R-:W-:Y:S01]  /*2810*/  @!P5 IADD3 R48, PT, PT, R48, -R0, RZ ;  /* 0x800000003030d210 */ /* 0x000fe20007ffe0ff */
[----:B------:R-:W-:Y:S01]  /*2820*/  @!P0 IMAD.MOV R46, RZ, RZ, -R46 ;  /* 0x000000ffff2e8224 */ /* 0x000fe200078e0a2e */
[----:B------:R-:W-:Y:S01]  /*2830*/  IABS R53, R52 ;  /* 0x0000003400357213 */ /* 0x000fe20000000000 */
[----:B------:R-:W-:Y:S01]  /*2840*/  @!P1 IMAD.IADD R47, R47, 0x1, -R0 ;  /* 0x000000012f2f9824 */ /* 0x000fe200078e0a00 */
[C---:B------:R-:W-:Y:S02]  /*2850*/  ISETP.GT.U32.AND P5, PT, R0.reuse, R48, PT ;  /* 0x000000300000720c */ /* 0x040fe40003fa4070 */
[----:B------:R-:W-:Y:S01]  /*2860*/  ISETP.GT.U32.AND P0, PT, R0, R51, PT ;  /* 0x000000330000720c */ /* 0x000fe20003f04070 */
[----:B------:R-:W-:Y:S01]  /*2870*/  IMAD.HI.U32 R50, R10, R53, RZ ;  /* 0x000000350a327227 */ /* 0x000fe200078e00ff */
[----:B------:R-:W-:-:S02]  /*2880*/  ISETP.GE.AND P1, PT, R54, RZ, PT ;  /* 0x000000ff3600720c */ /* 0x000fc40003f26270 */
[----:B------:R-:W-:Y:S01]  /*2890*/  LOP3.LUT R54, R2, 0x56, RZ, 0xfc, !PT ;  /* 0x0000005602367812 */ /* 0x000fe200078efcff */
[--C-:B------:R-:W-:Y:S02]  /*28a0*/  @!P3 IMAD.IADD R49, R49, 0x1, -R0.reuse ;  /* 0x000000013131b824 */ /* 0x100fe400078e0a00 */
[----:B------:R-:W-:Y:S01]  /*28b0*/  @!P4 IMAD.MOV R47, RZ, RZ, -R47 ;  /* 0x000000ffff2fc224 */ /* 0x000fe200078e0a2f */
[----:B------:R-:W-:Y:S02]  /*28c0*/  IABS R55, R54 ;  /* 0x0000003600377213 */ /* 0x000fe40000000000 */
[----:B------:R-:W-:Y:S02]  /*28d0*/  ISETP.GT.U32.AND P3, PT, R0, R49, PT ;  /* 0x000000310000720c */ /* 0x000fe40003f64070 */
[----:B------:R-:W-:Y:S01]  /*28e0*/  @!P5 IADD3 R48, PT, PT, R48, -R0, RZ ;  /* 0x800000003030d210 */ /* 0x000fe20007ffe0ff */
[----:B------:R-:W-:Y:S01]  /*28f0*/  @!P0 IMAD.IADD R51, R51, 0x1, -R0 ;  /* 0x0000000133338824 */ /* 0x000fe200078e0a00 */
[----:B------:R-:W-:Y:S01]  /*2900*/  ISETP.GE.AND P4, PT, R52, RZ, PT ;  /* 0x000000ff3400720c */ /* 0x000fe20003f86270 */
[----:B------:R-:W-:Y:S01]  /*2910*/  IMAD.MOV R52, RZ, RZ, -R50 ;  /* 0x000000ffff347224 */ /* 0x000fe200078e0a32 */
[----:B------:R-:W-:Y:S01]  /*2920*/  ISETP.GE.AND P5, PT, R54, RZ, PT ;  /* 0x000000ff3600720c */ /* 0x000fe20003fa6270 */
[----:B------:R-:W-:Y:S01]  /*2930*/  @!P6 IMAD.MOV R48, RZ, RZ, -R48 ;  /* 0x000000ffff30e224 */ /* 0x000fe200078e0a30 */
[----:B------:R-:W-:Y:S01]  /*2940*/  ISETP.GT.U32.AND P6, PT, R0, R51, PT ;  /* 0x000000330000720c */ /* 0x000fe20003fc4070 */
[----:B------:R-:W-:Y:S01]  /*2950*/  IMAD.HI.U32 R50, R10, R55, RZ ;  /* 0x000000370a327227 */ /* 0x000fe200078e00ff */
[----:B------:R-:W-:-:S02]  /*2960*/  LOP3.LUT R54, R2, 0x5a, RZ, 0xfc, !PT ;  /* 0x0000005a02367812 */ /* 0x000fc400078efcff */
[----:B------:R-:W-:Y:S01]  /*2970*/  ISETP.GE.AND P0, PT, R56, RZ, PT ;  /* 0x000000ff3800720c */ /* 0x000fe20003f06270 */
[----:B------:R-:W-:Y:S01]  /*2980*/  IMAD R53, R0, R52, R53 ;  /* 0x0000003400357224 */ /* 0x000fe200078e0235 */
[----:B------:R-:W-:Y:S01]  /*2990*/  IABS R59, R54 ;  /* 0x00000036003b7213 */ /* 0x000fe20000000000 */
[----:B------:R-:W-:Y:S01]  /*29a0*/  IMAD.MOV R50, RZ, RZ, -R50 ;  /* 0x000000ffff327224 */ /* 0x000fe200078e0a32 */
[----:B------:R-:W-:Y:S01]  /*29b0*/  LOP3.LUT R56, R2, 0x5c, RZ, 0xfc, !PT ;  /* 0x0000005c02387812 */ /* 0x000fe200078efcff */
[--C-:B------:R-:W-:Y:S01]  /*29c0*/  @!P3 IMAD.IADD R49, R49, 0x1, -R0.reuse ;  /* 0x000000013131b824 */ /* 0x100fe200078e0a00 */
[C---:B------:R-:W-:Y:S01]  /*29d0*/  ISETP.GT.U32.AND P3, PT, R0.reuse, R53, PT ;  /* 0x000000350000720c */ /* 0x040fe20003f64070 */
[----:B------:R-:W-:Y:S01]  /*29e0*/  IMAD R55, R0, R50, R55 ;  /* 0x0000003200377224 */ /* 0x000fe200078e0237 */
[----:B------:R-:W-:Y:S01]  /*29f0*/  IABS R61, R56 ;  /* 0x00000038003d7213 */ /* 0x000fe20000000000 */
[----:B------:R-:W-:Y:S02]  /*2a00*/  @!P6 IMAD.IADD R51, R51, 0x1, -R0 ;  /* 0x000000013333e824 */ /* 0x000fe400078e0a00 */
[----:B------:R-:W-:Y:S01]  /*2a10*/  IMAD.HI.U32 R52, R10, R57, RZ ;  /* 0x000000390a347227 */ /* 0x000fe200078e00ff */
[----:B------:R-:W-:-:S03]  /*2a20*/  ISETP.GT.U32.AND P6, PT, R0, R55, PT ;  /* 0x000000370000720c */ /* 0x000fc60003fc4070 */
[----:B------:R-:W-:Y:S01]  /*2a30*/  IMAD.HI.U32 R50, R10, R59, RZ ;  /* 0x0000003b0a327227 */ /* 0x000fe200078e00ff */
[----:B------:R-:W-:-:S03]  /*2a40*/  IADD3 R52, PT, PT, -R52, RZ, RZ ;  /* 0x000000ff34347210 */ /* 0x000fc60007ffe1ff */
[----:B------:R-:W-:Y:S01]  /*2a50*/  @!P3 IMAD.IADD R53, R53, 0x1, -R0 ;  /* 0x000000013535b824 */ /* 0x000fe200078e0a00 */
[----:B------:R-:W-:Y:S01]  /*2a60*/  IADD3 R50, PT, PT, -R50, RZ, RZ ;  /* 0x000000ff32327210 */ /* 0x000fe20007ffe1ff */
[----:B------:R-:W-:Y:S02]  /*2a70*/  IMAD R57, R0, R52, R57 ;  /* 0x0000003400397224 */ /* 0x000fe400078e0239 */
[----:B------:R-:W-:Y:S01]  /*2a80*/  IMAD.HI.U32 R52, R10, R61, RZ ;  /* 0x0000003d0a347227 */ /* 0x000fe200078e00ff */
[----:B------:R-:W-:-:S03]  /*2a90*/  ISETP.GT.U32.AND P3, PT, R0, R53, PT ;  /* 0x000000350000720c */ /* 0x000fc60003f64070 */
[----:B------:R-:W-:Y:S02]  /*2aa0*/  @!P6 IMAD.IADD R55, R55, 0x1, -R0 ;  /* 0x000000013737e824 */ /* 0x000fe400078e0a00 */
[----:B------:R-:W-:Y:S02]  /*2ab0*/  IMAD.MOV R52, RZ, RZ, -R52 ;  /* 0x000000ffff347224 */ /* 0x000fe400078e0a34 */
[C---:B------:R-:W-:Y:S01]  /*2ac0*/  IMAD R59, R0.reuse, R50, R59 ;  /* 0x00000032003b7224 */ /* 0x040fe200078e023b */
[C---:B------:R-:W-:Y:S01]  /*2ad0*/  ISETP.GT.U32.AND P6, PT, R0.reuse, R55, PT ;  /* 0x000000370000720c */ /* 0x040fe20003fc4070 */
[C---:B------:R-:W-:Y:S02]  /*2ae0*/  IMAD R61, R0.reuse, R52, R61 ;  /* 0x00000034003d7224 */ /* 0x040fe400078e023d */
[----:B------:R-:W-:Y:S01]  /*2af0*/  @!P2 IMAD.MOV R49, RZ, RZ, -R49 ;  /* 0x000000ffff31a224 */ /* 0x000fe200078e0a31 */
[----:B------:R-:W-:Y:S01]  /*2b00*/  ISETP.GT.U32.AND P2, PT, R0, R57, PT ;  /* 0x000000390000720c */ /* 0x000fe20003f44070 */
[----:B------:R-:W-:Y:S01]  /*2b10*/  @!P3 IMAD.IADD R53, R53, 0x1, -R0 ;  /* 0x000000013535b824 */ /* 0x000fe200078e0a00 */
[----:B------:R-:W-:Y:S01]  /*2b20*/  ISETP.GE.AND P3, PT, R56, RZ, PT ;  /* 0x000000ff3800720c */ /* 0x000fe20003f66270 */
[----:B------:R-:W-:Y:S01]  /*2b30*/  @!P1 IMAD.MOV R51, RZ, RZ, -R51 ;  /* 0x000000ffff339224 */ /* 0x000fe200078e0a33 */
[----:B------:R-:W-:Y:S01]  /*2b40*/  LOP3.LUT R56, R2, 0x60, RZ, 0xfc, !PT ;  /* 0x0000006002387812 */ /* 0x000fe200078efcff */
[----:B------:R-:W-:Y:S01]  /*2b50*/  @!P4 IMAD.MOV R53, RZ, RZ, -R53 ;  /* 0x000000ffff35c224 */ /* 0x000fe200078e0a35 */
[----:B------:R-:W-:Y:S01]  /*2b60*/  ISETP.GT.U32.AND P4, PT, R0, R59, PT ;  /* 0x0000003b0000720c */ /* 0x000fe20003f84070 */
[----:B------:R-:W-:Y:S01]  /*2b70*/  IMAD.HI.U32 R52, R10, R67, RZ ;  /* 0x000000430a347227 */ /* 0x000fe200078e00ff */
[----:B------:R-:W-:-:S02]  /*2b80*/  IABS R65, R56 ;  /* 0x0000003800417213 */ /* 0x000fc40000000000 */
[----:B------:R-:W-:Y:S01]  /*2b90*/  ISETP.GE.AND P1, PT, R54, RZ, PT ;  /* 0x000000ff3600720c */ /* 0x000fe20003f26270 */
[--C-:B------:R-:W-:Y:S01]  /*2ba0*/  @!P6 IMAD.IADD R55, R55, 0x1, -R0.reuse ;  /* 0x000000013737e824 */ /* 0x100fe200078e0a00 */
[----:B------:R-:W-:Y:S01]  /*2bb0*/  ISETP.GT.U32.AND P6, PT, R0, R61, PT ;  /* 0x0000003d0000720c */ /* 0x000fe20003fc4070 */
[C---:B------:R-:W-:Y:S01]  /*2bc0*/  IMAD.HI.U32 R50, R10.reuse, R65, RZ ;  /* 0x000000410a327227 */ /* 0x040fe200078e00ff */
[----:B------:R-:W-:Y:S02]  /*2bd0*/  @!P2 IADD3 R57, PT, PT, R57, -R0, RZ ;  /* 0x800000003939a210 */ /* 0x000fe40007ffe0ff */
[----:B------:R-:W-:Y:S01]  /*2be0*/  @!P5 IADD3 R55, PT, PT, -R55, RZ, RZ ;  /* 0x000000ff3737d210 */ /* 0x000fe20007ffe1ff */
[----:B------:R-:W-:Y:S01]  /*2bf0*/  IMAD.HI.U32 R54, R10, R63, RZ ;  /* 0x0000003f0a367227 */ /* 0x000fe200078e00ff */
[----:B------:R-:W-:Y:S02]  /*2c00*/  ISETP.GT.U32.AND P2, PT, R0, R57, PT ;  /* 0x000000390000720c */ /* 0x000fe40003f44070 */
[----:B------:R-:W-:Y:S01]  /*2c10*/  IADD3 R50, PT, PT, -R50, RZ, RZ ;  /* 0x000000ff32327210 */ /* 0x000fe20007ffe1ff */
[----:B------:R-:W-:Y:S01]  /*2c20*/  @!P4 IMAD.IADD R59, R59, 0x1, -R0 ;  /* 0x000000013b3bc824 */ /* 0x000fe200078e0a00 */
[----:B------:R-:W-:Y:S01]  /*2c30*/  ISETP.GE.AND P4, PT, R58, RZ, PT ;  /* 0x000000ff3a00720c */ /* 0x000fe20003f86270 */
[----:B------:R-:W-:Y:S01]  /*2c40*/  IMAD.MOV R54, RZ, RZ, -R54 ;  /* 0x000000ffff367224 */ /* 0x000fe200078e0a36 */
[----:B------:R-:W-:Y:S01]  /*2c50*/  LOP3.LUT R58, R2, 0x66, RZ, 0xfc, !PT ;  /* 0x00000066023a7812 */ /* 0x000fe200078efcff */
[----:B------:R-:W-:Y:S01]  /*2c60*/  @!P6 IMAD.IADD R61, R61, 0x1, -R0 ;  /* 0x000000013d3de824 */ /* 0x000fe200078e0a00 */
[C---:B------:R-:W-:Y:S01]  /*2c70*/  ISETP.GT.U32.AND P6, PT, R0.reuse, R59, PT ;  /* 0x0000003b0000720c */ /* 0x040fe20003fc4070 */
[----:B------:R-:W-:Y:S01]  /*2c80*/  IMAD.MOV R52, RZ, RZ, -R52 ;  /* 0x000000ffff347224 */ /* 0x000fe200078e0a34 */
[----:B------:R-:W-:Y:S01]  /*2c90*/  IABS R71, R58 ;  /* 0x0000003a00477213 */ /* 0x000fe20000000000 */
[C---:B------:R-:W-:Y:S01]  /*2ca0*/  IMAD R63, R0.reuse, R54, R63 ;  /* 0x00000036003f7224 */ /* 0x040fe200078e023f */
[C---:B------:R-:W-:Y:S01]  /*2cb0*/  ISETP.GT.U32.AND P5, PT, R0.reuse, R61, PT ;  /* 0x0000003d0000720c */ /* 0x040fe20003fa4070 */
[----:B------:R-:W-:-:S02]  /*2cc0*/  IMAD R65, R0, R50, R65 ;  /* 0x0000003200417224 */ /* 0x000fc400078e0241 */
[C---:B------:R-:W-:Y:S02]  /*2cd0*/  IMAD R67, R0.reuse, R52, R67 ;  /* 0x0000003400437224 */ /* 0x040fe400078e0243 */
[----:B------:R-:W-:Y:S01]  /*2ce0*/  @!P2 IMAD.IADD R57, R57, 0x1, -R0 ;  /* 0x000000013939a824 */ /* 0x000fe200078e0a00 */
[----:B------:R-:W-:Y:S01]  /*2cf0*/  ISETP.GT.U32.AND P2, PT, R0, R63, PT ;  /* 0x0000003f0000720c */ /* 0x000fe20003f44070 */
[----:B------:R-:W-:-:S04]  /*2d00*/  IMAD.HI.U32 R50, R10, R71, RZ ;  /* 0x000000470a327227 */ /* 0x000fc800078e00ff */
[--C-:B------:R-:W-:Y:S01]  /*2d10*/  @!P6 IMAD.IADD R59, R59, 0x1, -R0.reuse ;  /* 0x000000013b3be824 */ /* 0x100fe200078e0a00 */
[C---:B------:R-:W-:Y:S01]  /*2d20*/  ISETP.GT.U32.AND P6, PT, R0.reuse, R65, PT ;  /* 0x000000410000720c */ /* 0x040fe20003fc4070 */
[--C-:B------:R-:W-:Y:S01]  /*2d30*/  @!P5 IMAD.IADD R61, R61, 0x1, -R0.reuse ;  /* 0x000000013d3dd824 */ /* 0x100fe200078e0a00 */
[----:B------:R-:W-:Y:S01]  /*2d40*/  ISETP.GT.U32.AND P5, PT, R0, R67, PT ;  /* 0x000000430000720c */ /* 0x000fe20003fa4070 */
[----:B------:R-:W-:Y:S01]  /*2d50*/  IMAD.HI.U32 R54, R10, R69, RZ ;  /* 0x000000450a367227 */ /* 0x000fe200078e00ff */
[----:B------:R-:W-:Y:S02]  /*2d60*/  IADD3 R50, PT, PT, -R50, RZ, RZ ;  /* 0x000000ff32327210 */ /* 0x000fe40007ffe1ff */
[----:B------:R-:W-:Y:S01]  /*2d70*/  @!P1 IADD3 R59, PT, PT, -R59, RZ, RZ ;  /* 0x000000ff3b3b9210 */ /* 0x000fe20007ffe1ff */
[----:B------:R-:W-:Y:S01]  /*2d80*/  @!P2 IMAD.IADD R63, R63, 0x1, -R0 ;  /* 0x000000013f3fa824 */ /* 0x000fe200078e0a00 */
[----:B------:R-:W-:Y:S01]  /*2d90*/  @!P3 IADD3 R61, PT, PT, -R61, RZ, RZ ;  /* 0x000000ff3d3db210 */ /* 0x000fe20007ffe1ff */
[----:B------:R-:W-:Y:S01]  /*2da0*/  @!P0 IMAD.MOV R57, RZ, RZ, -R57 ;  /* 0x000000ffff398224 */ /* 0x000fe200078e0a39 */
[----:B------:R-:W-:Y:S01]  /*2db0*/  ISETP.GE.AND P3, PT, R58, RZ, PT ;  /* 0x000000ff3a00720c */ /* 0x000fe20003f66270 */
[----:B------:R-:W-:Y:S01]  /*2dc0*/  IMAD.HI.U32 R52, R10, R73, RZ ;  /* 0x000000490a347227 */ /* 0x000fe200078e00ff */
[----:B------:R-:W-:-:S02]  /*2dd0*/  ISETP.GT.U32.AND P2, PT, R0, R63, PT ;  /* 0x0000003f0000720c */ /* 0x000fc40003f44070 */
[----:B------:R-:W-:Y:S01]  /*2de0*/  LOP3.LUT R58, R2, 0x72, RZ, 0xfc, !PT ;  /* 0x00000072023a7812 */ /* 0x000fe200078efcff */
[--C-:B------:R-:W-:Y:S01]  /*2df0*/  @!P6 IMAD.IADD R65, R65, 0x1, -R0.reuse ;  /* 0x000000014141e824 */ /* 0x100fe200078e0a00 */
[----:B------:R-:W-:Y:S01]  /*2e00*/  ISETP.GE.AND P6, PT, R56, RZ, PT ;  /* 0x000000ff3800720c */ /* 0x000fe20003fc6270 */
[----:B------:R-:W-:Y:S01]  /*2e10*/  @!P5 IMAD.IADD R67, R67, 0x1, -R0 ;  /* 0x000000014343d824 */ /* 0x000fe200078e0a00 */
[----:B------:R-:W-:Y:S01]  /*2e20*/  LOP3.LUT R56, R2, 0x6c, RZ, 0xfc, !PT ;  /* 0x0000006c02387812 */ /* 0x000fe200078efcff */
[----:B------:R-:W-:Y:S01]  /*2e30*/  IMAD.MOV R54, RZ, RZ, -R54 ;  /* 0x000000ffff367224 */ /* 0x000fe200078e0a36 */
[C---:B------:R-:W-:Y:S01]  /*2e40*/  ISETP.GT.U32.AND P5, PT, R0.reuse, R65, PT ;  /* 0x000000410000720c */ /* 0x040fe20003fa4070 */
[----:B------:R-:W-:Y:S01]  /*2e50*/  IMAD.MOV R52, RZ, RZ, -R52 ;  /* 0x000000ffff347224 */ /* 0x000fe200078e0a34 */
[C---:B------:R-:W-:Y:S01]  /*2e60*/  ISETP.GT.U32.AND P0, PT, R0.reuse, R67, PT ;  /* 0x000000430000720c */ /* 0x040fe20003f04070 */
[C---:B------:R-:W-:Y:S01]  /*2e70*/  IMAD R69, R0.reuse, R54, R69 ;  /* 0x0000003600457224 */ /* 0x040fe200078e0245 */
[----:B------:R-:W-:Y:S01]  /*2e80*/  IABS R77, R56 ;  /* 0x00000038004d7213 */ /* 0x000fe20000000000 */
[C---:B------:R-:W-:Y:S01]  /*2e90*/  IMAD R71, R0.reuse, R50, R71 ;  /* 0x0000003200477224 */ /* 0x040fe200078e0247 */
[----:B------:R-:W-:Y:S01]  /*2ea0*/  IABS R83, R58 ;  /* 0x0000003a00537213 */ /* 0x000fe20000000000 */
[----:B------:R-:W-:-:S02]  /*2eb0*/  IMAD R73, R0, R52, R73 ;  /* 0x0000003400497224 */ /* 0x000fc400078e0249 */
[----:B------:R-:W-:Y:S01]  /*2ec0*/  @!P2 IMAD.IADD R63, R63, 0x1, -R0 ;  /* 0x000000013f3fa824 */ /* 0x000fe200078e0a00 */
[----:B------:R-:W-:Y:S01]  /*2ed0*/  ISETP.GT.U32.AND P2, PT, R0, R69, PT ;  /* 0x000000450000720c */ /* 0x000fe20003f44070 */
[----:B------:R-:W-:-:S04]  /*2ee0*/  IMAD.HI.U32 R50, R10, R77, RZ ;  /* 0x0000004d0a327227 */ /* 0x000fc800078e00ff */
[--C-:B------:R-:W-:Y:S01]  /*2ef0*/  @!P5 IMAD.IADD R65, R65, 0x1, -R0.reuse ;  /* 0x000000014141d824 */ /* 0x100fe200078e0a00 */
[C---:B------:R-:W-:Y:S01]  /*2f00*/  ISETP.GT.U32.AND P5, PT, R0.reuse, R71, PT ;  /* 0x000000470000720c */ /* 0x040fe20003fa4070 */
[----:B------:R-:W-:Y:S01]  /*2f10*/  @!P0 IMAD.IADD R67, R67, 0x1, -R0 ;  /* 0x0000000143438824 */ /* 0x000fe200078e0a00 */
[----:B------:R-:W-:Y:S01]  /*2f20*/  ISETP.GT.U32.AND P0, PT, R0, R73, PT ;  /* 0x000000490000720c */ /* 0x000fe20003f04070 */
[----:B------:R-:W-:-:S04]  /*2f30*/  IMAD.HI.U32 R54, R10, R75, RZ ;  /* 0x0000004b0a367227 */ /* 0x000fc800078e00ff */
[----:B------:R-:W-:Y:S01]  /*2f40*/  @!P2 IMAD.IADD R69, R69, 0x1, -R0 ;  /* 0x000000014545a824 */ /* 0x000fe200078e0a00 */
[----:B------:R-:W-:Y:S01]  /*2f50*/  ISETP.GE.AND P2, PT, R60, RZ, PT ;  /* 0x000000ff3c00720c */ /* 0x000fe20003f46270 */
[----:B------:R-:W-:Y:S01]  /*2f60*/  IMAD.MOV R50, RZ, RZ, -R50 ;  /* 0x000000ffff327224 */ /* 0x000fe200078e0a32 */
[----:B------:R-:W-:Y:S01]  /*2f70*/  LOP3.LUT R60, R2, 0x6e, RZ, 0xfc, !PT ;  /* 0x0000006e023c7812 */ /* 0x000fe200078efcff */
[----:B------:R-:W-:Y:S01]  /*2f80*/  IMAD.MOV R54, RZ, RZ, -R54 ;  /* 0x000000ffff367224 */ /* 0x000fe200078e0a36 */
[C---:B------:R-:W-:Y:S01]  /*2f90*/  ISETP.GT.U32.AND P1, PT, R0.reuse, R69, PT ;  /* 0x000000450000720c */ /* 0x040fe20003f24070 */
[C---:B------:R-:W-:Y:S01]  /*2fa0*/  IMAD R77, R0.reuse, R50, R77 ;  /* 0x00000032004d7224 */ /* 0x040fe200078e024d */
[----:B------:R-:W-:Y:S01]  /*2fb0*/  @!P5 IADD3 R71, PT, PT, R71, -R0, RZ ;  /* 0x800000004747d210 */ /* 0x000fe20007ffe0ff */
[----:B------:R-:W-:Y:S01]  /*2fc0*/  @!P0 IMAD.IADD R73, R73, 0x1, -R0 ;  /* 0x0000000149498824 */ /* 0x000fe200078e0a00 */
[----:B------:R-:W-:Y:S01]  /*2fd0*/  IABS R79, R60 ;  /* 0x0000003c004f7213 */ /* 0x000fe20000000000 */
[C---:B------:R-:W-:Y:S01]  /*2fe0*/  IMAD R75, R0.reuse, R54, R75 ;  /* 0x00000036004b7224 */ /* 0x040fe200078e024b */
[----:B------:R-:W-:Y:S01]  /*2ff0*/  ISETP.GT.U32.AND P0, PT, R0, R71, PT ;  /* 0x000000470000720c */ /* 0x000fe20003f04070 */
[----:B------:R-:W-:Y:S01]  /*3000*/  IMAD.HI.U32 R50, R10, R81, RZ ;  /* 0x000000510a327227 */ /* 0x000fe200078e00ff */
[----:B------:R-:W-:-:S02]  /*3010*/  ISETP.GE.AND P5, PT, R62, RZ, PT ;  /* 0x000000ff3e00720c */ /* 0x000fc40003fa6270 */
[C---:B------:R-:W-:Y:S01]  /*3020*/  LOP3.LUT R62, R2.reuse, 0x74, RZ, 0xfc, !PT ;  /* 0x00000074023e7812 */ /* 0x040fe200078efcff */
[----:B------:R-:W-:Y:S01]  /*3030*/  IMAD.MOV R50, RZ, RZ, -R50 ;  /* 0x000000ffff327224 */ /* 0x000fe200078e0a32 */
[----:B------:R-:W-:Y:S01]  /*3040*/  LOP3.LUT R54, R2, 0x7c, RZ, 0xfc, !PT ;  /* 0x0000007c02367812 */ /* 0x000fe200078efcff */
[--C-:B------:R-:W-:Y:S01]  /*3050*/  @!P1 IMAD.IADD R69, R69, 0x1, -R0.reuse ;  /* 0x0000000145459824 */ /* 0x100fe200078e0a00 */
[C---:B------:R-:W-:Y:S01]  /*3060*/  ISETP.GT.U32.AND P1, PT, R0.reuse, R75, PT ;  /* 0x0000004b0000720c */ /* 0x040fe20003f24070 */
[----:B------:R-:W-:Y:S01]  /*3070*/  IMAD R81, R0, R50, R81 ;  /* 0x0000003200517224 */ /* 0x000fe200078e0251 */
[----:B------:R-:W-:Y:S01]  /*3080*/  IABS R85, R62 ;  /* 0x0000003e00557213 */ /* 0x000fe20000000000 */
[----:B------:R-:W-:Y:S01]  /*3090*/  IMAD.HI.U32 R52, R10, R79, RZ ;  /* 0x0000004f0a347227 */ /* 0x000fe200078e00ff */
[----:B------:R-:W-:Y:S02]  /*30a0*/  @!P2 IADD3 R67, PT, PT, -R67, RZ, RZ ;  /* 0x000000ff4343a210 */ /* 0x000fe40007ffe1ff */
[----:B------:R-:W-:Y:S01]  /*30b0*/  IABS R93, R54 ;  /* 0x00000036005d7213 */ /* 0x000fe20000000000 */
[----:B------:R-:W-:Y:S01]  /*30c0*/  @!P0 IMAD.IADD R71, R71, 0x1, -R0 ;  /* 0x0000000147478824 */ /* 0x000fe200078e0a00 */
[----:B------:R-:W-:Y:S01]  /*30d0*/  ISETP.GT.U32.AND P0, PT, R0, R77, PT ;  /* 0x0000004d0000720c */ /* 0x000fe20003f04070 */
[----:B------:R-:W-:-:S02]  /*30e0*/  IMAD.MOV R52, RZ, RZ, -R52 ;  /* 0x000000ffff347224 */ /* 0x000fc400078e0a34 */
[----:B------:R-:W-:-:S04]  /*30f0*/  IMAD.HI.U32 R50, R10, R83, RZ ;  /* 0x000000530a327227 */ /* 0x000fc800078e00ff */
[----:B------:R-:W-:Y:S01]  /*3100*/  @!P1 IMAD.IADD R75, R75, 0x1, -R0 ;  /* 0x000000014b4b9824 */ /* 0x000fe200078e0a00 */
[C---:B------:R-:W-:Y:S01]  /*3110*/  ISETP.GT.U32.AND P1, PT, R0.reuse, R73, PT ;  /* 0x000000490000720c */ /* 0x040fe20003f24070 */
[C---:B------:R-:W-:Y:S02]  /*3120*/  IMAD R79, R0.reuse, R52, R79 ;  /* 0x00000034004f7224 */ /* 0x040fe400078e024f */
[----:B------:R-:W-:Y:S02]  /*3130*/  IMAD.MOV R52, RZ, RZ, -R50 ;  /* 0x000000ffff347224 */ /* 0x000fe400078e0a32 */
[----:B------:R-:W-:Y:S01]  /*3140*/  @!P0 IMAD.IADD R77, R77, 0x1, -R0 ;  /* 0x000000014d4d8824 */ /* 0x000fe200078e0a00 */
[C---:B------:R-:W-:Y:S01]  /*3150*/  ISETP.GT.U32.AND P0, PT, R0.reuse, R81, PT ;  /* 0x000000510000720c */ /* 0x040fe20003f04070 */
[----:B------:R-:W-:Y:S01]  /*3160*/  @!P4 IMAD.MOV R63, RZ, RZ, -R63 ;  /* 0x000000ffff3fc224 */ /* 0x000fe200078e0a3f */
[C---:B------:R-:W-:Y:S01]  /*3170*/  ISETP.GT.U32.AND P4, PT, R0.reuse, R75, PT ;  /* 0x0000004b0000720c */ /* 0x040fe20003f84070 */
[----:B------:R-:W-:-:S02]  /*3180*/  IMAD R83, R0, R52, R83 ;  /* 0x0000003400537224 */ /* 0x000fc400078e0253 */
[----:B------:R-:W-:-:S04]  /*3190*/  IMAD.HI.U32 R50, R10, R85, RZ ;  /* 0x000000550a327227 */ /* 0x000fc800078e00ff */
[----:B------:R-:W-:Y:S01]  /*31a0*/  @!P1 IMAD.IADD R73, R73, 0x1, -R0 ;  /* 0x0000000149499824 */ /* 0x000fe200078e0a00 */
[C---:B------:R-:W-:Y:S01]  /*31b0*/  ISETP.GT.U32.AND P1, PT, R0.reuse, R79, PT ;  /* 0x0000004f0000720c */ /* 0x040fe20003f24070 */
[----:B------:R-:W-:Y:S02]  /*31c0*/  IMAD.MOV R50, RZ, RZ, -R50 ;  /* 0x000000ffff327224 */ /* 0x000fe400078e0a32 */
[----:B------:R-:W-:Y:S01]  /*31d0*/  @!P0 IADD3 R81, PT, PT, R81, -R0, RZ ;  /* 0x8000000051518210 */ /* 0x000fe20007ffe0ff */
[----:B------:R-:W-:Y:S01]  /*31e0*/  @!P5 IMAD.MOV R69, RZ, RZ, -R69 ;  /* 0x000000ffff45d224 */ /* 0x000fe200078e0a45 */
[C---:B------:R-:W-:Y:S01]  /*31f0*/  ISETP.GT.U32.AND P0, PT, R0.reuse, R83, PT ;  /* 0x000000530000720c */ /* 0x040fe20003f04070 */
[----:B------:R-:W-:Y:S01]  /*3200*/  IMAD R85, R0, R50, R85 ;  /* 0x0000003200557224 */ /* 0x000fe200078e0255 */
[----:B------:R-:W-:Y:S01]  /*3210*/  @!P4 IADD3 R75, PT, PT, R75, -R0, RZ ;  /* 0x800000004b4bc210 */ /* 0x000fe20007ffe0ff */
[----:B------:R-:W-:Y:S01]  /*3220*/  @!P6 IMAD.MOV R65, RZ, RZ, -R65 ;  /* 0x000000ffff41e224 */ /* 0x000fe200078e0a41 */
[----:B------:R-:W-:Y:S01]  /*3230*/  ISETP.GE.AND P4, PT, R64, RZ, PT ;  /* 0x000000ff4000720c */ /* 0x000fe20003f86270 */
[----:B------:R-:W-:Y:S01]  /*3240*/  @!P3 IMAD.MOV R71, RZ, RZ, -R71 ;  /* 0x000000ffff47b224 */ /* 0x000fe200078e0a47 */
[----:B------:R-:W-:-:S02]  /*3250*/  LOP3.LUT R64, R2, 0x76, RZ, 0xfc, !PT ;  /* 0x0000007602407812 */ /* 0x000fc400078efcff */
[--C-:B------:R-:W-:Y:S01]  /*3260*/  @!P1 IMAD.IADD R79, R79, 0x1, -R0.reuse ;  /* 0x000000014f4f9824 */ /* 0x100fe200078e0a00 */
[----:B------:R-:W-:Y:S02]  /*3270*/  ISETP.GE.AND P1, PT, R66, RZ, PT ;  /* 0x000000ff4200720c */ /* 0x000fe40003f26270 */
[----:B------:R-:W-:Y:S02]  /*3280*/  IABS R87, R64 ;  /* 0x0000004000577213 */ /* 0x000fe40000000000 */
[----:B------:R-:W-:Y:S01]  /*3290*/  @!P0 IMAD.IADD R83, R83, 0x1, -R0 ;  /* 0x0000000153538824 */ /* 0x000fe200078e0a00 */
[----:B------:R-:W-:Y:S02]  /*32a0*/  ISETP.GT.U32.AND P0, PT, R0, R85, PT ;  /* 0x000000550000720c */ /* 0x000fe40003f04070 */
[----:B------:R-:W-:Y:S01]  /*32b0*/  LOP3.LUT R66, R2, 0x78, RZ, 0xfc, !PT ;  /* 0x0000007802427812 */ /* 0x000fe200078efcff */
[----:B------:R-:W-:Y:S01]  /*32c0*/  IMAD.HI.U32 R52, R10, R87, RZ ;  /* 0x000000570a347227 */ /* 0x000fe200078e00ff */
[----:B------:R-:W-:-:S02]  /*32d0*/  LOP3.LUT R2, R94, 0x7f, RZ, 0xc0, !PT ;  /* 0x0000007f5e027812 */ /* 0x000fc400078ec0ff */
[----:B------:R-:W-:Y:S01]  /*32e0*/  IABS R89, R66 ;  /* 0x0000004200597213 */ /* 0x000fe20000000000 */
[----:B------:R-:W-:Y:S01]  /*32f0*/  IMAD.MOV R52, RZ, RZ, -R52 ;  /* 0x000000ffff347224 */ /* 0x000fe200078e0a34 */
[C---:B------:R-:W-:Y:S01]  /*3300*/  ISETP.GT.U32.AND P2, PT, R0.reuse, R79, PT ;  /* 0x0000004f0000720c */ /* 0x040fe20003f44070 */
[----:B------:R-:W-:Y:S01]  /*3310*/  IMAD R199, R199, 0x100, R2 ;  /* 0x00000100c7c77824 */ /* 0x000fe200078e0202 */
[----:B------:R-:W-:Y:S01]  /*3320*/  ISETP.GT.U32.AND P5, PT, R0, R81, PT ;  /* 0x000000510000720c */ /* 0x000fe20003fa4070 */
[----:B------:R-:W-:Y:S01]  /*3330*/  IMAD.HI.U32 R50, R10, R89, RZ ;  /* 0x000000590a327227 */ /* 0x000fe200078e00ff */
[C---:B------:R-:W-:Y:S02]  /*3340*/  ISETP.GT.U32.AND P3, PT, R0.reuse, R83, PT ;  /* 0x000000530000720c */ /* 0x040fe40003f64070 */
[----:B------:R-:W-:Y:S01]  /*3350*/  @!P1 IADD3 R75, PT, PT, -R75, RZ, RZ ;  /* 0x000000ff4b4b9210 */ /* 0x000fe20007ffe1ff */
[----:B------:R-:W-:Y:S01]  /*3360*/  @!P0 IMAD.IADD R85, R85, 0x1, -R0 ;  /* 0x0000000155558824 */ /* 0x000fe200078e0a00 */
[C---:B------:R-:W-:Y:S01]  /*3370*/  ISETP.GT.U32.AND P0, PT, R0.reuse, R77, PT ;  /* 0x0000004d0000720c */ /* 0x040fe20003f04070 */
[----:B------:R-:W-:-:S02]  /*3380*/  IMAD R87, R0, R52, R87 ;  /* 0x0000003400577224 */ /* 0x000fc400078e0257 */
[----:B------:R-:W-:Y:S01]  /*3390*/  IMAD.HI.U32 R52, R10, R91, RZ ;  /* 0x0000005b0a347227 */ /* 0x000fe200078e00ff */
[----:B------:R-:W-:Y:S02]  /*33a0*/  ISETP.GT.U32.AND P6, PT, R0, R85, PT ;  /* 0x000000550000720c */ /* 0x000fe40003fc4070 */
[----:B------:R-:W-:Y:S01]  /*33b0*/  @!P2 IADD3 R79, PT, PT, R79, -R0, RZ ;  /* 0x800000004f4fa210 */ /* 0x000fe20007ffe0ff */
[----:B------:R-:W-:Y:S01]  /*33c0*/  IMAD.MOV R50, RZ, RZ, -R50 ;  /* 0x000000ffff327224 */ /* 0x000fe200078e0a32 */
[----:B------:R-:W-:Y:S01]  /*33d0*/  IADD3 R52, PT, PT, -R52, RZ, RZ ;  /* 0x000000ff34347210 */ /* 0x000fe20007ffe1ff */
[----:B------:R-:W-:-:S04]  /*33e0*/  IMAD.HI.U32 R10, R10, R93, RZ ;  /* 0x0000005d0a0a7227 */ /* 0x000fc800078e00ff */
[C---:B------:R-:W-:Y:S01]  /*33f0*/  IMAD R89, R0.reuse, R50, R89 ;  /* 0x0000003200597224 */ /* 0x040fe200078e0259 */
[----:B------:R-:W-:Y:S01]  /*3400*/  IABS R50, R199 ;  /* 0x000000c700327213 */ /* 0x000fe20000000000 */
[----:B------:R-:W-:Y:S02]  /*3410*/  IMAD.MOV R10, RZ, RZ, -R10 ;  /* 0x000000ffff0a7224 */ /* 0x000fe400078e0a0a */
[----:B------:R-:W-:Y:S01]  /*3420*/  VIADD R200, R199, 0x80 ;  /* 0x00000080c7c87836 */ /* 0x000fe20000000000 */
[C---:B------:R-:W-:Y:S01]  /*3430*/  ISETP.GT.U32.AND P2, PT, R0.reuse, R89, PT ;  /* 0x000000590000720c */ /* 0x040fe20003f44070 */
[----:B------:R-:W-:Y:S02]  /*3440*/  IMAD R93, R0, R10, R93 ;  /* 0x0000000a005d7224 */ /* 0x000fe400078e025d */
[----:B------:R-:W-:-:S04]  /*3450*/  IMAD.HI.U32 R10, R9, R50, RZ ;  /* 0x00000032090a7227 */ /* 0x000fc800078e00ff */
[----:B------:R-:W-:Y:S01]  /*3460*/  @!P0 IMAD.IADD R77, R77, 0x1, -R0 ;  /* 0x000000014d4d8824 */ /* 0x000fe200078e0a00 */
[C---:B------:R-:W-:Y:S01]  /*3470*/  ISETP.GT.U32.AND P0, PT, R0.reuse, R87, PT ;  /* 0x000000570000720c */ /* 0x040fe20003f04070 */
[C---:B------:R-:W-:Y:S01]  /*3480*/  IMAD R91, R0.reuse, R52, R91 ;  /* 0x00000034005b7224 */ /* 0x040fe200078e025b */
[----:B------:R-:W-:Y:S01]  /*3490*/  IABS R52, R200 ;  /* 0x000000c800347213 */ /* 0x000fe20000000000 */
[----:B------:R-:W-:Y:S02]  /*34a0*/  IMAD.MOV R10, RZ, RZ, -R10 ;  /* 0x000000ffff0a7224 */ /* 0x000fe400078e0a0a */
[----:B------:R-:W-:Y:S01]  /*34b0*/  @!P5 IMAD.IADD R81, R81, 0x1, -R0 ;  /* 0x000000015151d824 */ /* 0x000fe200078e0a00 */
[----:B------:R-:W-:Y:S01]  /*34c0*/  ISETP.GT.U32.AND P5, PT, R0, R91, PT ;  /* 0x0000005b0000720c */ /* 0x000fe20003fa4070 */
[----:B------:R-:W-:Y:S02]  /*34d0*/  IMAD R10, R3, R10, R50 ;  /* 0x0000000a030a7224 */ /* 0x000fe400078e0232 */
[----:B------:R-:W-:-:S04]  /*34e0*/  IMAD.HI.U32 R9, R9, R52, RZ ;  /* 0x0000003409097227 */ /* 0x000fc800078e00ff */
[--C-:B------:R-:W-:Y:S01]  /*34f0*/  @!P6 IMAD.IADD R85, R85, 0x1, -R0.reuse ;  /* 0x000000015555e824 */ /* 0x100fe200078e0a00 */
[----:B------:R-:W-:Y:S01]  /*3500*/  ISETP.GT.U32.AND P6, PT, R0, R93, PT ;  /* 0x0000005d0000720c */ /* 0x000fe20003fc4070 */
[--C-:B------:R-:W-:Y:S01]  /*3510*/  @!P2 IMAD.IADD R89, R89, 0x1, -R0.reuse ;  /* 0x000000015959a824 */ /* 0x100fe200078e0a00 */
[----:B------:R-:W-:Y:S01]  /*3520*/  ISETP.GT.U32.AND P2, PT, R3, R10, PT ;  /* 0x0000000a0300720c */ /* 0x000fe20003f44070 */
[----:B------:R-:W-:Y:S01]  /*3530*/  IMAD.MOV R9, RZ, RZ, -R9 ;  /* 0x000000ffff097224 */ /* 0x000fe200078e0a09 */
[----:B------:R-:W-:Y:S01]  /*3540*/  @!P0 IADD3 R87, PT, PT, R87, -R0, RZ ;  /* 0x8000000057578210 */ /* 0x000fe20007ffe0ff */
[----:B------:R-:W-:Y:S01]  /*3550*/  @!P3 IMAD.IADD R83, R83, 0x1, -R0 ;  /* 0x000000015353b824 */ /* 0x000fe200078e0a00 */
[----:B------:R-:W-:Y:S01]  /*3560*/  ISETP.GE.AND P3, PT, R56, RZ, PT ;  /* 0x000000ff3800720c */ /* 0x000fe20003f66270 */
[----:B------:R-:W-:Y:S01]  /*3570*/  IMAD R50, R3, R9, R52 ;  /* 0x0000000903327224 */ /* 0x000fe200078e0234 */
[----:B------:R-:W-:Y:S01]  /*3580*/  ISETP.GE.AND P0, PT, R60, RZ, PT ;  /* 0x000000ff3c00720c */ /* 0x000fe20003f06270 */
[--C-:B------:R-:W-:Y:S01]  /*3590*/  @!P5 IMAD.IADD R91, R91, 0x1, -R0.reuse ;  /* 0x000000015b5bd824 */ /* 0x100fe200078e0a00 */
[----:B------:R-:W-:Y:S01]  /*35a0*/  ISETP.GT.U32.AND P1, PT, R0, R87, PT ;  /* 0x000000570000720c */ /* 0x000fe20003f24070 */
[----:B------:R-:W-:Y:S01]  /*35b0*/  @!P4 IMAD.MOV R73, RZ, RZ, -R73 ;  /* 0x000000ffff49c224 */ /* 0x000fe200078e0a49 */
[----:B------:R-:W-:Y:S01]  /*35c0*/  ISETP.GT.U32.AND P5, PT, R3, R50, PT ;  /* 0x000000320300720c */ /* 0x000fe20003fa4070 */
[----:B------:R-:W-:Y:S01]  /*35d0*/  @!P6 IMAD.IADD R93, R93, 0x1, -R0 ;  /* 0x000000015d5de824 */ /* 0x000fe200078e0a00 */
[----:B------:R-:W-:Y:S01]  /*35e0*/  ISETP.GE.AND P4, PT, R68, RZ, PT ;  /* 0x000000ff4400720c */ /* 0x000fe20003f86270 */
[----:B------:R-:W-:Y:S01]  /*35f0*/  @!P2 IMAD.IADD R10, R10, 0x1, -R3 ;  /* 0x000000010a0aa824 */ /* 0x000fe200078e0a03 */
[----:B------:R-:W-:-:S02]  /*3600*/  ISETP.GT.U32.AND P6, PT, R0, R89, PT ;  /* 0x000000590000720c */ /* 0x000fc40003fc4070 */
[C---:B------:R-:W-:Y:S01]  /*3610*/  ISETP.GT.U32.AND P2, PT, R0.reuse, R93, PT ;  /* 0x0000005d0000720c */ /* 0x040fe20003f44070 */
[----:B------:R-:W-:Y:S01]  /*3620*/  @!P3 IMAD.MOV R77, RZ, RZ, -R77 ;  /* 0x000000ffff4db224 */ /* 0x000fe200078e0a4d */
[----:B------:R-:W-:Y:S01]  /*3630*/  ISETP.GT.U32.AND P3, PT, R0, R91, PT ;  /* 0x0000005b0000720c */ /* 0x000fe20003f64070 */
[----:B------:R-:W-:Y:S01]  /*3640*/  @!P0 IMAD.MOV R79, RZ, RZ, -R79 ;  /* 0x000000ffff4f8224 */ /* 0x000fe200078e0a4f */
[----:B------:R-:W-:Y:S01]  /*3650*/  ISETP.GT.U32.AND P0, PT, R3, R10, PT ;  /* 0x0000000a0300720c */ /* 0x000fe20003f04070 */
[--C-:B------:R-:W-:Y:S01]  /*3660*/  @!P1 IMAD.IADD R87, R87, 0x1, -R0.reuse ;  /* 0x0000000157579824 */ /* 0x100fe200078e0a00 */
[----:B------:R-:W-:Y:S01]  /*3670*/  ISETP.GE.AND P1, PT, R62, RZ, PT ;  /* 0x000000ff3e00720c */ /* 0x000fe20003f26270 */
[----:B------:R-:W-:Y:S01]  /*3680*/  @!P5 IMAD.IADD R50, R50, 0x1, -R3 ;  /* 0x000000013232d824 */ /* 0x000fe200078e0a03 */
[----:B------:R-:W-:Y:S02]  /*3690*/  ISETP.GE.AND P5, PT, R58, RZ, PT ;  /* 0x000000ff3a00720c */ /* 0x000fe40003fa6270 */
[----:B------:R-:W-:Y:S01]  /*36a0*/  @!P4 IADD3 R81, PT, PT, -R81, RZ, RZ ;  /* 0x000000ff5151c210 */ /* 0x000fe20007ffe1ff */
[--C-:B------:R-:W-:Y:S01]  /*36b0*/  @!P6 IMAD.IADD R89, R89, 0x1, -R0.reuse ;  /* 0x000000015959e824 */ /* 0x100fe200078e0a00 */
[----:B------:R-:W-:Y:S01]  /*36c0*/  ISETP.GT.U32.AND P4, PT, R3, R50, PT ;  /* 0x000000320300720c */ /* 0x000fe20003f84070 */
[--C-:B------:R-:W-:Y:S01]  /*36d0*/  @!P2 IMAD.IADD R93, R93, 0x1, -R0.reuse ;  /* 0x000000015d5da824 */ /* 0x100fe200078e0a00 */
[----:B------:R-:W-:Y:S01]  /*36e0*/  ISETP.GE.AND P6, PT, R64, RZ, PT ;  /* 0x000000ff4000720c */ /* 0x000fe20003fc6270 */
[----:B------:R-:W-:Y:S01]  /*36f0*/  @!P3 IMAD.IADD R91, R91, 0x1, -R0 ;  /* 0x000000015b5bb824 */ /* 0x000fe200078e0a00 */
[----:B------:R-:W-:-:S02]  /*3700*/  ISETP.GE.AND P3, PT, R66, RZ, PT ;  /* 0x000000ff4200720c */ /* 0x000fc40003f66270 */
[----:B------:R-:W-:Y:S01]  /*3710*/  @!P0 IADD3 R10, PT, PT, R10, -R3, RZ ;  /* 0x800000030a0a8210 */ /* 0x000fe20007ffe0ff */
[----:B------:R-:W-:Y:S01]  /*3720*/  @!P1 IMAD.MOV R85, RZ, RZ, -R85 ;  /* 0x000000ffff559224 */ /* 0x000fe200078e0a55 */
[----:B------:R-:W-:Y:S01]  /*3730*/  ISETP.GE.AND P2, PT, R70, RZ, PT ;  /* 0x000000ff4600720c */ /* 0x000fe20003f46270 */
[----:B------:R-:W-:Y:S01]  /*3740*/  @!P5 IMAD.MOV R83, RZ, RZ, -R83 ;  /* 0x000000ffff53d224 */ /* 0x000fe200078e0a53 */
[----:B------:R-:W-:Y:S02]  /*3750*/  ISETP.GE.AND P0, PT, R54, RZ, PT ;  /* 0x000000ff3600720c */ /* 0x000fe40003f06270 */
[----:B------:R-:W-:Y:S01]  /*3760*/  ISETP.GE.AND P5, PT, R199, RZ, PT ;  /* 0x000000ffc700720c */ /* 0x000fe20003fa6270 */
[----:B------:R-:W-:Y:S01]  /*3770*/  @!P4 IMAD.IADD R50, R50, 0x1, -R3 ;  /* 0x000000013232c824 */ /* 0x000fe200078e0a03 */
[----:B------:R-:W-:Y:S01]  /*3780*/  ISETP.NE.AND P4, PT, R5, RZ, PT ;  /* 0x000000ff0500720c */ /* 0x000fe20003f85270 */
[----:B------:R-:W-:Y:S01]  /*3790*/  @!P6 IMAD.MOV R87, RZ, RZ, -R87 ;  /* 0x000000ffff57e224 */ /* 0x000fe200078e0a57 */
[----:B------:R-:W-:-:S02]  /*37a0*/  LOP3.LUT R5, RZ, R5, RZ, 0x33, !PT ;  /* 0x00000005ff057212 */ /* 0x000fc400078e33ff */
[----:B------:R-:W-:Y:S02]  /*37b0*/  @!P3 IADD3 R89, PT, PT, -R89, RZ, RZ ;  /* 0x000000ff5959b210 */ /* 0x000fe40007ffe1ff */
[----:B------:R-:W-:Y:S01]  /*37c0*/  ISETP.NE.AND P1, PT, R4, RZ, PT ;  /* 0x000000ff0400720c */ /* 0x000fe20003f25270 */
[----:B------:R-:W-:Y:S01]  /*37d0*/  @!P2 IMAD.MOV R91, RZ, RZ, -R91 ;  /* 0x000000ffff5ba224 */ /* 0x000fe200078e0a5b */
[----:B------:R-:W-:Y:S01]  /*37e0*/  LOP3.LUT R3, RZ, R4, RZ, 0x33, !PT ;  /* 0x00000004ff037212 */ /* 0x000fe200078e33ff */
[----:B------:R-:W-:Y:S01]  /*37f0*/  @!P0 IMAD.MOV R93, RZ, RZ, -R93 ;  /* 0x000000ffff5d8224 */ /* 0x000fe200078e0a5d */
[----:B------:R-:W-:Y:S01]  /*3800*/  ISETP.GE.AND P3, PT, R200, RZ, PT ;  /* 0x000000ffc800720c */ /* 0x000fe20003f66270 */
[----:B----4-:R-:W-:Y:S01]  /*3810*/  IMAD R4, R96, R165, RZ ;  /* 0x000000a560047224 */ /* 0x010fe200078e02ff */
[C---:B------:R-:W-:Y:S01]  /*3820*/  SEL R6, R5.reuse, R6, !P4 ;  /* 0x0000000605067207 */ /* 0x040fe20006000000 */
[----:B------:R-:W-:Y:S01]  /*3830*/  @!P5 IMAD.MOV R10, RZ, RZ, -R10 ;  /* 0x000000ffff0ad224 */ /* 0x000fe200078e0a0a */
[----:B------:R-:W-:-:S02]  /*3840*/  SEL R9, R5, R8, !P4 ;  /* 0x0000000805097207 */ /* 0x000fc40006000000 */
[C---:B------:R-:W-:Y:S02]  /*3850*/  SEL R11, R5.reuse, R11, !P4 ;  /* 0x0000000b050b7207 */ /* 0x040fe40006000000 */
[----:B------:R-:W-:Y:S01]  /*3860*/  SEL R12, R5, R12, !P4 ;  /* 0x0000000c050c7207 */ /* 0x000fe20006000000 */
[----:B------:R-:W-:Y:S01]  /*3870*/  IMAD R9, R9, UR4, RZ ;  /* 0x0000000409097c24 */ /* 0x000fe2000f8e02ff */
[----:B------:R-:W-:Y:S01]  /*3880*/  SEL R8, R5, R13, !P4 ;  /* 0x0000000d05087207 */ /* 0x000fe20006000000 */
[----:B------:R-:W-:Y:S01]  /*3890*/  IMAD R11, R11, UR4, RZ ;  /* 0x000000040b0b7c24 */ /* 0x000fe2000f8e02ff */
[C---:B------:R-:W-:Y:S01]  /*38a0*/  SEL R14, R5.reuse, R14, !P4 ;  /* 0x0000000e050e7207 */ /* 0x040fe20006000000 */
[----:B------:R-:W-:Y:S01]  /*38b0*/  @!P3 IMAD.MOV R50, RZ, RZ, -R50 ;  /* 0x000000ffff32b224 */ /* 0x000fe200078e0a32 */
[C---:B------:R-:W-:Y:S01]  /*38c0*/  SEL R52, R5.reuse, R15, !P4 ;  /* 0x0000000f05347207 */ /* 0x040fe20006000000 */
[----:B------:R-:W-:Y:S01]  /*38d0*/  IMAD R13, R12, UR4, RZ ;  /* 0x000000040c0d7c24 */ /* 0x000fe2000f8e02ff */
[C---:B------:R-:W-:Y:S01]  /*38e0*/  SEL R16, R5.reuse, R16, !P4 ;  /* 0x0000001005107207 */ /* 0x040fe20006000000 */
[----:B------:R-:W-:Y:S01]  /*38f0*/  IMAD R15, R8, UR4, RZ ;  /* 0x00000004080f7c24 */ /* 0x000fe2000f8e02ff */
[C---:B------:R-:W-:Y:S01]  /*3900*/  SEL R54, R5.reuse, R17, !P4 ;  /* 0x0000001105367207 */ /* 0x040fe20006000000 */
[----:B------:R-:W-:Y:S01]  /*3910*/  IMAD R17, R14, UR4, RZ ;  /* 0x000000040e117c24 */ /* 0x000fe2000f8e02ff */
[----:B------:R-:W-:-:S02]  /*3920*/  SEL R18, R5, R18, !P4 ;  /* 0x0000001205127207 */ /* 0x000fc40006000000 */
[C---:B------:R-:W-:Y:S01]  /*3930*/  SEL R56, R5.reuse, R19, !P4 ;  /* 0x0000001305387207 */ /* 0x040fe20006000000 */
[----:B------:R-:W-:Y:S01]  /*3940*/  IMAD R19, R52, UR4, RZ ;  /* 0x0000000434137c24 */ /* 0x000fe2000f8e02ff */
[C---:B------:R-:W-:Y:S02]  /*3950*/  SEL R20, R5.reuse, R20, !P4 ;  /* 0x0000001405147207 */ /* 0x040fe40006000000 */
[C---:B------:R-:W-:Y:S01]  /*3960*/  SEL R58, R5.reuse, R21, !P4 ;  /* 0x00000015053a7207 */ /* 0x040fe20006000000 */
[----:B------:R-:W-:Y:S01]  /*3970*/  IMAD R21, R16, UR4, RZ ;  /* 0x0000000410157c24 */ /* 0x000fe2000f8e02ff */
[C---:B------:R-:W-:Y:S02]  /*3980*/  SEL R22, R5.reuse, R22, !P4 ;  /* 0x0000001605167207 */ /* 0x040fe40006000000 */
        /* <DEDUP_REMOVED lines=85> */
[----:B------:R-:W-:Y:S01]  /*3ee0*/  SEL R5, R5, R7, !P4 ;  /* 0x0000000705057207 */ /* 0x000fe20006000000 */
[----:B------:R-:W-:Y:S01]  /*3ef0*/  IMAD R7, R6, UR4, RZ ;  /* 0x0000000406077c24 */ /* 0x000fe2000f8e02ff */
[C---:B------:R-:W-:Y:S01]  /*3f00*/  LEA R140, P0, R4.reuse, UR14, 0x2 ;  /* 0x0000000e048c7c11 */ /* 0x040fe2000f8010ff */
[----:B------:R-:W-:Y:S01]  /*3f10*/  IMAD R95, R95, UR4, RZ ;  /* 0x000000045f5f7c24 */ /* 0x000fe2000f8e02ff */
[----:B------:R-:W-:Y:S01]  /*3f20*/  SEL R0, R3, R10, !P1 ;  /* 0x0000000a03007207 */ /* 0x000fe20004800000 */
[----:B------:R-:W-:Y:S01]  /*3f30*/  IMAD R97, R97, UR4, RZ ;  /* 0x0000000461617c24 */ /* 0x000fe2000f8e02ff */
[----:B------:R-:W-:Y:S01]  /*3f40*/  LEA.HI.X.SX32 R4, R4, UR15, 0x2, P0 ;  /* 0x0000000f04047c11 */ /* 0x000fe200080f16ff */
[----:B------:R-:W-:Y:S01]  /*3f50*/  IMAD R99, R99, UR4, RZ ;  /* 0x0000000463637c24 */ /* 0x000fe2000f8e02ff */
[----:B------:R-:W-:Y:S01]  /*3f60*/  LEA R132, P0, R7, R140, 0x2 ;  /* 0x0000008c07847211 */ /* 0x000fe200078010ff */
[----:B------:R-:W-:Y:S01]  /*3f70*/  IMAD R101, R101, UR4, RZ ;  /* 0x0000000465657c24 */ /* 0x000fe2000f8e02ff */
[----:B------:R-:W-:Y:S01]  /*3f80*/  SEL R3, R3, R50, !P1 ;  /* 0x0000003203037207 */ /* 0x000fe20004800000 */
[----:B------:R-:W-:Y:S01]  /*3f90*/  IMAD R103, R103, UR4, RZ ;  /* 0x0000000467677c24 */ /* 0x000fe2000f8e02ff */
[----:B------:R-:W-:Y:S01]  /*3fa0*/  LEA.HI.X.SX32 R133, R7, R4, 0x2, P0 ;  /* 0x0000000407857211 */ /* 0x000fe200000f16ff */
[----:B------:R-:W-:Y:S01]  /*3fb0*/  IMAD R105, R105, UR4, RZ ;  /* 0x0000000469697c24 */ /* 0x000fe2000f8e02ff */
[-C--:B------:R-:W-:Y:S01]  /*3fc0*/  LEA R218, P0, R9, R140.reuse, 0x2 ;  /* 0x0000008c09da7211 */ /* 0x080fe200078010ff */
[----:B------:R-:W-:Y:S01]  /*3fd0*/  IMAD R107, R107, UR4, RZ ;  /* 0x000000046b6b7c24 */ /* 0x000fe2000f8e02ff */
[-C--:B------:R-:W-:Y:S01]  /*3fe0*/  LEA R188, P1, R11, R140.reuse, 0x2 ;  /* 0x0000008c0bbc7211 */ /* 0x080fe200078210ff */
[----:B------:R1:W-:Y:S01]  /*3ff0*/  STL.64 [R1+0x150], R132 ;  /* 0x0001508401007387 */ /* 0x0003e20000100a00 */
[-C--:B------:R-:W-:Y:S01]  /*4000*/  LEA R162, P2, R13, R140.reuse, 0x2 ;  /* 0x0000008c0da27211 */ /* 0x080fe200078410ff */
[----:B------:R-:W-:Y:S01]  /*4010*/  IMAD R109, R109, UR4, RZ ;  /* 0x000000046d6d7c24 */ /* 0x000fe2000f8e02ff */
[----:B------:R-:W-:Y:S01]  /*4020*/  LEA R216, P4, R17, R140, 0x2 ;  /* 0x0000008c11d87211 */ /* 0x000fe200078810ff */
[----:B------:R-:W-:Y:S01]  /*4030*/  IMAD R111, R111, UR4, RZ ;  /* 0x000000046f6f7c24 */ /* 0x000fe2000f8e02ff */
[----:B------:R-:W-:Y:S01]  /*4040*/  LEA.HI.X.SX32 R219, R9, R4, 0x2, P0 ;  /* 0x0000000409db7211 */ /* 0x000fe200000f16ff */
[----:B------:R-:W-:Y:S01]  /*4050*/  IMAD R113, R113, UR4, RZ ;  /* 0x0000000471717c24 */ /* 0x000fe2000f8e02ff */
[----:B------:R-:W-:Y:S01]  /*4060*/  LEA R186, P5, R19, R140, 0x2 ;  /* 0x0000008c13ba7211 */ /* 0x000fe200078a10ff */
[----:B------:R-:W-:Y:S01]  /*4070*/  IMAD R115, R115, UR4, RZ ;  /* 0x0000000473737c24 */ /* 0x000fe2000f8e02ff */
[----:B------:R-:W-:Y:S01]  /*4080*/  LEA.HI.X.SX32 R189, R11, R4, 0x2, P1 ;  /* 0x000000040bbd7211 */ /* 0x000fe200008f16ff */
[----:B------:R-:W-:Y:S01]  /*4090*/  STL.64 [R1+0x148], R218 ;  /* 0x000148da01007387 */ /* 0x000fe20000100a00 */
[-C--:B------:R-:W-:Y:S01]  /*40a0*/  LEA R160, P6, R21, R140.reuse, 0x2 ;  /* 0x0000008c15a07211 */ /* 0x080fe200078c10ff */
[----:B------:R-:W-:Y:S01]  /*40b0*/  IMAD R117, R117, UR4, RZ ;  /* 0x0000000475757c24 */ /* 0x000fe2000f8e02ff */
[----:B-1----:R-:W-:Y:S01]  /*40c0*/  LEA R132, P3, R15, R140, 0x2 ;  /* 0x0000008c0f847211 */ /* 0x002fe200078610ff */
[----:B------:R-:W-:Y:S01]  /*40d0*/  STL.64 [R1+0x140], R188 ;  /* 0x000140bc01007387 */ /* 0x000fe20000100a00 */
[----:B------:R-:W-:Y:S01]  /*40e0*/  LEA.HI.X.SX32 R163, R13, R4, 0x2, P2 ;  /* 0x000000040da37211 */ /* 0x000fe200010f16ff */
[----:B------:R-:W-:Y:S01]  /*40f0*/  IMAD R119, R119, UR4, RZ ;  /* 0x0000000477777c24 */ /* 0x000fe2000f8e02ff */
[----:B------:R-:W-:Y:S01]  /*4100*/  LEA R134, P0, R23, R140, 0x2 ;  /* 0x0000008c17867211 */ /* 0x000fe200078010ff */
[----:B------:R-:W-:Y:S01]  /*4110*/  IMAD R121, R121, UR4, RZ ;  /* 0x0000000479797c24 */ /* 0x000fe2000f8e02ff */
[-C--:B------:R-:W-:Y:S01]  /*4120*/  LEA.HI.X.SX32 R133, R15, R4.reuse, 0x2, P3 ;  /* 0x000000040f857211 */ /* 0x080fe200018f16ff */
[----:B------:R-:W-:Y:S01]  /*4130*/  STL.64 [R1+0x138], R162 ;  /* 0x000138a201007387 */ /* 0x000fe20000100a00 */
[-C--:B------:R-:W-:Y:S01]  /*4140*/  LEA.HI.X.SX32 R217, R17, R4.reuse, 0x2, P4 ;  /* 0x0000000411d97211 */ /* 0x080fe200020f16ff */
[----:B------:R-:W-:Y:S01]  /*4150*/  IMAD R123, R123, UR4, RZ ;  /* 0x000000047b7b7c24 */ /* 0x000fe2000f8e02ff */
[-C--:B------:R-:W-:Y:S01]  /*4160*/  LEA.HI.X.SX32 R187, R19, R4.reuse, 0x2, P5 ;  /* 0x0000000413bb7211 */ /* 0x080fe200028f16ff */
[----:B------:R-:W-:Y:S01]  /*4170*/  STL.64 [R1+0x130], R132 ;  /* 0x0001308401007387 */ /* 0x000fe20000100a00 */
[----:B------:R-:W-:Y:S01]  /*4180*/  LEA.HI.X.SX32 R161, R21, R4, 0x2, P6 ;  /* 0x0000000415a17211 */ /* 0x000fe200030f16ff */
[----:B------:R-:W-:Y:S01]  /*4190*/  IMAD R125, R125, UR4, RZ ;  /* 0x000000047d7d7c24 */ /* 0x000fe2000f8e02ff */
[----:B------:R-:W-:Y:S01]  /*41a0*/  LEA R212, P5, R33, R140, 0x2 ;  /* 0x0000008c21d47211 */ /* 0x000fe200078a10ff */
[----:B------:R-:W-:Y:S01]  /*41b0*/  STL.64 [R1+0x128], R216 ;  /* 0x000128d801007387 */ /* 0x000fe20000100a00 */
[----:B------:R-:W-:Y:S01]  /*41c0*/  LEA.HI.X.SX32 R135, R23, R4, 0x2, P0 ;  /* 0x0000000417877211 */ /* 0x000fe200000f16ff */
[----:B------:R-:W-:Y:S01]  /*41d0*/  IMAD R127, R127, UR4, RZ ;  /* 0x000000047f7f7c24 */ /* 0x000fe2000f8e02ff */
[-C--:B------:R-:W-:Y:S01]  /*41e0*/  LEA R214, P1, R25, R140.reuse, 0x2 ;  /* 0x0000008c19d67211 */ /* 0x080fe200078210ff */
[----:B------:R-:W-:Y:S01]  /*41f0*/  STL.64 [R1+0x120], R186 ;  /* 0x000120ba01007387 */ /* 0x000fe20000100a00 */
[-C--:B------:R-:W-:Y:S01]  /*4200*/  LEA R184, P2, R27, R140.reuse, 0x2 ;  /* 0x0000008c1bb87211 */ /* 0x080fe200078410ff */
[----:B------:R-:W-:Y:S01]  /*4210*/  IMAD R129, R129, UR4, RZ ;  /* 0x0000000481817c24 */ /* 0x000fe2000f8e02ff */
[-C--:B------:R-:W-:Y:S01]  /*4220*/  LEA R158, P3, R29, R140.reuse, 0x2 ;  /* 0x0000008c1d9e7211 */ /* 0x080fe200078610ff */
[----:B------:R-:W-:Y:S01]  /*4230*/  STL.64 [R1+0x118], R160 ;  /* 0x000118a001007387 */ /* 0x000fe20000100a00 */
[-C--:B------:R-:W-:Y:S01]  /*4240*/  LEA R136, P4, R31, R140.reuse, 0x2 ;  /* 0x0000008c1f887211 */ /* 0x080fe200078810ff */
[----:B------:R-:W-:Y:S01]  /*4250*/  IMAD R131, R131, UR4, RZ ;  /* 0x0000000483837c24 */ /* 0x000fe2000f8e02ff */
[----:B------:R-:W-:Y:S01]  /*4260*/  LEA R182, P6, R35, R140, 0x2 ;  /* 0x0000008c23b67211 */ /* 0x000fe200078c10ff */
[----:B------:R1:W-:Y:S01]  /*4270*/  STL.64 [R1+0x110], R134 ;  /* 0x0001108601007387 */ /* 0x0003e20000100a00 */
[-C--:B------:R-:W-:Y:S01]  /*4280*/  LEA.HI.X.SX32 R213, R33, R4.reuse, 0x2, P5 ;  /* 0x0000000421d57211 */ /* 0x080fe200028f16ff */
[----:B------:R-:W-:Y:S01]  /*4290*/  IMAD R5, R5, UR4, RZ ;  /* 0x0000000405057c24 */ /* 0x000fe2000f8e02ff */
[-C--:B------:R-:W-:Y:S01]  /*42a0*/  LEA.HI.X.SX32 R215, R25, R4.reuse, 0x2, P1 ;  /* 0x0000000419d77211 */ /* 0x080fe200008f16ff */
[----:B------:R-:W-:Y:S01]  /*42b0*/  VIADD R50, R201, 0xffffffcd ;  /* 0xffffffcdc9327836 */ /* 0x000fe20000000000 */
[-C--:B------:R-:W-:Y:S01]  /*42c0*/  LEA.HI.X.SX32 R185, R27, R4.reuse, 0x2, P2 ;  /* 0x000000041bb97211 */ /* 0x080fe200010f16ff */
[----:B------:R-:W-:Y:S01]  /*42d0*/  VIADD R17, R201, 0xfffffffe ;  /* 0xfffffffec9117836 */ /* 0x000fe20000000000 */
[-C--:B------:R-:W-:Y:S01]  /*42e0*/  LEA.HI.X.SX32 R159, R29, R4.reuse, 0x2, P3 ;  /* 0x000000041d9f7211 */ /* 0x080fe200018f16ff */
[----:B------:R-:W-:Y:S01]  /*42f0*/  STL.64 [R1+0x108], R214 ;  /* 0x000108d601007387 */ /* 0x000fe20000100a00 */
[----:B------:R-:W-:Y:S01]  /*4300*/  LEA.HI.X.SX32 R137, R31, R4, 0x2, P4 ;  /* 0x000000041f897211 */ /* 0x000fe200020f16ff */
[----:B------:R-:W-:Y:S01]  /*4310*/  UIADD3 UR4, UPT, UPT, UR8, 0x20000, URZ ;  /* 0x0002000008047890 */ /* 0x000fe2000fffe0ff */
[-C--:B------:R-:W-:Y:S01]  /*4320*/  LEA R14, P5, R47, R140.reuse, 0x2 ;  /* 0x0000008c2f0e7211 */ /* 0x080fe200078a10ff */
[----:B------:R-:W-:Y:S01]  /*4330*/  STL.64 [R1+0x100], R184 ;  /* 0x000100b801007387 */ /* 0x000fe20000100a00 */
[----:B------:R-:W-:-:S02]  /*4340*/  LEA R156, P0, R37, R140, 0x2 ;  /* 0x0000008c259c7211 */ /* 0x000fc400078010ff */
[-C--:B-1----:R-:W-:Y:S01]  /*4350*/  LEA R134, P1, R39, R140.reuse, 0x2 ;  /* 0x0000008c27867211 */ /* 0x082fe200078210ff */
[----:B------:R-:W-:Y:S01]  /*4360*/  STL.64 [R1+0xf8], R158 ;  /* 0x0000f89e01007387 */ /* 0x000fe20000100a00 */
[-C--:B------:R-:W-:Y:S02]  /*4370*/  LEA R210, P2, R41, R140.reuse, 0x2 ;  /* 0x0000008c29d27211 */ /* 0x080fe400078410ff */
[-C--:B------:R-:W-:Y:S01]  /*4380*/  LEA R180, P3, R43, R140.reuse, 0x2 ;  /* 0x0000008c2bb47211 */ /* 0x080fe200078610ff */
[----:B------:R-:W-:Y:S01]  /*4390*/  STL.64 [R1+0xf0], R136 ;  /* 0x0000f08801007387 */ /* 0x000fe20000100a00 */
[----:B------:R-:W-:Y:S02]  /*43a0*/  LEA R154, P4, R45, R140, 0x2 ;  /* 0x0000008c2d9a7211 */ /* 0x000fe400078810ff */
[----:B------:R-:W-:Y:S01]  /*43b0*/  LEA.HI.X.SX32 R183, R35, R4, 0x2, P6 ;  /* 0x0000000423b77211 */ /* 0x000fe200030f16ff */
[----:B------:R-:W-:Y:S01]  /*43c0*/  STL.64 [R1+0xe8], R212 ;  /* 0x0000e8d401007387 */ /* 0x000fe20000100a00 */
[----:B------:R-:W-:-:S02]  /*43d0*/  LEA R208, P6, R49, R140, 0x2 ;  /* 0x0000008c31d07211 */ /* 0x000fc400078c10ff */
[-C--:B------:R-:W-:Y:S01]  /*43e0*/  LEA.HI.X.SX32 R15, R47, R4.reuse, 0x2, P5 ;  /* 0x000000042f0f7211 */ /* 0x080fe200028f16ff */
[----:B------:R-:W-:Y:S01]  /*43f0*/  STL.64 [R1+0xe0], R182 ;  /* 0x0000e0b601007387 */ /* 0x000fe20000100a00 */
[-C--:B------:R-:W-:Y:S02]  /*4400*/  LEA.HI.X.SX32 R157, R37, R4.reuse, 0x2, P0 ;  /* 0x00000004259d7211 */ /* 0x080fe400000f16ff */
[-C--:B------:R-:W-:Y:S02]  /*4410*/  LEA.HI.X.SX32 R135, R39, R4.reuse, 0x2, P1 ;  /* 0x0000000427877211 */ /* 0x080fe400008f16ff */
[-C--:B------:R-:W-:Y:S01]  /*4420*/  LEA.HI.X.SX32 R211, R41, R4.reuse, 0x2, P2 ;  /* 0x0000000429d37211 */ /* 0x080fe200010f16ff */
[----:B------:R-:W-:Y:S01]  /*4430*/  STL.64 [R1+0xd8], R156 ;  /* 0x0000d89c01007387 */ /* 0x000fe20000100a00 */
[-C--:B------:R-:W-:Y:S02]  /*4440*/  LEA.HI.X.SX32 R181, R43, R4.reuse, 0x2, P3 ;  /* 0x000000042bb57211 */ /* 0x080fe400018f16ff */
[----:B------:R-:W-:Y:S01]  /*4450*/  LEA.HI.X.SX32 R155, R45, R4, 0x2, P4 ;  /* 0x000000042d9b7211 */ /* 0x000fe200020f16ff */
[----:B------:R-:W-:Y:S01]  /*4460*/  STL.64 [R1+0xd0], R134 ;  /* 0x0000d08601007387 */ /* 0x000fe20000100a00 */
[----:B------:R-:W-:-:S02]  /*4470*/  LEA R150, P5, R61, R140, 0x2 ;  /* 0x0000008c3d967211 */ /* 0x000fc400078a10ff */
[-C--:B------:R-:W-:Y:S01]  /*4480*/  LEA R178, P0, R51, R140.reuse, 0x2 ;  /* 0x0000008c33b27211 */ /* 0x080fe200078010ff */
[----:B------:R-:W-:Y:S01]  /*4490*/  STL.64 [R1+0xc8], R210 ;  /* 0x0000c8d201007387 */ /* 0x000fe20000100a00 */
[-C--:B------:R-:W-:Y:S02]  /*44a0*/  LEA R152, P1, R53, R140.reuse, 0x2 ;  /* 0x0000008c35987211 */ /* 0x080fe400078210ff */
[-C--:B------:R-:W-:Y:S01]  /*44b0*/  LEA R12, P2, R55, R140.reuse, 0x2 ;  /* 0x0000008c370c7211 */ /* 0x080fe200078410ff */
[----:B------:R-:W-:Y:S01]  /*44c0*/  STL.64 [R1+0xc0], R180 ;  /* 0x0000c0b401007387 */ /* 0x000fe20000100a00 */
[-C--:B------:R-:W-:Y:S02]  /*44d0*/  LEA R206, P3, R57, R140.reuse, 0x2 ;  /* 0x0000008c39ce7211 */ /* 0x080fe400078610ff */
[----:B------:R-:W-:Y:S01]  /*44e0*/  LEA R176, P4, R59, R140, 0x2 ;  /* 0x0000008c3bb07211 */ /* 0x000fe200078810ff */
[----:B------:R-:W-:Y:S01]  /*44f0*/  STL.64 [R1+0xb8], R154 ;  /* 0x0000b89a01007387 */ /* 0x000fe20000100a00 */
[----:B------:R-:W-:Y:S01]  /*4500*/  LEA.HI.X.SX32 R209, R49, R4, 0x2, P6 ;  /* 0x0000000431d17211 */ /* 0x000fe200030f16ff */
[----:B------:R-:W-:Y:S01]  /*4510*/  IMAD R49, R0, UR7, RZ ;  /* 0x0000000700317c24 */ /* 0x000fe2000f8e02ff */
[----:B------:R-:W-:Y:S01]  /*4520*/  LEA R8, P6, R63, R140, 0x2 ;  /* 0x0000008c3f087211 */ /* 0x000fe200078c10ff */
[----:B------:R-:W-:Y:S01]  /*4530*/  STL.64 [R1+0xb0], R14 ;  /* 0x0000b00e01007387 */ /* 0x000fe20000100a00 */
[----:B------:R-:W-:-:S02]  /*4540*/  LEA.HI.X.SX32 R151, R61, R4, 0x2, P5 ;  /* 0x000000043d977211 */ /* 0x000fc400028f16ff */
[-C--:B------:R-:W-:Y:S01]  /*4550*/  LEA.HI.X.SX32 R179, R51, R4.reuse, 0x2, P0 ;  /* 0x0000000433b37211 */ /* 0x080fe200000f16ff */
[----:B------:R-:W-:Y:S01]  /*4560*/  STL.64 [R1+0xa8], R208 ;  /* 0x0000a8d001007387 */ /* 0x000fe20000100a00 */
[-C--:B------:R-:W-:Y:S01]  /*4570*/  LEA.HI.X.SX32 R153, R53, R4.reuse, 0x2, P1 ;  /* 0x0000000435997211 */ /* 0x080fe200008f16ff */
[--C-:B------:R-:W-:Y:S01]  /*4580*/  IMAD.MOV.U32 R60, RZ, RZ, R8.reuse ;  /* 0x000000ffff3c7224 */ /* 0x100fe200078e0008 */
[-C--:B------:R-:W-:Y:S01]  /*4590*/  LEA.HI.X.SX32 R13, R55, R4.reuse, 0x2, P2 ;  /* 0x00000004370d7211 */ /* 0x080fe200010f16ff */
[----:B------:R1:W-:Y:S01]  /*45a0*/  STL [R1+0x70], R8 ;  /* 0x0000700801007387 */ /* 0x0003e20000100800 */
[-C--:B------:R-:W-:Y:S01]  /*45b0*/  LEA.HI.X.SX32 R207, R57, R4.reuse, 0x2, P3 ;  /* 0x0000000439cf7211 */ /* 0x080fe200018f16ff */
[----:B------:R-:W-:Y:S01]  /*45c0*/  IMAD.MOV.U32 R60, RZ, RZ, R8 ;  /* 0x000000ffff3c7224 */ /* 0x000fe200078e0008 */
[----:B------:R-:W-:Y:S01]  /*45d0*/  LEA.HI.X.SX32 R177, R59, R4, 0x2, P4 ;  /* 0x000000043bb17211 */ /* 0x000fe200020f16ff */
[----:B------:R-:W-:Y:S01]  /*45e0*/  IMAD.MOV.U32 R59, RZ, RZ, R7 ;  /* 0x000000ffff3b7224 */ /* 0x000fe200078e0007 */
[----:B------:R-:W-:Y:S01]  /*45f0*/  MOV R61, R9 ;  /* 0x00000009003d7202 */ /* 0x000fe20000000f00 */
[----:B------:R-:W-:Y:S01]  /*4600*/  STL.64 [R1+0xa0], R178 ;  /* 0x0000a0b201007387 */ /* 0x000fe20000100a00 */
[-C--:B------:R-:W-:Y:S01]  /*4610*/  LEA R204, P0, R65, R140.reuse, 0x2 ;  /* 0x0000008c41cc7211 */ /* 0x080fe200078010ff */
[----:B------:R-:W-:Y:S01]  /*4620*/  IMAD.SHL.U32 R51, R94, 0x200, RZ ;  /* 0x000002005e337824 */ /* 0x000fe200078e00ff */
[-C--:B------:R-:W-:Y:S01]  /*4630*/  LEA R174, P1, R67, R140.reuse, 0x2 ;  /* 0x0000008c43ae7211 */ /* 0x080fe200078210ff */
[----:B------:R-:W-:Y:S01]  /*4640*/  STL.64 [R1+0x98], R152 ;  /* 0x0000989801007387 */ /* 0x000fe20000100a00 */
[-C--:B------:R-:W-:Y:S01]  /*4650*/  LEA R148, P2, R69, R140.reuse, 0x2 ;  /* 0x0000008c45947211 */ /* 0x080fe200078410ff */
[----:B-1----:R-:W-:Y:S01]  /*4660*/  VIADD R8, R201, 0xffffffea ;  /* 0xffffffeac9087836 */ /* 0x002fe20000000000 */
[-C--:B------:R-:W-:Y:S01]  /*4670*/  LEA R6, P3, R71, R140.reuse, 0x2 ;  /* 0x0000008c47067211 */ /* 0x080fe200078610ff */
[----:B------:R1:W-:Y:S01]  /*4680*/  STL.64 [R1+0x90], R12 ;  /* 0x0000900c01007387 */ /* 0x0003e20000100a00 */
[----:B------:R-:W-:-:S02]  /*4690*/  LEA R194, P4, R73, R140, 0x2 ;  /* 0x0000008c49c27211 */ /* 0x000fc400078810ff */
[----:B------:R-:W-:Y:S01]  /*46a0*/  LEA R172, P5, R75, R140, 0x2 ;  /* 0x0000008c4bac7211 */ /* 0x000fe200078a10ff */
[--C-:B------:R-:W-:Y:S01]  /*46b0*/  IMAD.MOV.U32 R58, RZ, RZ, R6.reuse ;  /* 0x000000ffff3a7224 */ /* 0x100fe200078e0006 */
[----:B------:R-:W-:Y:S01]  /*46c0*/  LEA.HI.X.SX32 R61, R63, R4, 0x2, P6 ;  /* 0x000000043f3d7211 */ /* 0x000fe200030f16ff */
[----:B------:R2:W-:Y:S01]  /*46d0*/  STL [R1+0x50], R6 ;  /* 0x0000500601007387 */ /* 0x0005e20000100800 */
[----:B------:R-:W-:Y:S01]  /*46e0*/  LEA R146, P6, R77, R140, 0x2 ;  /* 0x0000008c4d927211 */ /* 0x000fe200078c10ff */
[----:B------:R-:W-:Y:S01]  /*46f0*/  IMAD.MOV.U32 R58, RZ, RZ, R6 ;  /* 0x000000ffff3a7224 */ /* 0x000fe200078e0006 */
[-C--:B------:R-:W-:Y:S01]  /*4700*/  LEA.HI.X.SX32 R205, R65, R4.reuse, 0x2, P0 ;  /* 0x0000000441cd7211 */ /* 0x080fe200000f16ff */
[----:B------:R3:W-:Y:S01]  /*4710*/  STL.64 [R1+0x88], R206 ;  /* 0x000088ce01007387 */ /* 0x0007e20000100a00 */
[-C--:B------:R-:W-:Y:S01]  /*4720*/  LEA.HI.X.SX32 R175, R67, R4.reuse, 0x2, P1 ;  /* 0x0000000443af7211 */ /* 0x080fe200008f16ff */
[----:B-1----:R-:W-:Y:S01]  /*4730*/  VIADD R12, R201, 0xffffffe6 ;  /* 0xffffffe6c90c7836 */ /* 0x002fe20000000000 */
[-C--:B------:R-:W-:Y:S01]  /*4740*/  LEA.HI.X.SX32 R149, R69, R4.reuse, 0x2, P2 ;  /* 0x0000000445957211 */ /* 0x080fe200010f16ff */
[----:B------:R3:W-:Y:S01]  /*4750*/  STL.64 [R1+0x80], R176 ;  /* 0x000080b001007387 */ /* 0x0007e20000100a00 */
[-C--:B------:R-:W-:Y:S01]  /*4760*/  LEA.HI.X.SX32 R59, R71, R4.reuse, 0x2, P3 ;  /* 0x00000004473b7211 */ /* 0x080fe200018f16ff */
[----:B--2---:R-:W-:Y:S01]  /*4770*/  VIADD R6, R201, 0xffffffcf ;  /* 0xffffffcfc9067836 */ /* 0x004fe20000000000 */
[-C--:B------:R-:W-:Y:S01]  /*4780*/  LEA.HI.X.SX32 R195, R73, R4.reuse, 0x2, P4 ;  /* 0x0000000449c37211 */ /* 0x080fe200020f16ff */
[----:B------:R3:W-:Y:S01]  /*4790*/  STL.64 [R1+0x78], R150 ;  /* 0x0000789601007387 */ /* 0x0007e20000100a00 */
[----:B------:R-:W-:-:S02]  /*47a0*/  LEA.HI.X.SX32 R173, R75, R4, 0x2, P5 ;  /* 0x000000044bad7211 */ /* 0x000fc400028f16ff */
[-C--:B------:R-:W-:Y:S01]  /*47b0*/  LEA R56, P0, R79, R140.reuse, 0x2 ;  /* 0x0000008c4f387211 */ /* 0x080fe200078010ff */
[----:B------:R3:W-:Y:S01]  /*47c0*/  STL [R1+0x74], R61 ;  /* 0x0000743d01007387 */ /* 0x0007e20000100800 */
[-C--:B------:R-:W-:Y:S02]  /*47d0*/  LEA R192, P1, R81, R140.reuse, 0x2 ;  /* 0x0000008c51c07211 */ /* 0x080fe400078210ff */
[-C--:B------:R-:W-:Y:S01]  /*47e0*/  LEA R170, P2, R83, R140.reuse, 0x2 ;  /* 0x0000008c53aa7211 */ /* 0x080fe200078410ff */
[----:B------:R3:W-:Y:S01]  /*47f0*/  STL.64 [R1+0x68], R204 ;  /* 0x000068cc01007387 */ /* 0x0007e20000100a00 */
[-C--:B------:R-:W-:Y:S02]  /*4800*/  LEA R144, P3, R85, R140.reuse, 0x2 ;  /* 0x0000008c55907211 */ /* 0x080fe400078610ff */
[-C--:B------:R-:W-:Y:S01]  /*4810*/  LEA R54, P4, R87, R140.reuse, 0x2 ;  /* 0x0000008c57367211 */ /* 0x080fe200078810ff */
[----:B------:R3:W-:Y:S01]  /*4820*/  STL.64 [R1+0x60], R174 ;  /* 0x000060ae01007387 */ /* 0x0007e20000100a00 */
[----:B------:R-:W-:-:S02]  /*4830*/  LEA R190, P5, R89, R140, 0x2 ;  /* 0x0000008c59be7211 */ /* 0x000fc400078a10ff */
[----:B------:R-:W-:Y:S01]  /*4840*/  LEA.HI.X.SX32 R147, R77, R4, 0x2, P6 ;  /* 0x000000044d937211 */ /* 0x000fe200030f16ff */
[----:B------:R3:W-:Y:S01]  /*4850*/  STL.64 [R1+0x58], R148 ;  /* 0x0000589401007387 */ /* 0x0007e20000100a00 */
[----:B------:R-:W-:Y:S02]  /*4860*/  LEA R168, P6, R91, R140, 0x2 ;  /* 0x0000008c5ba87211 */ /* 0x000fe400078c10ff */
[-C--:B------:R-:W-:Y:S01]  /*4870*/  LEA.HI.X.SX32 R57, R79, R4.reuse, 0x2, P0 ;  /* 0x000000044f397211 */ /* 0x080fe200000f16ff */
[----:B------:R3:W-:Y:S01]  /*4880*/  STL [R1+0x54], R59 ;  /* 0x0000543b01007387 */ /* 0x0007e20000100800 */
[-C--:B------:R-:W-:Y:S02]  /*4890*/  LEA.HI.X.SX32 R193, R81, R4.reuse, 0x2, P1 ;  /* 0x0000000451c17211 */ /* 0x080fe400008f16ff */
[-C--:B------:R-:W-:Y:S01]  /*48a0*/  LEA.HI.X.SX32 R171, R83, R4.reuse, 0x2, P2 ;  /* 0x0000000453ab7211 */ /* 0x080fe200010f16ff */
[----:B------:R3:W-:Y:S01]  /*48b0*/  STL.64 [R1+0x48], R194 ;  /* 0x000048c201007387 */ /* 0x0007e20000100a00 */
[----:B------:R-:W-:-:S02]  /*48c0*/  LEA.HI.X.SX32 R145, R85, R4, 0x2, P3 ;  /* 0x0000000455917211 */ /* 0x000fc400018f16ff */
[-C--:B------:R-:W-:Y:S01]  /*48d0*/  LEA.HI.X.SX32 R55, R87, R4.reuse, 0x2, P4 ;  /* 0x0000000457377211 */ /* 0x080fe200020f16ff */
[----:B------:R3:W-:Y:S01]  /*48e0*/  STL.64 [R1+0x40], R172 ;  /* 0x000040ac01007387 */ /* 0x0007e20000100a00 */
[----:B------:R-:W-:Y:S02]  /*48f0*/  LEA.HI.X.SX32 R191, R89, R4, 0x2, P5 ;  /* 0x0000000459bf7211 */ /* 0x000fe400028f16ff */
[-C--:B------:R-:W-:Y:S01]  /*4900*/  LEA R250, P0, R93, R140.reuse, 0x2 ;  /* 0x0000008c5dfa7211 */ /* 0x080fe200078010ff */
[----:B------:R3:W-:Y:S01]  /*4910*/  STL.64 [R1+0x38], R146 ;  /* 0x0000389201007387 */ /* 0x0007e20000100a00 */
[-C--:B------:R-:W-:Y:S02]  /*4920*/  LEA R248, P1, R95, R140.reuse, 0x2 ;  /* 0x0000008c5ff87211 */ /* 0x080fe400078210ff */
[-C--:B------:R-:W-:Y:S01]  /*4930*/  LEA R246, P2, R97, R140.reuse, 0x2 ;  /* 0x0000008c61f67211 */ /* 0x080fe200078410ff */
[----:B------:R3:W-:Y:S01]  /*4940*/  STL.64 [R1+0x30], R56 ;  /* 0x0000303801007387 */ /* 0x0007e20000100a00 */
[----:B------:R-:W-:-:S02]  /*4950*/  LEA R244, P3, R99, R140, 0x2 ;  /* 0x0000008c63f47211 */ /* 0x000fc400078610ff */
[-C--:B------:R-:W-:Y:S01]  /*4960*/  LEA R242, P4, R101, R140.reuse, 0x2 ;  /* 0x0000008c65f27211 */ /* 0x080fe200078810ff */
[----:B------:R3:W-:Y:S01]  /*4970*/  STL.64 [R1+0x28], R192 ;  /* 0x000028c001007387 */ /* 0x0007e20000100a00 */
[----:B------:R-:W-:Y:S02]  /*4980*/  LEA R240, P5, R103, R140, 0x2 ;  /* 0x0000008c67f07211 */ /* 0x000fe400078a10ff */
[----:B------:R-:W-:Y:S01]  /*4990*/  LEA.HI.X.SX32 R169, R91, R4, 0x2, P6 ;  /* 0x000000045ba97211 */ /* 0x000fe200030f16ff */
[----:B------:R3:W-:Y:S01]  /*49a0*/  STL.64 [R1+0x20], R170 ;  /* 0x000020aa01007387 */ /* 0x0007e20000100a00 */
[----:B------:R-:W-:Y:S02]  /*49b0*/  LEA R238, P6, R105, R140, 0x2 ;  /* 0x0000008c69ee7211 */ /* 0x000fe400078c10ff */
[-C--:B------:R-:W-:Y:S01]  /*49c0*/  LEA.HI.X.SX32 R251, R93, R4.reuse, 0x2, P0 ;  /* 0x000000045dfb7211 */ /* 0x080fe200000f16ff */
[----:B------:R3:W-:Y:S01]  /*49d0*/  STL.64 [R1+0x18], R144 ;  /* 0x0000189001007387 */ /* 0x0007e20000100a00 */
[----:B------:R-:W-:-:S02]  /*49e0*/  LEA.HI.X.SX32 R249, R95, R4, 0x2, P1 ;  /* 0x000000045ff97211 */ /* 0x000fc400008f16ff */
[-C--:B------:R-:W-:Y:S01]  /*49f0*/  LEA.HI.X.SX32 R247, R97, R4.reuse, 0x2, P2 ;  /* 0x0000000461f77211 */ /* 0x080fe200010f16ff */
[----:B------:R3:W-:Y:S01]  /*4a00*/  STL.64 [R1+0x10], R54 ;  /* 0x0000103601007387 */ /* 0x0007e20000100a00 */
[-C--:B------:R-:W-:Y:S02]  /*4a10*/  LEA.HI.X.SX32 R245, R99, R4.reuse, 0x2, P3 ;  /* 0x0000000463f57211 */ /* 0x080fe400018f16ff */
[-C--:B------:R-:W-:Y:S01]  /*4a20*/  LEA.HI.X.SX32 R243, R101, R4.reuse, 0x2, P4 ;  /* 0x0000000465f37211 */ /* 0x080fe200020f16ff */
[----:B------:R3:W-:Y:S01]  /*4a30*/  STL.64 [R1+0x8], R190 ;  /* 0x000008be01007387 */ /* 0x0007e20000100a00 */
[----:B------:R-:W-:Y:S02]  /*4a40*/  LEA.HI.X.SX32 R241, R103, R4, 0x2, P5 ;  /* 0x0000000467f17211 */ /* 0x000fe400028f16ff */
[-C--:B------:R-:W-:Y:S01]  /*4a50*/  LEA R236, P0, R107, R140.reuse, 0x2 ;  /* 0x0000008c6bec7211 */ /* 0x080fe200078010ff */
[----:B------:R3:W-:Y:S01]  /*4a60*/  STL.64 [R1], R168 ;  /* 0x000000a801007387 */ /* 0x0007e20000100a00 */
[----:B------:R-:W-:-:S02]  /*4a70*/  LEA R234, P1, R109, R140, 0x2 ;  /* 0x0000008c6dea7211 */ /* 0x000fc400078210ff */
[-C--:B------:R-:W-:Y:S02]  /*4a80*/  LEA R232, P2, R111, R140.reuse, 0x2 ;  /* 0x0000008c6fe87211 */ /* 0x080fe400078410ff */
[-C--:B------:R-:W-:Y:S02]  /*4a90*/  LEA R230, P3, R113, R140.reuse, 0x2 ;  /* 0x0000008c71e67211 */ /* 0x080fe400078610ff */
[-C--:B------:R-:W-:Y:S02]  /*4aa0*/  LEA R228, P4, R115, R140.reuse, 0x2 ;  /* 0x0000008c73e47211 */ /* 0x080fe400078810ff */
[----:B------:R-:W-:Y:S02]  /*4ab0*/  LEA R226, P5, R117, R140, 0x2 ;  /* 0x0000008c75e27211 */ /* 0x000fe400078a10ff */
[----:B------:R-:W-:Y:S02]  /*4ac0*/  LEA.HI.X.SX32 R239, R105, R4, 0x2, P6 ;  /* 0x0000000469ef7211 */ /* 0x000fe400030f16ff */
[----:B------:R-:W-:-:S02]  /*4ad0*/  LEA R224, P6, R119, R140, 0x2 ;  /* 0x0000008c77e07211 */ /* 0x000fc400078c10ff */
[-C--:B------:R-:W-:Y:S02]  /*4ae0*/  LEA.HI.X.SX32 R237, R107, R4.reuse, 0x2, P0 ;  /* 0x000000046bed7211 */ /* 0x080fe400000f16ff */
[-C--:B------:R-:W-:Y:S02]  /*4af0*/  LEA.HI.X.SX32 R235, R109, R4.reuse, 0x2, P1 ;  /* 0x000000046deb7211 */ /* 0x080fe400008f16ff */
[-C--:B------:R-:W-:Y:S02]  /*4b00*/  LEA.HI.X.SX32 R233, R111, R4.reuse, 0x2, P2 ;  /* 0x000000046fe97211 */ /* 0x080fe400010f16ff */
[-C--:B------:R-:W-:Y:S02]  /*4b10*/  LEA.HI.X.SX32 R231, R113, R4.reuse, 0x2, P3 ;  /* 0x0000000471e77211 */ /* 0x080fe400018f16ff */
[-C--:B------:R-:W-:Y:S02]  /*4b20*/  LEA.HI.X.SX32 R229, R115, R4.reuse, 0x2, P4 ;  /* 0x0000000473e57211 */ /* 0x080fe400020f16ff */
[----:B------:R-:W-:-:S02]  /*4b30*/  LEA.HI.X.SX32 R227, R117, R4, 0x2, P5 ;  /* 0x0000000475e37211 */ /* 0x000fc400028f16ff */
[-C--:B------:R-:W-:Y:S02]  /*4b40*/  LEA R222, P0, R121, R140.reuse, 0x2 ;  /* 0x0000008c79de7211 */ /* 0x080fe400078010ff */
[-C--:B------:R-:W-:Y:S02]  /*4b50*/  LEA R220, P1, R123, R140.reuse, 0x2 ;  /* 0x0000008c7bdc7211 */ /* 0x080fe400078210ff */
[-C--:B------:R-:W-:Y:S02]  /*4b60*/  LEA R202, P2, R125, R140.reuse, 0x2 ;  /* 0x0000008c7dca7211 */ /* 0x080fe400078410ff */
[-C--:B------:R-:W-:Y:S02]  /*4b70*/  LEA R196, P3, R127, R140.reuse, 0x2 ;  /* 0x0000008c7fc47211 */ /* 0x080fe400078610ff */
[-C--:B------:R-:W-:Y:S02]  /*4b80*/  LEA R166, P4, R129, R140.reuse, 0x2 ;  /* 0x0000008c81a67211 */ /* 0x080fe400078810ff */
[----:B------:R-:W-:-:S02]  /*4b90*/  LEA R142, P5, R131, R140, 0x2 ;  /* 0x0000008c838e7211 */ /* 0x000fc400078a10ff */
[----:B------:R-:W-:Y:S02]  /*4ba0*/  LEA.HI.X.SX32 R225, R119, R4, 0x2, P6 ;  /* 0x0000000477e17211 */ /* 0x000fe400030f16ff */
[----:B------:R-:W-:Y:S02]  /*4bb0*/  LEA R140, P6, R5, R140, 0x2 ;  /* 0x0000008c058c7211 */ /* 0x000fe400078c10ff */
[-C--:B------:R-:W-:Y:S02]  /*4bc0*/  LEA.HI.X.SX32 R223, R121, R4.reuse, 0x2, P0 ;  /* 0x0000000479df7211 */ /* 0x080fe400000f16ff */
[-C--:B------:R-:W-:Y:S02]  /*4bd0*/  LEA.HI.X.SX32 R221, R123, R4.reuse, 0x2, P1 ;  /* 0x000000047bdd7211 */ /* 0x080fe400008f16ff */
[-C--:B------:R-:W-:Y:S02]  /*4be0*/  LEA.HI.X.SX32 R203, R125, R4.reuse, 0x2, P2 ;  /* 0x000000047dcb7211 */ /* 0x080fe400010f16ff */
[----:B------:R-:W-:-:S02]  /*4bf0*/  LEA.HI.X.SX32 R197, R127, R4, 0x2, P3 ;  /* 0x000000047fc57211 */ /* 0x000fc400018f16ff */
[-C--:B------:R-:W-:Y:S02]  /*4c00*/  LEA.HI.X.SX32 R167, R129, R4.reuse, 0x2, P4 ;  /* 0x0000000481a77211 */ /* 0x080fe400020f16ff */
[-C--:B------:R-:W-:Y:S02]  /*4c10*/  LEA.HI.X.SX32 R143, R131, R4.reuse, 0x2, P5 ;  /* 0x00000004838f7211 */ /* 0x080fe400028f16ff */
[----:B------:R-:W-:Y:S01]  /*4c20*/  LEA.HI.X.SX32 R141, R5, R4, 0x2, P6 ;  /* 0x00000004058d7211 */ /* 0x000fe200030f16ff */
[C---:B------:R-:W-:Y:S01]  /*4c30*/  VIADD R4, R201.reuse, 0xffffffce ;  /* 0xffffffcec9047836 */ /* 0x040fe20000000000 */
[C---:B------:R-:W-:Y:S02]  /*4c40*/  IADD3 R5, PT, PT, R201.reuse, -0x38, RZ ;  /* 0xffffffc8c9057810 */ /* 0x040fe40007ffe0ff */
[C---:B------:R-:W-:Y:S02]  /*4c50*/  IADD3 R10, PT, PT, R201.reuse, -0x34, RZ ;  /* 0xffffffccc90a7810 */ /* 0x040fe40007ffe0ff */
[----:B------:R-:W-:Y:S01]  /*4c60*/  ISETP.GE.U32.AND P2, PT, R4, 0x7fffff8f, PT ;  /* 0x7fffff8f0400780c */ /* 0x000fe20003f46070 */
[----:B------:R-:W-:Y:S01]  /*4c70*/  VIADD R4, R201, 0xffffffc9 ;  /* 0xffffffc9c9047836 */ /* 0x000fe20000000000 */
[----:B------:R-:W-:Y:S01]  /*4c80*/  ISETP.GE.U32.AND P0, PT, R5, 0x7fffff89, PT ;  /* 0x7fffff890500780c */ /* 0x000fe20003f06070 */
[----:B------:R-:W-:Y:S01]  /*4c90*/  VIADD R5, R201, 0xffffffc4 ;  /* 0xffffffc4c9057836 */ /* 0x000fe20000000000 */
[----:B------:R-:W-:Y:S01]  /*4ca0*/  ISETP.GE.U32.AND P5, PT, R50, 0x7fffff8e, PT ;  /* 0x7fffff8e3200780c */ /* 0x000fe20003fa6070 */
[----:B------:R-:W-:Y:S01]  /*4cb0*/  IMAD R50, R3, UR7, RZ ;  /* 0x0000000703327c24 */ /* 0x000fe2000f8e02ff */
[----:B------:R-:W-:Y:S01]  /*4cc0*/  ISETP.GE.U32.AND P1, PT, R4, 0x7fffff8a, PT ;  /* 0x7fffff8a0400780c */ /* 0x000fe20003f26070 */
[----:B------:R-:W-:Y:S01]  /*4cd0*/  VIADD R4, R201, 0xffffffcb ;  /* 0xffffffcbc9047836 */ /* 0x000fe20000000000 */
[----:B------:R-:W-:Y:S01]  /*4ce0*/  ISETP.GE.U32.AND P4, PT, R10, 0x7fffff8d, PT ;  /* 0x7fffff8d0a00780c */ /* 0x000fe20003f86070 */
[----:B------:R-:W-:Y:S01]  /*4cf0*/  UMOV UR7, 0x1 ;  /* 0x0000000100077882 */ /* 0x000fe20000000000 */
[----:B------:R-:W-:-:S02]  /*4d00*/  SEL R27, RZ, 0x1fffe, P5 ;  /* 0x0001fffeff1b7807 */ /* 0x000fc40002800000 */
[----:B------:R-:W-:Y:S02]  /*4d10*/  SEL R28, RZ, 0x1, P4 ;  /* 0x00000001ff1c7807 */ /* 0x000fe40002000000 */
[----:B------:R-:W-:Y:S01]  /*4d20*/  ISETP.GE.U32.AND P5, PT, R5, 0x7fffff85, PT ;  /* 0x7fffff850500780c */ /* 0x000fe20003fa6070 */
[C---:B------:R-:W-:Y:S01]  /*4d30*/  VIADD R5, R201.reuse, 0xffffffc7 ;  /* 0xffffffc7c9057836 */ /* 0x040fe20000000000 */
[----:B------:R-:W-:Y:S01]  /*4d40*/  ISETP.GE.U32.AND P3, PT, R6, 0x7fffff90, PT ;  /* 0x7fffff900600780c */ /* 0x000fe20003f66070 */
[C---:B------:R-:W-:Y:S01]  /*4d50*/  VIADD R6, R201.reuse, 0xffffffca ;  /* 0xffffffcac9067836 */ /* 0x040fe20000000000 */
[----:B------:R-:W-:Y:S02]  /*4d60*/  ISETP.GE.U32.AND P4, PT, R4, 0x7fffff8c, PT ;  /* 0x7fffff8c0400780c */ /* 0x000fe40003f86070 */
[----:B------:R-:W-:Y:S02]  /*4d70*/  IADD3 R4, PT, PT, R201, -0x3b, RZ ;  /* 0xffffffc5c9047810 */ /* 0x000fe40007ffe0ff */
[----:B------:R-:W-:-:S02]  /*4d80*/  SEL R33, RZ, 0x4, P2 ;  /* 0x00000004ff217807 */ /* 0x000fc40001000000 */
[----:B------:R-:W-:Y:S02]  /*4d90*/  SEL R26, RZ, 0x1, P0 ;  /* 0x00000001ff1a7807 */ /* 0x000fe40000000000 */
[----:B------:R-:W-:Y:S01]  /*4da0*/  ISETP.GE.U32.AND P2, PT, R4, 0x7fffff86, PT ;  /* 0x7fffff860400780c */ /* 0x000fe20003f46070 */
[----:B------:R-:W-:Y:S01]  /*4db0*/  VIADD R4, R201, 0xffffffc1 ;  /* 0xffffffc1c9047836 */ /* 0x000fe20000000000 */
[----:B------:R-:W-:Y:S01]  /*4dc0*/  ISETP.GE.U32.AND P0, PT, R5, 0x7fffff88, PT ;  /* 0x7fffff880500780c */ /* 0x000fe20003f06070 */
[C---:B------:R-:W-:Y:S01]  /*4dd0*/  VIADD R5, R201.reuse, 0xffffffc2 ;  /* 0xffffffc2c9057836 */ /* 0x040fe20000000000 */
[----:B------:R-:W-:Y:S01]  /*4de0*/  ISETP.GE.U32.AND P6, PT, R6, 0x7fffff8b, PT ;  /* 0x7fffff8b0600780c */ /* 0x000fe20003fc6070 */
[----:B------:R-:W-:Y:S01]  /*4df0*/  VIADD R6, R201, 0xffffffc6 ;  /* 0xffffffc6c9067836 */ /* 0x000fe20000000000 */
[----:B------:R-:W-:Y:S02]  /*4e00*/  SEL R39, RZ, 0x1fffe, P1 ;  /* 0x0001fffeff277807 */ /* 0x000fe40000800000 */
[----:B------:R-:W-:-:S02]  /*4e10*/  SEL R7, RZ, 0x4, P6 ;  /* 0x00000004ff077807 */ /* 0x000fc40003000000 */
[----:B------:R-:W-:Y:S02]  /*4e20*/  ISETP.GE.U32.AND P1, PT, R4, 0x7fffff82, PT ;  /* 0x7fffff820400780c */ /* 0x000fe40003f26070 */
[----:B------:R-:W-:Y:S01]  /*4e30*/  ISETP.GE.U32.AND P6, PT, R5, 0x7fffff83, PT ;  /* 0x7fffff830500780c */ /* 0x000fe20003fc6070 */
[C---:B------:R-:W-:Y:S01]  /*4e40*/  VIADD R5, R201.reuse, 0xffffffdc ;  /* 0xffffffdcc9057836 */ /* 0x040fe20000000000 */
[C---:B------:R-:W-:Y:S02]  /*4e50*/  IADD3 R4, PT, PT, R201.reuse, -0x3d, RZ ;  /* 0xffffffc3c9047810 */ /* 0x040fe40007ffe0ff */
[----:B------:R-:W-:Y:S02]  /*4e60*/  SEL R24, RZ, 0x7fff8, P4 ;  /* 0x0007fff8ff187807 */ /* 0x000fe40002000000 */
[----:B------:R-:W-:Y:S01]  /*4e70*/  ISETP.GE.U32.AND P4, PT, R4, 0x7fffff84, PT ;  /* 0x7fffff840400780c */ /* 0x000fe20003f86070 */
[----:B------:R-:W-:Y:S01]  /*4e80*/  VIADD R4, R201, 0xffffffdd ;  /* 0xffffffddc9047836 */ /* 0x000fe20000000000 */
[----:B------:R-:W-:-:S02]  /*4e90*/  SEL R25, RZ, 0x1, P5 ;  /* 0x00000001ff197807 */ /* 0x000fc40002800000 */
[----:B------:R-:W-:Y:S02]  /*4ea0*/  SEL R42, RZ, 0x7fff8, P3 ;  /* 0x0007fff8ff2a7807 */ /* 0x000fe40001800000 */
[----:B------:R-:W-:Y:S01]  /*4eb0*/  ISETP.GE.U32.AND P5, PT, R5, 0x7fffff9d, PT ;  /* 0x7fffff9d0500780c */ /* 0x000fe20003fa6070 */
[C---:B------:R-:W-:Y:S01]  /*4ec0*/  VIADD R5, R201.reuse, 0xffffffde ;  /* 0xffffffdec9057836 */ /* 0x040fe20000000000 */
[----:B------:R-:W-:Y:S02]  /*4ed0*/  ISETP.GE.U32.AND P3, PT, R6, 0x7fffff87, PT ;  /* 0x7fffff870600780c */ /* 0x000fe40003f66070 */
[----:B------:R-:W-:Y:S02]  /*4ee0*/  SEL R40, RZ, 0x1fffe, P2 ;  /* 0x0001fffeff287807 */ /* 0x000fe40001000000 */
[----:B------:R-:W-:Y:S01]  /*4ef0*/  ISETP.GE.U32.AND P2, PT, R4, 0x7fffff9e, PT ;  /* 0x7fffff9e0400780c */ /* 0x000fe20003f46070 */
[----:B------:R-:W-:Y:S01]  /*4f00*/  VIADD R4, R201, 0xffffffdf ;  /* 0xffffffdfc9047836 */ /* 0x000fe20000000000 */
[----:B------:R-:W-:-:S02]  /*4f10*/  SEL R18, RZ, 0x4, P3 ;  /* 0x00000004ff127807 */ /* 0x000fc40001800000 */
[----:B------:R-:W-:Y:S02]  /*4f20*/  ISETP.GE.U32.AND P3, PT, R5, 0x7fffff9f, PT ;  /* 0x7fffff9f0500780c */ /* 0x000fe40003f66070 */
[C---:B------:R-:W-:Y:S02]  /*4f30*/  IADD3 R5, PT, PT, R201.reuse, -0x28, RZ ;  /* 0xffffffd8c9057810 */ /* 0x040fe40007ffe0ff */
[----:B------:R-:W-:Y:S02]  /*4f40*/  SEL R23, RZ, 0x7fff8, P0 ;  /* 0x0007fff8ff177807 */ /* 0x000fe40000000000 */
[----:B------:R-:W-:Y:S02]  /*4f50*/  SEL R30, RZ, 0x1fffe, P1 ;  /* 0x0001fffeff1e7807 */ /* 0x000fe40000800000 */
[----:B------:R-:W-:Y:S01]  /*4f60*/  ISETP.GE.U32.AND P0, PT, R4, 0x7fffffa0, PT ;  /* 0x7fffffa00400780c */ /* 0x000fe20003f06070 */
[----:B------:R-:W-:Y:S01]  /*4f70*/  VIADD R4, R201, 0xffffffd9 ;  /* 0xffffffd9c9047836 */ /* 0x000fe20000000000 */
[----:B------:R-:W-:Y:S01]  /*4f80*/  ISETP.GE.U32.AND P1, PT, R5, 0x7fffff99, PT ;  /* 0x7fffff990500780c */ /* 0x000fe20003f26070 */
[----:B------:R-:W-:Y:S01]  /*4f90*/  VIADD R5, R201, 0xffffffda ;  /* 0xffffffdac9057836 */ /* 0x000fe20000000000 */
[----:B------:R-:W-:-:S02]  /*4fa0*/  SEL R11, RZ, 0x4, P6 ;  /* 0x00000004ff0b7807 */ /* 0x000fc40003000000 */
[----:B------:R-:W-:Y:S02]  /*4fb0*/  SEL R22, RZ, 0x7fff8, P4 ;  /* 0x0007fff8ff167807 */ /* 0x000fe40002000000 */
[----:B------:R-:W-:Y:S01]  /*4fc0*/  ISETP.GE.U32.AND P6, PT, R4, 0x7fffff9a, PT ;  /* 0x7fffff9a0400780c */ /* 0x000fe20003fc6070 */
[----:B------:R-:W-:Y:S01]  /*4fd0*/  VIADD R4, R201, 0xffffffdb ;  /* 0xffffffdbc9047836 */ /* 0x000fe20000000000 */
[----:B------:R-:W-:Y:S01]  /*4fe0*/  ISETP.GE.U32.AND P4, PT, R5, 0x7fffff9b, PT ;  /* 0x7fffff9b0500780c */ /* 0x000fe20003f86070 */
[----:B------:R-:W-:Y:S01]  /*4ff0*/  VIADD R5, R201, 0xffffffd4 ;  /* 0xffffffd4c9057836 */ /* 0x000fe20000000000 */
[----:B------:R-:W-:Y:S02]  /*5000*/  SEL R48, RZ, 0x1, P5 ;  /* 0x00000001ff307807 */ /* 0x000fe40002800000 */
[----:B------:R-:W-:Y:S02]  /*5010*/  SEL R37, RZ, 0x1fffe, P2 ;  /* 0x0001fffeff257807 */ /* 0x000fe40001000000 */
[----:B------:R-:W-:-:S02]  /*5020*/  ISETP.GE.U32.AND P5, PT, R4, 0x7fffff9c, PT ;  /* 0x7fffff9c0400780c */ /* 0x000fc40003fa6070 */
[----:B------:R-:W-:Y:S01]  /*5030*/  ISETP.GE.U32.AND P2, PT, R5, 0x7fffff95, PT ;  /* 0x7fffff950500780c */ /* 0x000fe20003f46070 */
[C---:B------:R-:W-:Y:S01]  /*5040*/  VIADD R5, R201.reuse, 0xffffffd6 ;  /* 0xffffffd6c9057836 */ /* 0x040fe20000000000 */
[C---:B------:R-:W-:Y:S02]  /*5050*/  IADD3 R4, PT, PT, R201.reuse, -0x2b, RZ ;  /* 0xffffffd5c9047810 */ /* 0x040fe40007ffe0ff */
[----:B------:R-:W-:Y:S02]  /*5060*/  SEL R9, RZ, 0x4, P3 ;  /* 0x00000004ff097807 */ /* 0x000fe40001800000 */
[----:B------:R-:W-:Y:S01]  /*5070*/  ISETP.GE.U32.AND P3, PT, R4, 0x7fffff96, PT ;  /* 0x7fffff960400780c */ /* 0x000fe20003f66070 */
[----:B------:R-:W-:Y:S01]  /*5080*/  VIADD R4, R201, 0xffffffd7 ;  /* 0xffffffd7c9047836 */ /* 0x000fe20000000000 */
[----:B------:R-:W-:Y:S02]  /*5090*/  SEL R20, RZ, 0x7fff8, P0 ;  /* 0x0007fff8ff147807 */ /* 0x000fe40000000000 */
[----:B------:R-:W-:Y:S01]  /*50a0*/  ISETP.GE.U32.AND P0, PT, R5, 0x7fffff97, PT ;  /* 0x7fffff970500780c */ /* 0x000fe20003f06070 */
[----:B------:R-:W-:Y:S01]  /*50b0*/  VIADD R5, R201, 0xffffffd0 ;  /* 0xffffffd0c9057836 */ /* 0x000fe20000000000 */
[----:B------:R-:W-:-:S02]  /*50c0*/  SEL R45, RZ, 0x1, P1 ;  /* 0x00000001ff2d7807 */ /* 0x000fc40000800000 */
[----:B------:R-:W-:Y:S01]  /*50d0*/  ISETP.GE.U32.AND P1, PT, R4, 0x7fffff98, PT ;  /* 0x7fffff980400780c */ /* 0x000fe20003f26070 */
[----:B------:R-:W-:Y:S01]  /*50e0*/  VIADD R4, R201, 0xffffffd1 ;  /* 0xffffffd1c9047836 */ /* 0x000fe20000000000 */
[----:B------:R-:W-:Y:S02]  /*50f0*/  SEL R36, RZ, 0x1fffe, P6 ;  /* 0x0001fffeff247807 */ /* 0x000fe40003000000 */
[----:B------:R-:W-:Y:S02]  /*5100*/  ISETP.GE.U32.AND P6, PT, R5, 0x7fffff91, PT ;  /* 0x7fffff910500780c */ /* 0x000fe40003fc6070 */
[----:B------:R-:W-:Y:S02]  /*5110*/  IADD3 R5, PT, PT, R201, -0x2e, RZ ;  /* 0xffffffd2c9057810 */ /* 0x000fe40007ffe0ff */
[----:B------:R-:W-:Y:S02]  /*5120*/  SEL R6, RZ, 0x4, P4 ;  /* 0x00000004ff067807 */ /* 0x000fe40002000000 */
[----:B------:R-:W-:-:S02]  /*5130*/  SEL R21, RZ, 0x7fff8, P5 ;  /* 0x0007fff8ff157807 */ /* 0x000fc40002800000 */
[----:B------:R-:W-:Y:S01]  /*5140*/  ISETP.GE.U32.AND P4, PT, R4, 0x7fffff92, PT ;  /* 0x7fffff920400780c */ /* 0x000fe20003f86070 */
[----:B------:R-:W-:Y:S01]  /*5150*/  VIADD R4, R201, 0xffffffd3 ;  /* 0xffffffd3c9047836 */ /* 0x000fe20000000000 */
[----:B------:R-:W-:Y:S01]  /*5160*/  ISETP.GE.U32.AND P5, PT, R5, 0x7fffff93, PT ;  /* 0x7fffff930500780c */ /* 0x000fe20003fa6070 */
[C---:B------:R-:W-:Y:S01]  /*5170*/  VIADD R5, R201.reuse, 0xffffffec ;  /* 0xffffffecc9057836 */ /* 0x040fe20000000000 */
        /* <DEDUP_REMOVED lines=16> */
[----:B------:R-:W-:Y:S01]  /*5280*/  ISETP.GE.U32.AND P4, PT, R5, 0x7fffffa9, PT ;  /* 0x7fffffa90500780c */ /* 0x000fe20003f86070 */
[C---:B------:R-:W-:Y:S01]  /*5290*/  VIADD R5, R201.reuse, 0xffffffeb ;  /* 0xffffffebc9057836 */ /* 0x040fe20000000000 */
[----:B------:R-:W-:Y:S02]  /*52a0*/  SEL R10, RZ, 0x4, P5 ;  /* 0x00000004ff0a7807 */ /* 0x000fe40002800000 */
[----:B------:R-:W-:Y:S02]  /*52b0*/  ISETP.GE.U32.AND P5, PT, R4, 0x7fffffaa, PT ;  /* 0x7fffffaa0400780c */ /* 0x000fe40003fa6070 */
[----:B------:R-:W-:Y:S02]  /*52c0*/  SEL R43, RZ, 0x1, P3 ;  /* 0x00000001ff2b7807 */ /* 0x000fe40001800000 */
[----:B------:R-:W-:Y:S02]  /*52d0*/  IADD3 R4, PT, PT, R201, -0x1c, RZ ;  /* 0xffffffe4c9047810 */ /* 0x000fe40007ffe0ff */
[----:B------:R-:W-:Y:S01]  /*52e0*/  ISETP.GE.U32.AND P3, PT, R5, 0x7fffffac, PT ;  /* 0x7fffffac0500780c */ /* 0x000fe20003f66070 */
[----:B------:R-:W-:Y:S01]  /*52f0*/  VIADD R5, R201, 0xffffffe5 ;  /* 0xffffffe5c9057836 */ /* 0x000fe20000000000 */
[----:B------:R-:W-:-:S02]  /*5300*/  SEL R19, RZ, 0x7fff8, P2 ;  /* 0x0007fff8ff137807 */ /* 0x000fc40001000000 */
[----:B------:R-:W-:Y:S01]  /*5310*/  ISETP.GE.U32.AND P2, PT, R8, 0x7fffffab, PT ;  /* 0x7fffffab0800780c */ /* 0x000fe20003f46070 */
[----:B------:R-:W-:Y:S01]  /*5320*/  VIADD R8, R201, 0xffffffe7 ;  /* 0xffffffe7c9087836 */ /* 0x000fe20000000000 */
[----:B------:R-:W-:Y:S02]  /*5330*/  SEL R34, RZ, 0x1fffe, P0 ;  /* 0x0001fffeff227807 */ /* 0x000fe40000000000 */
[----:B------:R-:W-:Y:S02]  /*5340*/  ISETP.GE.U32.AND P0, PT, R4, 0x7fffffa5, PT ;  /* 0x7fffffa50400780c */ /* 0x000fe40003f06070 */
        /* <DEDUP_REMOVED lines=8> */
[----:B------:R-:W-:Y:S02]  /*53d0*/  IADD3 R8, PT, PT, R201, -0x20, RZ ;  /* 0xffffffe0c9087810 */ /* 0x000fe40007ffe0ff */
[----:B------:R-:W-:Y:S02]  /*53e0*/  SEL R32, RZ, 0x1fffe, P5 ;  /* 0x0001fffeff207807 */ /* 0x000fe40002800000 */
[----:B------:R-:W-:-:S02]  /*53f0*/  ISETP.GE.U32.AND P5, PT, R5, 0x7fffffa2, PT ;  /* 0x7fffffa20500780c */ /* 0x000fc40003fa6070 */
[----:B------:R-:W-:Y:S02]  /*5400*/  SEL R5, RZ, 0x4, P2 ;  /* 0x00000004ff057807 */ /* 0x000fe40001000000 */
[----:B------:R-:W-:Y:S01]  /*5410*/  ISETP.GE.U32.AND P2, PT, R8, 0x7fffffa1, PT ;  /* 0x7fffffa10800780c */ /* 0x000fe20003f46070 */
[C---:B------:R-:W-:Y:S01]  /*5420*/  VIADD R8, R201.reuse, 0xffffffff ;  /* 0xffffffffc9087836 */ /* 0x040fe20000000000 */
[----:B------:R-:W-:Y:S02]  /*5430*/  SEL R14, RZ, 0x7fff8, P3 ;  /* 0x0007fff8ff0e7807 */ /* 0x000fe40001800000 */
[----:B------:R-:W-:Y:S01]  /*5440*/  ISETP.GE.U32.AND P3, PT, R12, 0x7fffffa3, PT ;  /* 0x7fffffa30c00780c */ /* 0x000fe20003f66070 */
[----:B------:R-:W-:Y:S01]  /*5450*/  VIADD R12, R201, 0xffffffe3 ;  /* 0xffffffe3c90c7836 */ /* 0x000fe20000000000 */
[----:B------:R-:W-:Y:S02]  /*5460*/  SEL R38, RZ, 0x1fffe, P1 ;  /* 0x0001fffeff267807 */ /* 0x000fe40000800000 */
[----:B------:R-:W-:-:S02]  /*5470*/  SHF.R.S32.HI R47, RZ, 0x6, R94 ;  /* 0x00000006ff2f7819 */ /* 0x000fc4000001145e */
[----:B------:R-:W-:Y:S02]  /*5480*/  SEL R31, RZ, 0x1, P0 ;  /* 0x00000001ff1f7807 */ /* 0x000fe40000000000 */
[----:B------:R-:W-:Y:S02]  /*5490*/  ISETP.GE.U32.AND P1, PT, R8, 0x7fffffc0, PT ;  /* 0x7fffffc00800780c */ /* 0x000fe40003f26070 */
[----:B------:R-:W-:Y:S02]  /*54a0*/  ISETP.GE.U32.AND P0, PT, R12, 0x7fffffa4, PT ;  /* 0x7fffffa40c00780c */ /* 0x000fe40003f06070 */
[----:B------:R-:W-:Y:S02]  /*54b0*/  IADD3 R8, PT, PT, R201, -0x3, RZ ;  /* 0xfffffffdc9087810 */ /* 0x000fe40007ffe0ff */
[----:B------:R-:W-:Y:S02]  /*54c0*/  SEL R12, RZ, 0x4, P6 ;  /* 0x00000004ff0c7807 */ /* 0x000fe40003000000 */
[----:B------:R-:W-:-:S02]  /*54d0*/  ISETP.GE.U32.AND P6, PT, R17, 0x7fffffbf, PT ;  /* 0x7fffffbf1100780c */ /* 0x000fc40003fc6070 */
[----:B------:R-:W-:Y:S02]  /*54e0*/  SGXT R47, R47, 0x1 ;  /* 0x000000012f2f781a */ /* 0x000fe40000000200 */
[----:B------:R-:W-:Y:S02]  /*54f0*/  SEL R17, RZ, 0x7fff8, P4 ;  /* 0x0007fff8ff117807 */ /* 0x000fe40002000000 */
[----:B------:R-:W-:Y:S01]  /*5500*/  ISETP.GE.U32.AND P4, PT, R8, 0x7fffffbe, PT ;  /* 0x7fffffbe0800780c */ /* 0x000fe20003f86070 */
[----:B------:R-:W-:Y:S01]  /*5510*/  IMAD.SHL.U32 R8, R94, 0x4, RZ ;  /* 0x000000045e087824 */ /* 0x000fe200078e00ff */
[----:B------:R-:W-:Y:S02]  /*5520*/  LOP3.LUT R53, R47, 0x90, RZ, 0xc0, !PT ;  /* 0x000000902f357812 */ /* 0x000fe400078ec0ff */
[----:B------:R-:W-:Y:S02]  /*5530*/  SEL R47, RZ, 0x1fffe, P5 ;  /* 0x0001fffeff2f7807 */ /* 0x000fe40002800000 */
[----:B------:R-:W-:-:S02]  /*5540*/  SEL R0, RZ, 0x4, P3 ;  /* 0x00000004ff007807 */ /* 0x000fc40001800000 */
[----:B------:R-:W-:Y:S02]  /*5550*/  LEA R138, P5, R49, UR12, 0x2 ;  /* 0x0000000c318a7c11 */ /* 0x000fe4000f8a10ff */
[----:B------:R-:W-:Y:S02]  /*5560*/  LOP3.LUT R52, R53, 0x7c, R8, 0x78, !PT ;  /* 0x0000007c35347812 */ /* 0x000fe400078e7808 */
[----:B------:R-:W-:Y:S02]  /*5570*/  LEA R136, P3, R50, UR12, 0x2 ;  /* 0x0000000c32887c11 */ /* 0x000fe4000f8610ff */
[----:B------:R-:W-:Y:S02]  /*5580*/  LEA.HI.X.SX32 R139, R49, UR13, 0x2, P5 ;  /* 0x0000000d318b7c11 */ /* 0x000fe4000a8f16ff */
[----:B------:R-:W-:Y:S01]  /*5590*/  LOP3.LUT R3, R52, 0x4000, R51, 0xf8, !PT ;  /* 0x0000400034037812 */ /* 0x000fe200078ef833 */
[C---:B------:R-:W-:Y:S01]  /*55a0*/  VIADD R51, R201.reuse, 0xfffffffb ;  /* 0xfffffffbc9337836 */ /* 0x040fe20000000000 */
[----:B------:R-:W-:Y:S01]  /*55b0*/  LEA.HI.X.SX32 R137, R50, UR13, 0x2, P3 ;  /* 0x0000000d32897c11 */ /* 0x000fe200098f16ff */
[----:B------:R-:W-:Y:S01]  /*55c0*/  VIADD R50, R201, 0xfffffffc ;  /* 0xfffffffcc9327836 */ /* 0x000fe20000000000 */
[----:B------:R-:W-:Y:S01]  /*55d0*/  ISETP.NE.U32.AND P5, PT, R2, RZ, PT ;  /* 0x000000ff0200720c */ /* 0x000fe20003fa5070 */
[----:B---3--:R-:W-:-:S12]  /*55e0*/  BRA.U UP0, `(.L_x_5) ;  /* 0x0000000100187547 */ /* 0x008fd8000b800000 */
[----:B------:R-:W-:Y:S01]  /*55f0*/  ELECT P3, URZ, PT ;  /* 0x0000000000ff782f */ /* 0x000fe20003860000 */
[----:B------:R-:W-:Y:S01]  /*5600*/  HFMA2 R49, -RZ, RZ, 0, 5.9604644775390625e-08 ;  /* 0x00000001ff317431 */ /* 0x000fe200000001ff */
[----:B------:R-:W-:Y:S01]  /*5610*/  UMOV UR5, 0x40 ;  /* 0x0000004000057882 */ /* 0x000fe20000000000 */
[----:B------:R-:W-:Y:S01]  /*5620*/  UVIRTCOUNT.DEALLOC.SMPOOL 0x80 ;  /* 0x000000800000784c */ /* 0x000fe20000000000 */
[----:B------:R-:W-:-:S09]  /*5630*/  ULEA UR5, UR6, UR5, 0x18 ;  /* 0x0000000506057291 */ /* 0x000fd2000f8ec0ff */
[----:B------:R1:W-:Y:S03]  /*5640*/  @P3 STS.U8 [UR5], R49 ;  /* 0x00000031ff003988 */ /* 0x0003e60008000005 */
.L_x_5:
[----:B------:R-:W-:Y:S01]  /*5650*/  STTM.x64 tmem[UR10], RZ ;  /* 0x000000ff000079ed */ /* 0x000fe2000834000a */
[----:B------:R-:W-:Y:S01]  /*5660*/  STTM.x64 tmem[UR10+0x40], RZ ;  /* 0x000040ff000079ed */ /* 0x000fe2000834000a */
[----:B------:R-:W-:Y:S01]  /*5670*/  STTM.x64 tmem[UR10+0x80], RZ ;  /* 0x000080ff000079ed */ /* 0x000fe2000834000a */
[----:B------:R-:W-:Y:S01]  /*5680*/  STTM.x64 tmem[UR10+0xc0], RZ ;  /* 0x0000c0ff000079ed */ /* 0x000fe2000834000a */
[----:B------:R-:W2:Y:S02]  /*5690*/  FENCE.VIEW.ASYNC.T ;  /* 0x00000000000073c6 */ /* 0x000ea40000000200 */
[----:B--2---:R-:W-:Y:S01]  /*56a0*/  VOTEU.ALL UP1, P5 ;  /* 0x0000000000ff7886 */ /* 0x004fe20002820000 */
[----:B------:R-:W2:Y:S04]  /*56b0*/  LDL.64 R62, [R1+0x90] ;  /* 0x00009000013e7983 */ /* 0x000ea80000100a00 */
[----:B------:R-:W-:-:S04]  /*56c0*/  @!UP1 UIADD3 UR12, UPT, UPT, -UR7, 0x100000, URZ ;  /* 0x00100000070c9890 */ /* 0x000fc8000fffe1ff */
[----:B------:R-:W-:Y:S02]  /*56d0*/  @!UP1 USHF.L.U32 UR13, UR12, 0xb, URZ ;  /* 0x0000000b0c0d9899 */ /* 0x000fe400080006ff */
[----:B------:R-:W-:Y:S01]  /*56e0*/  @!UP1 USHF.L.U32 UR12, UR12, 0x1, URZ ;  /* 0x000000010c0c9899 */ /* 0x000fe200080006ff */
[----:B------:R-:W3:Y:S01]  /*56f0*/  LDL.64 R70, [R1+0x110] ;  /* 0x0001100001467983 */ /* 0x000ee20000100a00 */
[----:B------:R-:W-:-:S04]  /*5700*/  @!UP1 UIADD3 UR6, UPT, UPT, -UR7, 0x100000, URZ ;  /* 0x0010000007069890 */ /* 0x000fc8000fffe1ff */
[----:B------:R-:W-:Y:S02]  /*5710*/  @!UP1 USHF.L.U32 UR7, UR6, 0xb, URZ ;  /* 0x0000000b06079899 */ /* 0x000fe400080006ff */
[----:B------:R-:W-:Y:S01]  /*5720*/  @!UP1 USHF.L.U32 UR6, UR6, 0x1, URZ ;  /* 0x0000000106069899 */ /* 0x000fe200080006ff */
[----:B------:R-:W-:Y:S01]  /*5730*/  VOTEU.ALL UP1, P5 ;  /* 0x0000000000ff7886 */ /* 0x000fe20002820000 */
[----:B------:R-:W-:Y:S06]  /*5740*/  BAR.SYNC.DEFER_BLOCKING 0x0 ;  /* 0x0000000000007b1d */ /* 0x000fec0000010000 */
[----:B------:R-:W4:Y:S01]  /*5750*/  LDCU.64 UR22, c[0x0][0x358] ;  /* 0x00006b00ff1677ac */ /* 0x000f220008000a00 */
[----:B------:R-:W5:Y:S04]  /*5760*/  LDL.64 R72, [R1+0x150] ;  /* 0x0001500001487983 */ /* 0x000f680000100a00 */
[----:B------:R-:W2:Y:S04]  /*5770*/  LDL.64 R64, [R1+0xb0] ;  /* 0x0000b00001407983 */ /* 0x000ea80000100a00 */
[----:B------:R-:W2:Y:S01]  /*5780*/  LDL.64 R68, [R1+0xf0] ;  /* 0x0000f00001447983 */ /* 0x000ea20000100a00 */
[----:B------:R-:W-:Y:S01]  /*5790*/  IMAD.MOV.U32 R67, RZ, RZ, R135 ;  /* 0x000000ffff437224 */ /* 0x000fe200078e0087 */
[----:B------:R-:W-:Y:S01]  /*57a0*/  VOTEU.ALL UP2, P5 ;  /* 0x0000000000ff7886 */ /* 0x000fe20002840000 */
[----:B------:R-:W-:Y:S01]  /*57b0*/  LEA R135, R2, UR8, 0x2 ;  /* 0x0000000802877c11 */ /* 0x000fe2000f8e10ff */
[----:B------:R-:W-:Y:S01]  /*57c0*/  IMAD.WIDE R74, R164, 0x4, R138 ;  /* 0x00000004a44a7825 */ /* 0x000fe200078e028a */
[----:B------:R-:W-:-:S02]  /*57d0*/  ISETP.GE.U32.AND P3, PT, R50, 0x7fffffbd, PT ;  /* 0x7fffffbd3200780c */ /* 0x000fc40003f66070 */
[----:B-1----:R-:W-:Y:S01]  /*57e0*/  SEL R49, RZ, 0x7fff8, P0 ;  /* 0x0007fff8ff317807 */ /* 0x002fe20000000000 */
[----:B------:R-:W1:Y:S02]  /*57f0*/  FENCE.VIEW.ASYNC.S ;  /* 0x00000000000073c6 */ /* 0x000e640000000000 */
[----:B-1----:R1:W1:Y:S02]  /*5800*/  @!UP1 SYNCS.EXCH.64 URZ, [UR4], UR12 ;  /* 0x0000000c04ff95b2 */ /* 0x0022640008000100 */
[----:B-1----:R-:W-:Y:S01]  /*5810*/  BAR.SYNC.DEFER_BLOCKING 0x0 ;  /* 0x0000000000007b1d */ /* 0x002fe20000010000 */
[----:B------:R-:W-:Y:S01]  /*5820*/  VIADD R50, R201, 0xfffffffa ;  /* 0xfffffffac9327836 */ /* 0x000fe20000000000 */
[----:B------:R-:W-:Y:S01]  /*5830*/  ISETP.GE.U32.AND P0, PT, R51, 0x7fffffbc, PT ;  /* 0x7fffffbc3300780c */ /* 0x000fe20003f06070 */
[C---:B------:R-:W-:Y:S01]  /*5840*/  IMAD.WIDE R52, R164.reuse, 0x4, R136 ;  /* 0x00000004a4347825 */ /* 0x040fe200078e0288 */
[----:B------:R-:W-:Y:S02]  /*5850*/  SHF.L.U32 R51, R164, 0x1, RZ ;  /* 0x00000001a4337819 */ /* 0x000fe400000006ff */
[----:B------:R-:W-:Y:S01]  /*5860*/  IADD3 R34, PT, PT, R43, R34, RZ ;  /* 0x000000222b227210 */ /* 0x000fe20007ffe0ff */
[----:B------:R-:W-:Y:S01]  /*5870*/  IMAD.IADD R27, R28, 0x1, R27 ;  /* 0x000000011c1b7824 */ /* 0x000fe200078e021b */
[----:B------:R-:W-:Y:S01]  /*5880*/  STL.64 [R1+0x160], R74 ;  /* 0x0001604a01007387 */ /* 0x000fe20000100a00 */
[----:B------:R-:W-:Y:S01]  /*5890*/  IMAD.WIDE R80, R51, 0x4, R138 ;  /* 0x0000000433507825 */ /* 0x000fe200078e028a */
[----:B------:R-:W-:-:S02]  /*58a0*/  SEL R28, RZ, 0x1, P2 ;  /* 0x00000001ff1c7807 */ /* 0x000fc40001000000 */
[----:B------:R1:W-:Y:S01]  /*58b0*/  STL.64 [R1+0x158], R52 ;  /* 0x0001583401007387 */ /* 0x0003e20000100a00 */
[----:B------:R-:W-:Y:S01]  /*58c0*/  IMAD.WIDE R78, R51, 0x4, R136 ;  /* 0x00000004334e7825 */ /* 0x000fe200078e0288 */
[----:B------:R-:W-:Y:S02]  /*58d0*/  LOP3.LUT R34, R34, 0x3, RZ, 0xc0, !PT ;  /* 0x0000000322227812 */ /* 0x000fe400078ec0ff */
[----:B------:R1:W-:Y:S01]  /*58e0*/  STL.64 [R1+0x168], R80 ;  /* 0x0001685001007387 */ /* 0x0003e20000100a00 */
[----:B------:R-:W-:Y:S01]  /*58f0*/  IMAD.SHL.U32 R51, R164, 0x4, RZ ;  /* 0x00000004a4337824 */ /* 0x000fe200078e00ff */
[----:B------:R-:W-:Y:S01]  /*5900*/  IADD3 R13, PT, PT, R34, R13, R4 ;  /* 0x0000000d220d7210 */ /* 0x000fe20007ffe004 */
[----:B------:R-:W-:Y:S01]  /*5910*/  IMAD.IADD R32, R41, 0x1, R32 ;  /* 0x0000000129207824 */ /* 0x000fe200078e0220 */
[----:B------:R1:W-:Y:S01]  /*5920*/  STL.64 [R1+0x170], R78 ;  /* 0x0001704e01007387 */ /* 0x0003e20000100a00 */
[----:B------:R-:W-:Y:S01]  /*5930*/  IMAD.IADD R28, R28, 0x1, R47 ;  /* 0x000000011c1c7824 */ /* 0x000fe200078e022f */
[----:B------:R-:W-:Y:S01]  /*5940*/  LOP3.LUT R27, R27, 0x3, RZ, 0xc0, !PT ;  /* 0x000000031b1b7812 */ /* 0x000fe200078ec0ff */
[----:B------:R-:W-:Y:S01]  /*5950*/  IMAD.IADD R31, R31, 0x1, R38 ;  /* 0x000000011f1f7824 */ /* 0x000fe200078e0226 */
[----:B------:R1:W4:Y:S02]  /*5960*/  @!UP2 SYNCS.EXCH.64 URZ, [UR8+0x20008], UR6 ;  /* 0x0200080608ffa5b2 */ /* 0x0003240008000100 */
[----:B------:R-:W-:Y:S01]  /*5970*/  @!PT LDS RZ, [RZ] ;  /* 0x00000000fffff984 */ /* 0x000fe20000000800 */
[----:B------:R-:W-:Y:S01]  /*5980*/  @!PT LDS RZ, [RZ] ;  /* 0x00000000fffff984 */ /* 0x000fe20000000800 */
[----:B------:R-:W-:Y:S01]  /*5990*/  @!PT LDS RZ, [RZ] ;  /* 0x00000000fffff984 */ /* 0x000fe20000000800 */
[----:B----4-:R-:W-:Y:S01]  /*59a0*/  LDGSTS.E [R135], desc[UR22][R138.64], !P1 ;  /* 0x000000008a877fae */ /* 0x010fe2000c9a1016 */
[----:B------:R-:W-:Y:S01]  /*59b0*/  IMAD.IADD R36, R45, 0x1, R36 ;  /* 0x000000012d247824 */ /* 0x000fe200078e0224 */
[----:B------:R-:W-:Y:S01]  /*59c0*/  LOP3.LUT R28, R28, 0x3, RZ, 0xc0, !PT ;  /* 0x000000031c1c7812 */ /* 0x000fe200078ec0ff */
[----:B------:R-:W-:Y:S01]  /*59d0*/  IMAD.IADD R29, R44, 0x1, R29 ;  /* 0x000000012c1d7824 */ /* 0x000fe200078e021d */
[----:B------:R-:W-:Y:S01]  /*59e0*/  LDGSTS.E [R135+0x200], desc[UR22][R136.64], !P1 ;  /* 0x0020000088877fae */ /* 0x000fe2000c9a1016 */
[----:B------:R-:W-:Y:S01]  /*59f0*/  ISETP.GE.U32.AND P1, PT, R50, 0x7fffffbb, PT ;  /* 0x7fffffbb3200780c */ /* 0x000fe20003f26070 */
[----:B------:R-:W-:Y:S01]  /*5a00*/  VIADD R50, R201, 0xfffffff9 ;  /* 0xfffffff9c9327836 */ /* 0x000fe20000000000 */
[----:B------:R-:W-:Y:S01]  /*5a10*/  LOP3.LUT R32, R32, 0x3, RZ, 0xc0, !PT ;  /* 0x0000000320207812 */ /* 0x000fe200078ec0ff */
[----:B------:R-:W-:Y:S01]  /*5a20*/  LDGSTS.E [R135+0x400], desc[UR22][R74.64], !P6 ;  /* 0x004000004a877fae */ /* 0x000fe2000f1a1016 */
[----:B------:R-:W-:Y:S01]  /*5a30*/  IMAD.IADD R26, R26, 0x1, R39 ;  /* 0x000000011a1a7824 */ /* 0x000fe200078e0227 */
[----:B------:R-:W-:Y:S01]  /*5a40*/  LOP3.LUT R31, R31, 0x3, RZ, 0xc0, !PT ;  /* 0x000000031f1f7812 */ /* 0x000fe200078ec0ff */
[----:B------:R-:W-:Y:S01]  /*5a50*/  IMAD.IADD R35, R46, 0x1, R35 ;  /* 0x000000012e237824 */ /* 0x000fe200078e0223 */
[----:B------:R1:W-:Y:S01]  /*5a60*/  LDGSTS.E [R135+0x600], desc[UR22][R52.64], !P6 ;  /* 0x0060000034877fae */ /* 0x0003e2000f1a1016 */
[----:B------:R-:W-:Y:S01]  /*5a70*/  ISETP.GE.U32.AND P6, PT, R50, 0x7fffffba, PT ;  /* 0x7fffffba3200780c */ /* 0x000fe20003fc6070 */
[----:B------:R-:W-:Y:S01]  /*5a80*/  VIADD R50, R201, 0xfffffff8 ;  /* 0xfffffff8c9327836 */ /* 0x000fe20000000000 */
[----:B------:R-:W-:Y:S01]  /*5a90*/  LOP3.LUT R36, R36, 0x3, RZ, 0xc0, !PT ;  /* 0x0000000324247812 */ /* 0x000fe200078ec0ff */
[----:B------:R4:W-:Y:S01]  /*5aa0*/  LDGSTS.E [R135+0x800], desc[UR22][R80.64], !P4 ;  /* 0x0080000050877fae */ /* 0x0009e2000e1a1016 */
[----:B------:R-:W-:Y:S01]  /*5ab0*/  IADD3 R0, PT, PT, R28, R49, R0 ;  /* 0x000000311c007210 */ /* 0x000fe20007ffe000 */
[----:B------:R-:W-:Y:S01]  /*5ac0*/  IMAD.IADD R25, R25, 0x1, R40 ;  /* 0x0000000119197824 */ /* 0x000fe200078e0228 */
[----:B------:R-:W-:Y:S01]  /*5ad0*/  IADD3 R5, PT, PT, R32, R14, R5 ;  /* 0x0000000e20057210 */ /* 0x000fe20007ffe005 */
[----:B------:R4:W-:Y:S01]  /*5ae0*/  LDGSTS.E [R135+0xa00], desc[UR22][R78.64], !P4 ;  /* 0x00a000004e877fae */ /* 0x0009e2000e1a1016 */
[----:B------:R-:W-:Y:S01]  /*5af0*/  ISETP.GE.U32.AND P4, PT, R50, 0x7fffffb9, PT ;  /* 0x7fffffb93200780c */ /* 0x000fe20003f86070 */
[----:B------:R-:W-:Y:S01]  /*5b00*/  VIADD R50, R201, 0xfffffff7 ;  /* 0xfffffff7c9327836 */ /* 0x000fe20000000000 */
[----:B------:R-:W-:Y:S01]  /*5b10*/  LOP3.LUT R29, R29, 0x3, RZ, 0xc0, !PT ;  /* 0x000000031d1d7812 */ /* 0x000fe200078ec0ff */
[----:B-1----:R-:W-:Y:S01]  /*5b20*/  IMAD R53, R164, 0x3, RZ ;  /* 0x00000003a4357824 */ /* 0x002fe200078e02ff */
[----:B------:R-:W-:Y:S01]  /*5b30*/  IADD3 R52, PT, PT, R201, -0x40, RZ ;  /* 0xffffffc0c9347810 */ /* 0x000fe20007ffe0ff */
[----:B------:R-:W-:Y:S01]  /*5b40*/  IMAD.SHL.U32 R5, R5, 0x100, RZ ;  /* 0x0000010005057824 */ /* 0x000fe200078e00ff */
[----:B------:R-:W-:Y:S01]  /*5b50*/  LOP3.LUT R26, R26, 0x3, RZ, 0xc0, !PT ;  /* 0x000000031a1a7812 */ /* 0x000fe200078ec0ff */
[----:B------:R-:W-:Y:S01]  /*5b60*/  IMAD.WIDE R76, R53, 0x4, R138 ;  /* 0x00000004354c7825 */ /* 0x000fe200078e028a */
[----:B------:R-:W-:-:S02]  /*5b70*/  IADD3 R12, PT, PT, R31, R17, R12 ;  /* 0x000000111f0c7210 */ /* 0x000fc40007ffe00c */
[----:B------:R-:W-:Y:S01]  /*5b80*/  IADD3 R6, PT, PT, R36, R21, R6 ;  /* 0x0000001524067210 */ /* 0x000fe20007ffe006 */
[----:B------:R-:W-:Y:S01]  /*5b90*/  IMAD.WIDE R74, R53, 0x4, R136 ;  /* 0x00000004354a7825 */ /* 0x000fe200078e0288 */
[----:B------:R1:W-:Y:S01]  /*5ba0*/  STL.64 [R1+0x178], R76 ;  /* 0x0001784c01007387 */ /* 0x0003e20000100a00 */
[----:B------:R-:W-:Y:S02]  /*5bb0*/  LOP3.LUT R17, R0, 0xf, RZ, 0xc0, !PT ;  /* 0x0000000f00117812 */ /* 0x000fe400078ec0ff */
[----:B------:R-:W-:Y:S01]  /*5bc0*/  IMAD R53, R164, 0x5, RZ ;  /* 0x00000005a4357824 */ /* 0x000fe200078e02ff */
[----:B------:R1:W-:Y:S01]  /*5bd0*/  LDGSTS.E [R135+0xc00], desc[UR22][R76.64], !P3 ;  /* 0x00c000004c877fae */ /* 0x0003e2000d9a1016 */
[----:B----4-:R-:W-:Y:S01]  /*5be0*/  IMAD.WIDE R80, R51, 0x4, R138 ;  /* 0x0000000433507825 */ /* 0x010fe200078e028a */
[----:B------:R-:W-:Y:S02]  /*5bf0*/  LOP3.LUT R35, R35, 0x3, RZ, 0xc0, !PT ;  /* 0x0000000323237812 */ /* 0x000fe400078ec0ff */
[----:B------:R4:W-:Y:S01]  /*5c00*/  STL.64 [R1+0x180], R74 ;  /* 0x0001804a01007387 */ /* 0x0009e20000100a00 */
[----:B------:R-:W-:Y:S01]  /*5c10*/  IMAD.WIDE R78, R51, 0x4, R136 ;  /* 0x00000004334e7825 */ /* 0x000fe200078e0288 */
[----:B------:R-:W-:-:S02]  /*5c20*/  IADD3 R10, PT, PT, R29, R19, R10 ;  /* 0x000000131d0a7210 */ /* 0x000fc40007ffe00a */
[----:B------:R4:W-:Y:S01]  /*5c30*/  LDGSTS.E [R135+0xe00], desc[UR22][R74.64], !P3 ;  /* 0x00e000004a877fae */ /* 0x0009e2000d9a1016 */
[----:B------:R-:W-:Y:S01]  /*5c40*/  IMAD R51, R164, 0x6, RZ ;  /* 0x00000006a4337824 */ /* 0x000fe200078e02ff */
[----:B------:R-:W-:Y:S01]  /*5c50*/  ISETP.GE.U32.AND P3, PT, R50, 0x7fffffb8, PT ;  /* 0x7fffffb83200780c */ /* 0x000fe20003f66070 */
[----:B------:R-:W-:Y:S01]  /*5c60*/  VIADD R50, R201, 0xfffffff6 ;  /* 0xfffffff6c9327836 */ /* 0x000fe20000000000 */
[----:B------:R-:W-:Y:S01]  /*5c70*/  STL.64 [R1+0x188], R80 ;  /* 0x0001885001007387 */ /* 0x000fe20000100a00 */
[----:B-1----:R-:W-:Y:S01]  /*5c80*/  IMAD.WIDE R76, R53, 0x4, R138 ;  /* 0x00000004354c7825 */ /* 0x002fe200078e028a */
[----:B------:R-:W-:Y:S02]  /*5c90*/  IADD3 R7, PT, PT, R26, R24, R7 ;  /* 0x000000181a077210 */ /* 0x000fe40007ffe007 */
[----:B------:R-:W-:Y:S01]  /*5ca0*/  LDGSTS.E [R135+0x1000], desc[UR22][R80.64], !P0 ;  /* 0x0100000050877fae */ /* 0x000fe2000c1a1016 */
[----:B------:R-:W-:Y:S01]  /*5cb0*/  IMAD.IADD R37, R48, 0x1, R37 ;  /* 0x0000000130257824 */ /* 0x000fe200078e0225 */
[----:B------:R-:W-:Y:S01]  /*5cc0*/  LOP3.LUT R25, R25, 0x3, RZ, 0xc0, !PT ;  /* 0x0000000319197812 */ /* 0x000fe200078ec0ff */
[----:B------:R-:W-:Y:S01]  /*5cd0*/  IMAD R12, R12, 0x10, R17 ;  /* 0x000000100c0c7824 */ /* 0x000fe200078e0211 */
[----:B------:R-:W-:Y:S01]  /*5ce0*/  STL.64 [R1+0x190], R78 ;  /* 0x0001904e01007387 */ /* 0x000fe20000100a00 */
[----:B----4-:R-:W-:Y:S01]  /*5cf0*/  IMAD.WIDE R74, R53, 0x4, R136 ;  /* 0x00000004354a7825 */ /* 0x010fe200078e0288 */
[----:B------:R-:W-:-:S02]  /*5d00*/  IADD3 R15, PT, PT, R35, R16, R15 ;  /* 0x00000010230f7210 */ /* 0x000fc40007ffe00f */
[----:B------:R-:W-:Y:S01]  /*5d10*/  LDGSTS.E [R135+0x1200], desc[UR22][R78.64], !P0 ;  /* 0x012000004e877fae */ /* 0x000fe2000c1a1016 */
[----:B------:R-:W-:Y:S01]  /*5d20*/  ISETP.GE.U32.AND P0, PT, R50, 0x7fffffb7, PT ;  /* 0x7fffffb73200780c */ /* 0x000fe20003f06070 */
[----:B------:R-:W-:Y:S01]  /*5d30*/  IMAD.SHL.U32 R53, R164, 0x8, RZ ;  /* 0x00000008a4357824 */ /* 0x000fe200078e00ff */
[----:B------:R-:W-:Y:S01]  /*5d40*/  IADD3 R50, PT, PT, R201, -0xb, RZ ;  /* 0xfffffff5c9327810 */ /* 0x000fe20007ffe0ff */
[----:B------:R1:W-:Y:S01]  /*5d50*/  STL.64 [R1+0x198], R76 ;  /* 0x0001984c01007387 */ /* 0x0003e20000100a00 */
[----:B------:R-:W-:Y:S01]  /*5d60*/  IMAD.SHL.U32 R4, R6, 0x100, RZ ;  /* 0x0000010006047824 */ /* 0x000fe200078e00ff */
[----:B------:R-:W-:Y:S01]  /*5d70*/  LOP3.LUT R10, R10, 0xf, RZ, 0xc0, !PT ;  /* 0x0000000f0a0a7812 */ /* 0x000fe200078ec0ff */
[----:B------:R-:W-:Y:S01]  /*5d80*/  IMAD.SHL.U32 R0, R7, 0x100, RZ ;  /* 0x0000010007007824 */ /* 0x000fe200078e00ff */
[----:B------:R1:W-:Y:S01]  /*5d90*/  LDGSTS.E [R135+0x1400], desc[UR22][R76.64], !P1 ;  /* 0x014000004c877fae */ /* 0x0003e2000c9a1016 */
[----:B------:R-:W-:Y:S01]  /*5da0*/  LOP3.LUT R6, R5, 0xf00, RZ, 0xe2, !PT ;  /* 0x00000f0005067812 */ /* 0x000fe200078ee2ff */
[----:B------:R-:W-:Y:S01]  /*5db0*/  IMAD R5, R164, 0xb, RZ ;  /* 0x0000000ba4057824 */ /* 0x000fe200078e02ff */
[----:B------:R-:W-:Y:S01]  /*5dc0*/  LOP3.LUT R37, R37, 0x3, RZ, 0xc0, !PT ;  /* 0x0000000325257812 */ /* 0x000fe200078ec0ff */
[----:B------:R4:W-:Y:S01]  /*5dd0*/  STL.64 [R1+0x1a0], R74 ;  /* 0x0001a04a01007387 */ /* 0x0009e20000100a00 */
[----:B------:R-:W-:Y:S01]  /*5de0*/  IADD3 R18, PT, PT, R25, R23, R18 ;  /* 0x0000001719127210 */ /* 0x000fe20007ffe012 */
[----:B------:R-:W-:Y:S01]  /*5df0*/  IMAD R10, R15, 0x10, R10 ;  /* 0x000000100f0a7824 */ /* 0x000fe200078e020a */
[----:B------:R-:W-:Y:S01]  /*5e00*/  LEA R6, R13, R6, 0xc ;  /* 0x000000060d067211 */ /* 0x000fe200078e60ff */
[----:B------:R4:W-:Y:S01]  /*5e10*/  LDGSTS.E [R135+0x1600], desc[UR22][R74.64], !P1 ;  /* 0x016000004a877fae */ /* 0x0009e2000c9a1016 */
[----:B------:R-:W-:Y:S01]  /*5e20*/  ISETP.GE.U32.AND P1, PT, R50, 0x7fffffb6, PT ;  /* 0x7fffffb63200780c */ /* 0x000fe20003f26070 */
[----:B------:R-:W-:Y:S01]  /*5e30*/  VIADD R50, R201, 0xfffffff4 ;  /* 0xfffffff4c9327836 */ /* 0x000fe20000000000 */
[----:B------:R-:W-:Y:S01]  /*5e40*/  LOP3.LUT R7, R12, 0xff, RZ, 0xc0, !PT ;  /* 0x000000ff0c077812 */ /* 0x000fe200078ec0ff */
[----:B-1----:R-:W-:Y:S01]  /*5e50*/  IMAD.WIDE R76, R51, 0x4, R138 ;  /* 0x00000004334c7825 */ /* 0x002fe200078e028a */
[----:B------:R-:W-:-:S02]  /*5e60*/  IADD3 R9, PT, PT, R37, R20, R9 ;  /* 0x0000001425097210 */ /* 0x000fc40007ffe009 */
[----:B------:R-:W-:Y:S01]  /*5e70*/  LOP3.LUT R4, R4, 0xf00, RZ, 0xe2, !PT ;  /* 0x00000f0004047812 */ /* 0x000fe200078ee2ff */
[----:B------:R-:W-:Y:S01]  /*5e80*/  IMAD.IADD R6, R6, 0x1, R7 ;  /* 0x0000000106067824 */ /* 0x000fe200078e0207 */
[----:B------:R1:W-:Y:S01]  /*5e90*/  STL.64 [R1+0x1a8], R76 ;  /* 0x0001a84c01007387 */ /* 0x0003e20000100a00 */
[----:B------:R-:W-:Y:S01]  /*5ea0*/  IADD3 R33, PT, PT, R27, R42, R33 ;  /* 0x0000002a1b217210 */ /* 0x000fe20007ffe021 */
[----:B------:R-:W-:Y:S01]  /*5eb0*/  VIADD R252, R3, UR8 ;  /* 0x0000000803fc7c36 */ /* 0x000fe20008000000 */
[----:B------:R-:W-:Y:S01]  /*5ec0*/  LOP3.LUT R0, R0, 0xf00, RZ, 0xe2, !PT ;  /* 0x00000f0000007812 */ /* 0x000fe200078ee2ff */
[----:B----4-:R-:W-:Y:S01]  /*5ed0*/  IMAD.WIDE R74, R51, 0x4, R136 ;  /* 0x00000004334a7825 */ /* 0x010fe200078e0288 */
[----:B------:R1:W-:Y:S01]  /*5ee0*/  LDGSTS.E [R135+0x1800], desc[UR22][R76.64], !P6 ;  /* 0x018000004c877fae */ /* 0x0003e2000f1a1016 */
[----:B------:R-:W-:Y:S02]  /*5ef0*/  LOP3.LUT R7, R10, 0xff, RZ, 0xc0, !PT ;  /* 0x000000ff0a077812 */ /* 0x000fe400078ec0ff */
[----:B------:R-:W-:Y:S01]  /*5f00*/  IMAD R51, R164, 0x7, RZ ;  /* 0x00000007a4337824 */ /* 0x000fe200078e02ff */
[----:B------:R4:W-:Y:S01]  /*5f10*/  STL.64 [R1+0x1b0], R74 ;  /* 0x0001b04a01007387 */ /* 0x0009e20000100a00 */
[----:B------:R-:W-:Y:S01]  /*5f20*/  IMAD R4, R9, 0x1000, R4 ;  /* 0x0000100009047824 */ /* 0x000fe200078e0204 */
[----:B------:R-:W-:Y:S01]  /*5f30*/  LOP3.LUT R8, R8, 0x180, RZ, 0xc0, !PT ;  /* 0x0000018008087812 */ /* 0x000fe200078ec0ff */
[----:B------:R-:W-:Y:S01]  /*5f40*/  IMAD.WIDE R80, R51, 0x4, R138 ;  /* 0x0000000433507825 */ /* 0x000fe200078e028a */
[----:B------:R4:W-:Y:S01]  /*5f50*/  LDGSTS.E [R135+0x1a00], desc[UR22][R74.64], !P6 ;  /* 0x01a000004a877fae */ /* 0x0009e2000f1a1016 */
[----:B------:R-:W-:-:S02]  /*5f60*/  ISETP.GE.U32.AND P6, PT, R50, 0x7fffffb5, PT ;  /* 0x7fffffb53200780c */ /* 0x000fc40003fc6070 */
[----:B------:R-:W-:Y:S01]  /*5f70*/  IMAD.WIDE R78, R51, 0x4, R136 ;  /* 0x00000004334e7825 */ /* 0x000fe200078e0288 */
[----:B------:R4:W-:Y:S03]  /*5f80*/  STL.64 [R1+0x1b8], R80 ;  /* 0x0001b85001007387 */ /* 0x0009e60000100a00 */
[----:B------:R-:W-:Y:S01]  /*5f90*/  IMAD R51, R164, 0x9, RZ ;  /* 0x00000009a4337824 */ /* 0x000fe200078e02ff */
[----:B------:R4:W-:Y:S01]  /*5fa0*/  LDGSTS.E [R135+0x1c00], desc[UR22][R80.64], !P4 ;  /* 0x01c0000050877fae */ /* 0x0009e2000e1a1016 */
[----:B-1----:R-:W-:-:S03]  /*5fb0*/  IMAD.WIDE R76, R53, 0x4, R138 ;  /* 0x00000004354c7825 */ /* 0x002fc600078e028a */
[----:B------:R1:W-:Y:S01]  /*5fc0*/  STL.64 [R1+0x1c0], R78 ;  /* 0x0001c04e01007387 */ /* 0x0003e20000100a00 */
[----:B----4-:R-:W-:-:S03]  /*5fd0*/  IMAD.WIDE R74, R53, 0x4, R136 ;  /* 0x00000004354a7825 */ /* 0x010fc600078e0288 */
[----:B------:R1:W-:Y:S01]  /*5fe0*/  LDGSTS.E [R135+0x1e00], desc[UR22][R78.64], !P4 ;  /* 0x01e000004e877fae */ /* 0x0003e2000e1a1016 */
[----:B------:R-:W-:Y:S02]  /*5ff0*/  IMAD R53, R164, 0xa, RZ ;  /* 0x0000000aa4357824 */ /* 0x000fe400078e02ff */
[----:B------:R-:W-:Y:S01]  /*6000*/  VIADD R50, R201, 0xfffffff3 ;  /* 0xfffffff3c9327836 */ /* 0x000fe20000000000 */
[----:B------:R4:W-:Y:S01]  /*6010*/  LDGSTS.E [R135+0x2000], desc[UR22][R76.64], !P3 ;  /* 0x020000004c877fae */ /* 0x0009e2000d9a1016 */
[----:B------:R-:W-:-:S03]  /*6020*/  IMAD.WIDE R80, R51, 0x4, R138 ;  /* 0x0000000433507825 */ /* 0x000fc600078e028a */
[----:B------:R4:W-:Y:S01]  /*6030*/  LDGSTS.E [R135+0x2200], desc[UR22][R74.64], !P3 ;  /* 0x022000004a877fae */ /* 0x0009e2000d9a1016 */
[----:B------:R-:W-:Y:S01]  /*6040*/  ISETP.GE.U32.AND P4, PT, R50, 0x7fffffb4, PT ;  /* 0x7fffffb43200780c */ /* 0x000fe20003f86070 */
[----:B------:R-:W-:Y:S02]  /*6050*/  VIADD R50, R201, 0xfffffff2 ;  /* 0xfffffff2c9327836 */ /* 0x000fe40000000000 */
[----:B-1----:R-:W-:Y:S01]  /*6060*/  IMAD.WIDE R78, R51, 0x4, R136 ;  /* 0x00000004334e7825 */ /* 0x002fe200078e0288 */
[----:B------:R-:W-:Y:S02]  /*6070*/  LDGSTS.E [R135+0x2400], desc[UR22][R80.64], !P0 ;  /* 0x0240000050877fae */ /* 0x000fe4000c1a1016 */
[----:B------:R-:W-:Y:S01]  /*6080*/  ISETP.GE.U32.AND P3, PT, R50, 0x7fffffb3, PT ;  /* 0x7fffffb33200780c */ /* 0x000fe20003f66070 */
[----:B------:R-:W-:Y:S01]  /*6090*/  IMAD R0, R33, 0x1000, R0 ;  /* 0x0000100021007824 */ /* 0x000fe200078e0200 */
[----:B------:R-:W-:Y:S01]  /*60a0*/  LDGSTS.E [R135+0x2600], desc[UR22][R78.64], !P0 ;  /* 0x026000004e877fae */ /* 0x000fe2000c1a1016 */
[----:B------:R-:W-:Y:S01]  /*60b0*/  ISETP.GE.U32.AND P0, PT, R52, 0x7fffff81, PT ;  /* 0x7fffff813400780c */ /* 0x000fe20003f06070 */
[----:B------:R-:W-:Y:S01]  /*60c0*/  IMAD.IADD R7, R4, 0x1, R7 ;  /* 0x0000000104077824 */ /* 0x000fe200078e0207 */
[----:B------:R-:W-:Y:S01]  /*60d0*/  LOP3.LUT R4, R6, 0xffff, RZ, 0xc0, !PT ;  /* 0x0000ffff06047812 */ /* 0x000fe200078ec0ff */
[----:B------:R4:W-:Y:S01]  /*60e0*/  STL.64 [R1+0x1c8], R76 ;  /* 0x0001c84c01007387 */ /* 0x0009e20000100a00 */
[----:B------:R-:W-:Y:S01]  /*60f0*/  SEL R51, RZ, 0x1, P0 ;  /* 0x00000001ff337807 */ /* 0x000fe20000000000 */
[----:B------:R-:W-:Y:S01]  /*6100*/  VIADD R50, R201, 0xfffffff1 ;  /* 0xfffffff1c9327836 */ /* 0x000fe20000000000 */
[----:B------:R-:W-:Y:S01]  /*6110*/  SHF.R.U32.HI R6, RZ, 0xf, R4 ;  /* 0x0000000fff067819 */ /* 0x000fe20000011604 */
[----:B------:R1:W-:Y:S01]  /*6120*/  STL.64 [R1+0x1d0], R74 ;  /* 0x0001d04a01007387 */ /* 0x0003e20000100a00 */
[----:B------:R-:W-:Y:S01]  /*6130*/  IADD3 R30, PT, PT, R51, R30, RZ ;  /* 0x0000001e331e7210 */ /* 0x000fe20007ffe0ff */
[----:B------:R-:W-:-:S02]  /*6140*/  VIADD R9, R201, 0x3f ;  /* 0x0000003fc9097836 */ /* 0x000fc40000000000 */
[----:B------:R-:W-:Y:S01]  /*6150*/  STL.64 [R1+0x1d8], R80 ;  /* 0x0001d85001007387 */ /* 0x000fe20000100a00 */
[----:B------:R-:W-:Y:S01]  /*6160*/  LOP3.LUT R30, R30, 0x3, RZ, 0xc0, !PT ;  /* 0x000000031e1e7812 */ /* 0x000fe200078ec0ff */
[----:B------:R-:W-:Y:S01]  /*6170*/  IMAD.MOV.U32 R66, RZ, RZ, R134 ;  /* 0x000000ffff427224 */ /* 0x000fe200078e0086 */
[----:B------:R-:W-:Y:S01]  /*6180*/  LOP3.LUT R134, R3, 0x20, RZ, 0x3c, !PT ;  /* 0x0000002003867812 */ /* 0x000fe200078e3cff */
[C---:B----4-:R-:W-:Y:S01]  /*6190*/  IMAD.WIDE R76, R53.reuse, 0x4, R138 ;  /* 0x00000004354c7825 */ /* 0x050fe200078e028a */
[----:B------:R-:W-:Y:S01]  /*61a0*/  IADD3 R11, PT, PT, R30, R22, R11 ;  /* 0x000000161e0b7210 */ /* 0x000fe20007ffe00b */
[----:B------:R-:W-:Y:S01]  /*61b0*/  STL.64 [R1+0x1e0], R78 ;  /* 0x0001e04e01007387 */ /* 0x000fe20000100a00 */
[----:B------:R-:W-:Y:S01]  /*61c0*/  IADD3 R134, PT, PT, R134, UR8, RZ ;  /* 0x0000000886867c10 */ /* 0x000fe2000fffe0ff */
[--C-:B-1----:R-:W-:Y:S01]  /*61d0*/  IMAD.WIDE R74, R53, 0x4, R136.reuse ;  /* 0x00000004354a7825 */ /* 0x102fe200078e0288 */
[----:B------:R-:W-:Y:S01]  /*61e0*/  LOP3.LUT R11, R11, 0xf, RZ, 0xc0, !PT ;  /* 0x0000000f0b0b7812 */ /* 0x000fe200078ec0ff */
[----:B------:R-:W-:Y:S02]  /*61f0*/  STL.64 [R1+0x1e8], R76 ;  /* 0x0001e84c01007387 */ /* 0x000fe40000100a00 */
[----:B------:R-:W-:Y:S01]  /*6200*/  IMAD.WIDE R52, R5, 0x4, R136 ;  /* 0x0000000405347825 */ /* 0x000fe200078e0288 */
[----:B------:R-:W-:Y:S01]  /*6210*/  LEA R11, R18, R11, 0x4 ;  /* 0x0000000b120b7211 */ /* 0x000fe200078e20ff */
[----:B------:R-:W-:Y:S03]  /*6220*/  LDGSTS.E [R135+0x2800], desc[UR22][R76.64], !P1 ;  /* 0x028000004c877fae */ /* 0x000fe6000c9a1016 */
[----:B------:R-:W-:Y:S01]  /*6230*/  LOP3.LUT R11, R11, 0xff, RZ, 0xc0, !PT ;  /* 0x000000ff0b0b7812 */ /* 0x000fe200078ec0ff */
[----:B------:R1:W-:Y:S04]  /*6240*/  STL.64 [R1+0x1f0], R74 ;  /* 0x0001f04a01007387 */ /* 0x0003e80000100a00 */
[----:B------:R1:W-:Y:S01]  /*6250*/  LDGSTS.E [R135+0x2a00], desc[UR22][R74.64], !P1 ;  /* 0x02a000004a877fae */ /* 0x0003e2000c9a1016 */
[----:B------:R-:W-:Y:S01]  /*6260*/  IMAD.IADD R0, R0, 0x1, R11 ;  /* 0x0000000100007824 */ /* 0x000fe200078e020b */
[----:B------:R-:W-:-:S04]  /*6270*/  ISETP.GE.U32.AND P1, PT, R50, 0x7fffffb2, PT ;  /* 0x7fffffb23200780c */ /* 0x000fc80003f26070 */
[----:B------:R-:W-:Y:S01]  /*6280*/  PRMT R0, R0, 0x5410, R7 ;  /* 0x0000541000007816 */ /* 0x000fe20000000007 */
[----:B------:R-:W-:-:S04]  /*6290*/  IMAD R7, R164, 0xd, RZ ;  /* 0x0000000da4077824 */ /* 0x000fc800078e02ff */
[----:B------:R-:W-:-:S04]  /*62a0*/  IMAD.WIDE R12, R7, 0x4, R138 ;  /* 0x00000004070c7825 */ /* 0x000fc800078e028a */
[----:B-1----:R-:W-:Y:S01]  /*62b0*/  IMAD.WIDE R74, R5, 0x4, R138 ;  /* 0x00000004054a7825 */ /* 0x002fe200078e028a */
[----:B------:R-:W-:-:S03]  /*62c0*/  IADD3 R5, PT, PT, R201, -0x10, RZ ;  /* 0xfffffff0c9057810 */ /* 0x000fc60007ffe0ff */
[----:B------:R-:W-:Y:S01]  /*62d0*/  IMAD.WIDE R10, R7, 0x4, R136 ;  /* 0x00000004070a7825 */ /* 0x000fe200078e0288 */
[----:B------:R-:W-:Y:S03]  /*62e0*/  LDGSTS.E [R135+0x2c00], desc[UR22][R74.64], !P6 ;  /* 0x02c000004a877fae */ /* 0x000fe6000f1a1016 */
[C---:B------:R-:W-:Y:S01]  /*62f0*/  IMAD R7, R164.reuse, 0xf, RZ ;  /* 0x0000000fa4077824 */ /* 0x040fe200078e02ff */
[----:B------:R-:W-:Y:S01]  /*6300*/  LDGSTS.E [R135+0x2e00], desc[UR22][R52.64], !P6 ;  /* 0x02e0000034877fae */ /* 0x000fe2000f1a1016 */
[----:B------:R-:W-:Y:S01]  /*6310*/  ISETP.GE.U32.AND P6, PT, R5, 0x7fffffb1, PT ;  /* 0x7fffffb10500780c */ /* 0x000fe20003fc6070 */
[----:B------:R-:W-:Y:S02]  /*6320*/  IMAD R5, R164, 0xc, RZ ;  /* 0x0000000ca4057824 */ /* 0x000fe400078e02ff */
[----:B------:R-:W-:Y:S02]  /*6330*/  STL.64 [R1+0x1f8], R74 ;  /* 0x0001f84a01007387 */ /* 0x000fe40000100a00 */
[----:B------:R-:W-:-:S02]  /*6340*/  IMAD.WIDE R16, R5, 0x4, R138 ;  /* 0x0000000405107825 */ /* 0x000fc400078e028a */
[----:B------:R-:W-:Y:S02]  /*6350*/  STL.64 [R1+0x200], R52 ;  /* 0x0002003401007387 */ /* 0x000fe40000100a00 */
[----:B------:R-:W-:Y:S01]  /*6360*/  IMAD.WIDE R14, R5, 0x4, R136 ;  /* 0x00000004050e7825 */ /* 0x000fe200078e0288 */
[----:B------:R-:W-:Y:S01]  /*6370*/  SHF.R.U32.HI R5, RZ, 0x2, R4 ;  /* 0x00000002ff057819 */ /* 0x000fe20000011604 */
[----:B------:R1:W-:Y:S04]  /*6380*/  LDGSTS.E [R135+0x3000], desc[UR22][R16.64], !P4 ;  /* 0x0300000010877fae */ /* 0x0003e8000e1a1016 */
[----:B------:R4:W-:Y:S01]  /*6390*/  LDGSTS.E [R135+0x3200], desc[UR22][R14.64], !P4 ;  /* 0x032000000e877fae */ /* 0x0009e2000e1a1016 */
[----:B------:R-:W-:Y:S01]  /*63a0*/  LOP3.LUT P4, RZ, R5, 0x1, RZ, 0xc0, !PT ;  /* 0x0000000105ff7812 */ /* 0x000fe2000788c0ff */
[----:B------:R-:W-:-:S02]  /*63b0*/  IMAD R5, R164, 0xe, RZ ;  /* 0x0000000ea4057824 */ /* 0x000fc400078e02ff */
[----:B------:R1:W-:Y:S04]  /*63c0*/  STL.64 [R1+0x208], R16 ;  /* 0x0002081001007387 */ /* 0x0003e80000100a00 */
[----:B------:R4:W-:Y:S04]  /*63d0*/  STL.64 [R1+0x210], R14 ;  /* 0x0002100e01007387 */ /* 0x0009e80000100a00 */
[----:B------:R3:W-:Y:S01]  /*63e0*/  LDGSTS.E [R135+0x3400], desc[UR22][R12.64], !P3 ;  /* 0x034000000c877fae */ /* 0x0007e2000d9a1016 */
[----:B-1----:R-:W-:-:S03]  /*63f0*/  IMAD.WIDE R16, R5, 0x4, R138 ;  /* 0x0000000405107825 */ /* 0x002fc600078e028a */
[----:B------:R1:W-:Y:S01]  /*6400*/  LDGSTS.E [R135+0x3600], desc[UR22][R10.64], !P3 ;  /* 0x036000000a877fae */ /* 0x0003e2000d9a1016 */
[----:B------:R-:W-:Y:S01]  /*6410*/  LOP3.LUT P3, RZ, R6, 0x1, RZ, 0xc0, !PT ;  /* 0x0000000106ff7812 */ /* 0x000fe2000786c0ff */
[----:B----4-:R-:W-:Y:S01]  /*6420*/  IMAD.WIDE R14, R5, 0x4, R136 ;  /* 0x00000004050e7825 */ /* 0x010fe200078e0288 */
[--C-:B------:R-:W-:Y:S01]  /*6430*/  SHF.R.U32.HI R5, RZ, 0xe, R4.reuse ;  /* 0x0000000eff057819 */ /* 0x100fe20000011604 */
[----:B------:R4:W-:Y:S01]  /*6440*/  LDGSTS.E [R135+0x3800], desc[UR22][R16.64], !P1 ;  /* 0x0380000010877fae */ /* 0x0009e2000c9a1016 */
[----:B------:R-:W-:-:S03]  /*6450*/  SHF.R.U32.HI R6, RZ, 0xd, R4 ;  /* 0x0000000dff067819 */ /* 0x000fc60000011604 */
[----:B------:R1:W-:Y:S01]  /*6460*/  LDGSTS.E [R135+0x3a00], desc[UR22][R14.64], !P1 ;  /* 0x03a000000e877fae */ /* 0x0003e2000c9a1016 */
[----:B------:R-:W-:Y:S01]  /*6470*/  LOP3.LUT P1, RZ, R5, 0x1, RZ, 0xc0, !PT ;  /* 0x0000000105ff7812 */ /* 0x000fe2000782c0ff */
[----:B------:R-:W-:Y:S02]  /*6480*/  IMAD.SHL.U32 R5, R164, 0x10, RZ ;  /* 0x00000010a4057824 */ /* 0x000fe400078e00ff */
[----:B------:R3:W-:Y:S04]  /*6490*/  STL.64 [R1+0x218], R12 ;  /* 0x0002180c01007387 */ /* 0x0007e80000100a00 */
[----:B------:R1:W-:Y:S04]  /*64a0*/  STL.64 [R1+0x220], R10 ;  /* 0x0002200a01007387 */ /* 0x0003e80000100a00 */
[----:B------:R4:W-:Y:S01]  /*64b0*/  STL.64 [R1+0x228], R16 ;  /* 0x0002281001007387 */ /* 0x0009e20000100a00 */
[----:B---3--:R-:W-:-:S03]  /*64c0*/  IMAD.WIDE R12, R7, 0x4, R138 ;  /* 0x00000004070c7825 */ /* 0x008fc600078e028a */
[----:B------:R3:W-:Y:S01]  /*64d0*/  STL.64 [R1+0x230], R14 ;  /* 0x0002300e01007387 */ /* 0x0007e20000100a00 */
[----:B-1----:R-:W-:-:S03]  /*64e0*/  IMAD.WIDE R10, R7, 0x4, R136 ;  /* 0x00000004070a7825 */ /* 0x002fc600078e0288 */
[----:B------:R1:W-:Y:S01]  /*64f0*/  LDGSTS.E [R135+0x3c00], desc[UR22][R12.64], !P6 ;  /* 0x03c000000c877fae */ /* 0x0003e2000f1a1016 */
[----:B----4-:R-:W-:-:S03]  /*6500*/  IMAD.WIDE R16, R5, 0x4, R138 ;  /* 0x0000000405107825 */ /* 0x010fc600078e028a */
[----:B------:R4:W-:Y:S01]  /*6510*/  LDGSTS.E [R135+0x3e00], desc[UR22][R10.64], !P6 ;  /* 0x03e000000a877fae */ /* 0x0009e2000f1a1016 */
[----:B------:R-:W-:Y:S01]  /*6520*/  LOP3.LUT P6, RZ, R6, 0x1, RZ, 0xc0, !PT ;  /* 0x0000000106ff7812 */ /* 0x000fe200078cc0ff */
[C---:B------:R-:W-:Y:S02]  /*6530*/  IMAD R7, R164.reuse, 0x11, RZ ;  /* 0x00000011a4077824 */ /* 0x040fe400078e02ff */
[----:B------:R1:W-:Y:S01]  /*6540*/  LDGSTS.E [R135+0x4000], desc[UR22][R16.64], P3 ;  /* 0x0400000010877fae */ /* 0x0003e200099a1016 */
[----:B---3--:R-:W-:Y:S01]  /*6550*/  IMAD.WIDE R14, R5, 0x4, R136 ;  /* 0x00000004050e7825 */ /* 0x008fe200078e0288 */
[--C-:B------:R-:W-:Y:S02]  /*6560*/  SHF.R.U32.HI R5, RZ, 0xc, R4.reuse ;  /* 0x0000000cff057819 */ /* 0x100fe40000011604 */
[----:B------:R1:W-:Y:S01]  /*6570*/  STL.64 [R1+0x238], R12 ;  /* 0x0002380c01007387 */ /* 0x0003e20000100a00 */
[----:B------:R-:W-:Y:S01]  /*6580*/  SHF.R.U32.HI R6, RZ, 0xb, R4 ;  /* 0x0000000bff067819 */ /* 0x000fe20000011604 */
[----:B-----5:R-:W-:Y:S01]  /*6590*/  IMAD.MOV.U32 R75, RZ, RZ, R73 ;  /* 0x000000ffff4b7224 */ /* 0x020fe200078e0049 */
[----:B------:R-:W-:Y:S01]  /*65a0*/  MOV R74, R72 ;  /* 0x00000048004a7202 */ /* 0x000fe20000000f00 */
[----:B------:R3:W-:Y:S01]  /*65b0*/  LDGSTS.E [R135+0x4200], desc[UR22][R14.64], P3 ;  /* 0x042000000e877fae */ /* 0x0007e200099a1016 */
[----:B------:R-:W-:Y:S01]  /*65c0*/  LOP3.LUT P3, RZ, R5, 0x1, RZ, 0xc0, !PT ;  /* 0x0000000105ff7812 */ /* 0x000fe2000786c0ff */
[----:B------:R-:W-:-:S02]  /*65d0*/  IMAD R5, R164, 0x12, RZ ;  /* 0x00000012a4057824 */ /* 0x000fc400078e02ff */
[----:B------:R4:W-:Y:S01]  /*65e0*/  STL.64 [R1+0x240], R10 ;  /* 0x0002400a01007387 */ /* 0x0009e20000100a00 */
[----:B------:R-:W-:Y:S01]  /*65f0*/  IMAD.MOV.U32 R72, RZ, RZ, R132 ;  /* 0x000000ffff487224 */ /* 0x000fe200078e0084 */
[----:B------:R-:W-:Y:S01]  /*6600*/  LOP3.LUT R132, R3, 0x60, RZ, 0x3c, !PT ;  /* 0x0000006003847812 */ /* 0x000fe200078e3cff */
[----:B------:R-:W-:Y:S01]  /*6610*/  IMAD.MOV.U32 R73, RZ, RZ, R133 ;  /* 0x000000ffff497224 */ /* 0x000fe200078e0085 */
[----:B------:R5:W-:Y:S01]  /*6620*/  STL.64 [R1+0x248], R16 ;  /* 0x0002481001007387 */ /* 0x000be20000100a00 */
[----:B-1----:R-:W-:Y:S01]  /*6630*/  IMAD.WIDE R12, R7, 0x4, R138 ;  /* 0x00000004070c7825 */ /* 0x002fe200078e028a */
[----:B------:R-:W-:Y:S02]  /*6640*/  LOP3.LUT R133, R3, 0x40, RZ, 0x3c, !PT ;  /* 0x0000004003857812 */ /* 0x000fe400078e3cff */
[----:B------:R3:W-:Y:S01]  /*6650*/  STL.64 [R1+0x250], R14 ;  /* 0x0002500e01007387 */ /* 0x0007e20000100a00 */
[----:B------:R-:W-:Y:S02]  /*6660*/  VIADD R132, R132, UR8 ;  /* 0x0000000884847c36 */ /* 0x000fe40008000000 */
[----:B------:R-:W-:Y:S01]  /*6670*/  VIADD R133, R133, UR8 ;  /* 0x0000000885857c36 */ /* 0x000fe20008000000 */
[----:B------:R1:W-:Y:S01]  /*6680*/  LDGSTS.E [R135+0x4400], desc[UR22][R12.64], P1 ;  /* 0x044000000c877fae */ /* 0x0003e200089a1016 */
[----:B----4-:R-:W-:-:S03]  /*6690*/  IMAD.WIDE R10, R7, 0x4, R136 ;  /* 0x00000004070a7825 */ /* 0x010fc600078e0288 */
[----:B------:R1:W-:Y:S01]  /*66a0*/  STL.64 [R1+0x258], R12 ;  /* 0x0002580c01007387 */ /* 0x0003e20000100a00 */
[----:B-----5:R-:W-:-:S03]  /*66b0*/  IMAD.WIDE R16, R5, 0x4, R138 ;  /* 0x0000000405107825 */ /* 0x020fc600078e028a */
[----:B------:R4:W-:Y:S01]  /*66c0*/  LDGSTS.E [R135+0x4600], desc[UR22][R10.64], P1 ;  /* 0x046000000a877fae */ /* 0x0009e200089a1016 */
[----:B---3--:R-:W-:Y:S01]  /*66d0*/  IMAD.WIDE R14, R5, 0x4, R136 ;  /* 0x00000004050e7825 */ /* 0x008fe200078e0288 */
[--C-:B------:R-:W-:Y:S02]  /*66e0*/  SHF.R.U32.HI R5, RZ, 0xa, R4.reuse ;  /* 0x0000000aff057819 */ /* 0x100fe40000011604 */
[----:B------:R-:W-:Y:S01]  /*66f0*/  LOP3.LUT P1, RZ, R6, 0x1, RZ, 0xc0, !PT ;  /* 0x0000000106ff7812 */ /* 0x000fe2000782c0ff */
[----:B------:R-:W-:Y:S01]  /*6700*/  IMAD R7, R164, 0x13, RZ ;  /* 0x00000013a4077824 */ /* 0x000fe200078e02ff */
[----:B------:R3:W-:Y:S01]  /*6710*/  LDGSTS.E [R135+0x4800], desc[UR22][R16.64], P6 ;  /* 0x0480000010877fae */ /* 0x0007e2000b1a1016 */
[----:B------:R-:W-:Y:S02]  /*6720*/  SHF.R.U32.HI R6, RZ, 0x9, R4 ;  /* 0x00000009ff067819 */ /* 0x000fe40000011604 */
[----:B-1----:R-:W-:Y:S01]  /*6730*/  IMAD.WIDE R12, R7, 0x4, R138 ;  /* 0x00000004070c7825 */ /* 0x002fe200078e028a */
[----:B------:R1:W-:Y:S01]  /*6740*/  LDGSTS.E [R135+0x4a00], desc[UR22][R14.64], P6 ;  /* 0x04a000000e877fae */ /* 0x0003e2000b1a1016 */
[----:B------:R-:W-:-:S02]  /*6750*/  LOP3.LUT P6, RZ, R5, 0x1, RZ, 0xc0, !PT ;  /* 0x0000000105ff7812 */ /* 0x000fc400078cc0ff */
[----:B------:R-:W-:Y:S01]  /*6760*/  IMAD R5, R164, 0x14, RZ ;  /* 0x00000014a4057824 */ /* 0x000fe200078e02ff */
[----:B------:R4:W-:Y:S04]  /*6770*/  STL.64 [R1+0x260], R10 ;  /* 0x0002600a01007387 */ /* 0x0009e80000100a00 */
[----:B------:R3:W-:Y:S04]  /*6780*/  STL.64 [R1+0x268], R16 ;  /* 0x0002681001007387 */ /* 0x0007e80000100a00 */
[----:B------:R1:W-:Y:S01]  /*6790*/  STL.64 [R1+0x270], R14 ;  /* 0x0002700e01007387 */ /* 0x0003e20000100a00 */
[----:B----4-:R-:W-:-:S03]  /*67a0*/  IMAD.WIDE R10, R7, 0x4, R136 ;  /* 0x00000004070a7825 */ /* 0x010fc600078e0288 */
[----:B------:R4:W-:Y:S01]  /*67b0*/  LDGSTS.E [R135+0x4c00], desc[UR22][R12.64], P3 ;  /* 0x04c000000c877fae */ /* 0x0009e200099a1016 */
[----:B---3--:R-:W-:-:S03]  /*67c0*/  IMAD.WIDE R16, R5, 0x4, R138 ;  /* 0x0000000405107825 */ /* 0x008fc600078e028a */
[----:B------:R3:W-:Y:S01]  /*67d0*/  LDGSTS.E [R135+0x4e00], desc[UR22][R10.64], P3 ;  /* 0x04e000000a877fae */ /* 0x0007e200099a1016 */
[----:B------:R-:W-:Y:S01]  /*67e0*/  LOP3.LUT P3, RZ, R6, 0x1, RZ, 0xc0, !PT ;  /* 0x0000000106ff7812 */ /* 0x000fe2000786c0ff */
[----:B-1----:R-:W-:Y:S01]  /*67f0*/  IMAD.WIDE R14, R5, 0x4, R136 ;  /* 0x00000004050e7825 */ /* 0x002fe200078e0288 */
[--C-:B------:R-:W-:Y:S01]  /*6800*/  SHF.R.U32.HI R5, RZ, 0x8, R4.reuse ;  /* 0x00000008ff057819 */ /* 0x100fe20000011604 */
[----:B------:R1:W-:Y:S01]  /*6810*/  LDGSTS.E [R135+0x5000], desc[UR22][R16.64], P1 ;  /* 0x0500000010877fae */ /* 0x0003e200089a1016 */
[----:B------:R-:W-:Y:S01]  /*6820*/  SHF.R.U32.HI R6, RZ, 0x7, R4 ;  /* 0x00000007ff067819 */ /* 0x000fe20000011604 */
[C---:B------:R-:W-:Y:S02]  /*6830*/  IMAD R7, R164.reuse, 0x15, RZ ;  /* 0x00000015a4077824 */ /* 0x040fe400078e02ff */
[----:B------:R5:W-:Y:S01]  /*6840*/  LDGSTS.E [R135+0x5200], desc[UR22][R14.64], P1 ;  /* 0x052000000e877fae */ /* 0x000be200089a1016 */
[----:B------:R-:W-:Y:S01]  /*6850*/  LOP3.LUT P1, RZ, R5, 0x1, RZ, 0xc0, !PT ;  /* 0x0000000105ff7812 */ /* 0x000fe2000782c0ff */
[----:B------:R-:W-:-:S02]  /*6860*/  IMAD R5, R164, 0x16, RZ ;  /* 0x00000016a4057824 */ /* 0x000fc400078e02ff */
[----:B------:R4:W-:Y:S04]  /*6870*/  STL.64 [R1+0x278], R12 ;  /* 0x0002780c01007387 */ /* 0x0009e80000100a00 */
[----:B------:R3:W-:Y:S04]  /*6880*/  STL.64 [R1+0x280], R10 ;  /* 0x0002800a01007387 */ /* 0x0007e80000100a00 */
[----:B------:R1:W-:Y:S01]  /*6890*/  STL.64 [R1+0x288], R16 ;  /* 0x0002881001007387 */ /* 0x0003e20000100a00 */
[----:B----4-:R-:W-:-:S03]  /*68a0*/  IMAD.WIDE R12, R7, 0x4, R138 ;  /* 0x00000004070c7825 */ /* 0x010fc600078e028a */
[----:B------:R5:W-:Y:S01]  /*68b0*/  STL.64 [R1+0x290], R14 ;  /* 0x0002900e01007387 */ /* 0x000be20000100a00 */
[----:B---3--:R-:W-:-:S03]  /*68c0*/  IMAD.WIDE R10, R7, 0x4, R136 ;  /* 0x00000004070a7825 */ /* 0x008fc600078e0288 */
[----:B------:R3:W-:Y:S01]  /*68d0*/  LDGSTS.E [R135+0x5400], desc[UR22][R12.64], P6 ;  /* 0x054000000c877fae */ /* 0x0007e2000b1a1016 */
[----:B-1----:R-:W-:-:S03]  /*68e0*/  IMAD.WIDE R16, R5, 0x4, R138 ;  /* 0x0000000405107825 */ /* 0x002fc600078e028a */
[----:B------:R1:W-:Y:S01]  /*68f0*/  LDGSTS.E [R135+0x5600], desc[UR22][R10.64], P6 ;  /* 0x056000000a877fae */ /* 0x0003e2000b1a1016 */
[----:B------:R-:W-:Y:S01]  /*6900*/  LOP3.LUT P6, RZ, R6, 0x1, RZ, 0xc0, !PT ;  /* 0x0000000106ff7812 */ /* 0x000fe200078cc0ff */
[----:B------:R-:W-:Y:S02]  /*6910*/  IMAD R7, R164, 0x17, RZ ;  /* 0x00000017a4077824 */ /* 0x000fe400078e02ff */
[----:B------:R4:W-:Y:S01]  /*6920*/  LDGSTS.E [R135+0x5800], desc[UR22][R16.64], P3 ;  /* 0x0580000010877fae */ /* 0x0009e200099a1016 */
[----:B-----5:R-:W-:Y:S01]  /*6930*/  IMAD.WIDE R14, R5, 0x4, R136 ;  /* 0x00000004050e7825 */ /* 0x020fe200078e0288 */
[--C-:B------:R-:W-:Y:S02]  /*6940*/  SHF.R.U32.HI R5, RZ, 0x6, R4.reuse ;  /* 0x00000006ff057819 */ /* 0x100fe40000011604 */
[----:B------:R3:W-:Y:S01]  /*6950*/  STL.64 [R1+0x298], R12 ;  /* 0x0002980c01007387 */ /* 0x0007e20000100a00 */
[----:B------:R-:W-:-:S03]  /*6960*/  SHF.R.U32.HI R6, RZ, 0x4, R4 ;  /* 0x00000004ff067819 */ /* 0x000fc60000011604 */
[----:B------:R5:W-:Y:S01]  /*6970*/  LDGSTS.E [R135+0x5a00], desc[UR22][R14.64], P3 ;  /* 0x05a000000e877fae */ /* 0x000be200099a1016 */
[----:B------:R-:W-:Y:S01]  /*6980*/  LOP3.LUT P3, RZ, R5, 0x1, RZ, 0xc0, !PT ;  /* 0x0000000105ff7812 */ /* 0x000fe2000786c0ff */
[----:B------:R-:W-:Y:S02]  /*6990*/  IMAD R5, R164, 0x18, RZ ;  /* 0x00000018a4057824 */ /* 0x000fe400078e02ff */
[----:B------:R1:W-:Y:S01]  /*69a0*/  STL.64 [R1+0x2a0], R10 ;  /* 0x0002a00a01007387 */ /* 0x0003e20000100a00 */
[----:B---3--:R-:W-:-:S03]  /*69b0*/  IMAD.WIDE R12, R7, 0x4, R138 ;  /* 0x00000004070c7825 */ /* 0x008fc600078e028a */
[----:B------:R4:W-:Y:S04]  /*69c0*/  STL.64 [R1+0x2a8], R16 ;  /* 0x0002a81001007387 */ /* 0x0009e80000100a00 */
[----:B------:R5:W-:Y:S01]  /*69d0*/  STL.64 [R1+0x2b0], R14 ;  /* 0x0002b00e01007387 */ /* 0x000be20000100a00 */
[----:B-1----:R-:W-:-:S03]  /*69e0*/  IMAD.WIDE R10, R7, 0x4, R136 ;  /* 0x00000004070a7825 */ /* 0x002fc600078e0288 */
[----:B------:R1:W-:Y:S01]  /*69f0*/  LDGSTS.E [R135+0x5c00], desc[UR22][R12.64], P1 ;  /* 0x05c000000c877fae */ /* 0x0003e200089a1016 */
[----:B------:R-:W-:-:S03]  /*6a00*/  IMAD R7, R164, 0x19, RZ ;  /* 0x00000019a4077824 */ /* 0x000fc600078e02ff */
[----:B------:R3:W-:Y:S01]  /*6a10*/  LDGSTS.E [R135+0x5e00], desc[UR22][R10.64], P1 ;  /* 0x05e000000a877fae */ /* 0x0007e200089a1016 */
[C---:B----4-:R-:W-:Y:S01]  /*6a20*/  IMAD.WIDE R16, R5.reuse, 0x4, R138 ;  /* 0x0000000405107825 */ /* 0x050fe200078e028a */
[----:B------:R-:W-:Y:S02]  /*6a30*/  LOP3.LUT P1, RZ, R6, 0x1, RZ, 0xc0, !PT ;  /* 0x0000000106ff7812 */ /* 0x000fe4000782c0ff */
[----:B------:R1:W-:Y:S01]  /*6a40*/  STL.64 [R1+0x2b8], R12 ;  /* 0x0002b80c01007387 */ /* 0x0003e20000100a00 */
[----:B-----5:R-:W-:Y:S01]  /*6a50*/  IMAD.WIDE R14, R5, 0x4, R136 ;  /* 0x00000004050e7825 */ /* 0x020fe200078e0288 */
[----:B------:R-:W-:Y:S02]  /*6a60*/  SHF.R.U32.HI R5, RZ, 0x5, R4 ;  /* 0x00000005ff057819 */ /* 0x000fe40000011604 */
[----:B------:R4:W-:Y:S01]  /*6a70*/  LDGSTS.E [R135+0x6000], desc[UR22][R16.64], P6 ;  /* 0x0600000010877fae */ /* 0x0009e2000b1a1016 */
[----:B------:R-:W-:-:S03]  /*6a80*/  IMAD R6, R164, 0x1b, RZ ;  /* 0x0000001ba4067824 */ /* 0x000fc600078e02ff */
[----:B------:R5:W-:Y:S01]  /*6a90*/  LDGSTS.E [R135+0x6200], desc[UR22][R14.64], P6 ;  /* 0x062000000e877fae */ /* 0x000be2000b1a1016 */
[----:B------:R-:W-:Y:S02]  /*6aa0*/  LOP3.LUT P6, RZ, R5, 0x1, RZ, 0xc0, !PT ;  /* 0x0000000105ff7812 */ /* 0x000fe400078cc0ff */
[----:B------:R-:W-:Y:S01]  /*6ab0*/  SHF.R.U32.HI R5, RZ, 0x3, R4 ;  /* 0x00000003ff057819 */ /* 0x000fe20000011604 */
[----:B------:R3:W-:Y:S01]  /*6ac0*/  STL.64 [R1+0x2c0], R10 ;  /* 0x0002c00a01007387 */ /* 0x0007e20000100a00 */
[C---:B-1----:R-:W-:Y:S01]  /*6ad0*/  IMAD.WIDE R12, R7.reuse, 0x4, R138 ;  /* 0x00000004070c7825 */ /* 0x042fe200078e028a */
[----:B------:R-:W-:Y:S02]  /*6ae0*/  SHF.R.U32.HI R4, RZ, 0x1, R4 ;  /* 0x00000001ff047819 */ /* 0x000fe40000011604 */
[----:B------:R4:W-:Y:S04]  /*6af0*/  STL.64 [R1+0x2c8], R16 ;  /* 0x0002c81001007387 */ /* 0x0009e80000100a00 */
[----:B------:R1:W-:Y:S01]  /*6b00*/  LDGSTS.E [R135+0x6400], desc[UR22][R12.64], P3 ;  /* 0x064000000c877fae */ /* 0x0003e200099a1016 */
[----:B---3--:R-:W-:-:S03]  /*6b10*/  IMAD.WIDE R10, R7, 0x4, R136 ;  /* 0x00000004070a7825 */ /* 0x008fc600078e0288 */
[----:B------:R5:W-:Y:S01]  /*6b20*/  STL.64 [R1+0x2d0], R14 ;  /* 0x0002d00e01007387 */ /* 0x000be20000100a00 */
[----:B------:R-:W-:-:S03]  /*6b30*/  IMAD R7, R164, 0x1a, RZ ;  /* 0x0000001aa4077824 */ /* 0x000fc600078e02ff */
[----:B------:R3:W-:Y:S01]  /*6b40*/  LDGSTS.E [R135+0x6600], desc[UR22][R10.64], P3 ;  /* 0x066000000a877fae */ /* 0x0007e200099a1016 */
[----:B------:R-:W-:Y:S01]  /*6b50*/  LOP3.LUT P3, RZ, R5, 0x1, RZ, 0xc0, !PT ;  /* 0x0000000105ff7812 */ /* 0x000fe2000786c0ff */
[----:B------:R-:W-:Y:S02]  /*6b60*/  IMAD R5, R164, 0x1c, RZ ;  /* 0x0000001ca4057824 */ /* 0x000fe400078e02ff */
[C---:B----4-:R-:W-:Y:S01]  /*6b70*/  IMAD.WIDE R16, R7.reuse, 0x4, R138 ;  /* 0x0000000407107825 */ /* 0x050fe200078e028a */
[----:B------:R1:W-:Y:S03]  /*6b80*/  STL.64 [R1+0x2d8], R12 ;  /* 0x0002d80c01007387 */ /* 0x0003e60000100a00 */
[----:B-----5:R-:W-:Y:S01]  /*6b90*/  IMAD.WIDE R14, R7, 0x4, R136 ;  /* 0x00000004070e7825 */ /* 0x020fe200078e0288 */
[----:B------:R3:W-:Y:S04]  /*6ba0*/  STL.64 [R1+0x2e0], R10 ;  /* 0x0002e00a01007387 */ /* 0x0007e80000100a00 */
[----:B------:R-:W-:Y:S01]  /*6bb0*/  LDGSTS.E [R135+0x6800], desc[UR22][R16.64], P6 ;  /* 0x0680000010877fae */ /* 0x000fe2000b1a1016 */
[----:B-1----:R-:W-:-:S03]  /*6bc0*/  IMAD.WIDE R12, R6, 0x4, R138 ;  /* 0x00000004060c7825 */ /* 0x002fc600078e028a */
[----:B------:R-:W-:Y:S01]  /*6bd0*/  STL.64 [R1+0x2e8], R16 ;  /* 0x0002e81001007387 */ /* 0x000fe20000100a00 */
[----:B---3--:R-:W-:-:S03]  /*6be0*/  IMAD.WIDE R10, R6, 0x4, R136 ;  /* 0x00000004060a7825 */ /* 0x008fc600078e0288 */
[----:B------:R-:W-:Y:S01]  /*6bf0*/  LDGSTS.E [R135+0x6a00], desc[UR22][R14.64], P6 ;  /* 0x06a000000e877fae */ /* 0x000fe2000b1a1016 */
[----:B------:R-:W-:Y:S01]  /*6c00*/  ISETP.GT.AND P6, PT, R9, 0x3f, PT ;  /* 0x0000003f0900780c */ /* 0x000fe20003fc4270 */
[----:B------:R-:W-:Y:S02]  /*6c10*/  IMAD R6, R164, 0x1d, RZ ;  /* 0x0000001da4067824 */ /* 0x000fe400078e02ff */
[----:B------:R-:W-:Y:S01]  /*6c20*/  STL.64 [R1+0x2f0], R14 ;  /* 0x0002f00e01007387 */ /* 0x000fe20000100a00 */
[----:B------:R-:W-:-:S03]  /*6c30*/  SEL R7, RZ, 0x4, !P6 ;  /* 0x00000004ff077807 */ /* 0x000fc60007000000 */
[----:B------:R1:W-:Y:S04]  /*6c40*/  STL.64 [R1+0x2f8], R12 ;  /* 0x0002f80c01007387 */ /* 0x0003e80000100a00 */
[----:B------:R1:W-:Y:S04]  /*6c50*/  LDGSTS.E [R135+0x6c00], desc[UR22][R12.64], P1 ;  /* 0x06c000000c877fae */ /* 0x0003e800089a1016 */
[----:B------:R3:W-:Y:S04]  /*6c60*/  STL.64 [R1+0x300], R10 ;  /* 0x0003000a01007387 */ /* 0x0007e80000100a00 */
[----:B------:R3:W-:Y:S01]  /*6c70*/  LDGSTS.E [R135+0x6e00], desc[UR22][R10.64], P1 ;  /* 0x06e000000a877fae */ /* 0x0007e200089a1016 */
[----:B------:R-:W-:Y:S01]  /*6c80*/  ISETP.GE.AND P1, PT, R96, R201, PT ;  /* 0x000000c96000720c */ /* 0x000fe20003f26270 */
[----:B-1----:R-:W-:-:S05]  /*6c90*/  IMAD.WIDE R12, R5, 0x4, R138 ;  /* 0x00000004050c7825 */ /* 0x002fca00078e028a */
[----:B------:R1:W-:Y:S01]  /*6ca0*/  LDGSTS.E [R135+0x7000], desc[UR22][R12.64], P3 ;  /* 0x070000000c877fae */ /* 0x0003e200099a1016 */
[----:B---3--:R-:W-:Y:S01]  /*6cb0*/  IMAD.WIDE R10, R5, 0x4, R136 ;  /* 0x00000004050a7825 */ /* 0x008fe200078e0288 */
[----:B------:R-:W-:Y:S02]  /*6cc0*/  SEL R5, R7, RZ, !P1 ;  /* 0x000000ff07057207 */ /* 0x000fe40004800000 */
[----:B------:R1:W-:Y:S02]  /*6cd0*/  STL.64 [R1+0x308], R12 ;  /* 0x0003080c01007387 */ /* 0x0003e40000100a00 */
[----:B------:R-:W-:Y:S02]  /*6ce0*/  ISETP.NE.U32.AND P1, PT, R5, RZ, PT ;  /* 0x000000ff0500720c */ /* 0x000fe40003f25070 */
[----:B------:R3:W-:Y:S01]  /*6cf0*/  LDGSTS.E [R135+0x7200], desc[UR22][R10.64], P3 ;  /* 0x072000000a877fae */ /* 0x0007e200099a1016 */
[----:B------:R-:W-:Y:S01]  /*6d00*/  LOP3.LUT P3, RZ, R4, 0x1, RZ, 0xc0, !PT ;  /* 0x0000000104ff7812 */ /* 0x000fe2000786c0ff */
[----:B------:R-:W-:Y:S01]  /*6d10*/  IMAD R5, R164, 0x1e, RZ ;  /* 0x0000001ea4057824 */ /* 0x000fe200078e02ff */
[----:B------:R-:W-:Y:S01]  /*6d20*/  SHF.R.U64 R4, R0, 0x1f, RZ ;  /* 0x0000001f00047819 */ /* 0x000fe200000012ff */
[----:B------:R3:W-:Y:S02]  /*6d30*/  STL.64 [R1+0x310], R10 ;  /* 0x0003100a01007387 */ /* 0x0007e40000100a00 */
[----:B------:R-:W-:-:S04]  /*6d40*/  IMAD.WIDE R16, R5, 0x4, R138 ;  /* 0x0000000405107825 */ /* 0x000fc800078e028a */
[----:B-1----:R-:W-:-:S04]  /*6d50*/  IMAD.WIDE R12, R6, 0x4, R138 ;  /* 0x00000004060c7825 */ /* 0x002fc800078e028a */
[--C-:B------:R-:W-:Y:S01]  /*6d60*/  IMAD.WIDE R14, R5, 0x4, R136.reuse ;  /* 0x00000004050e7825 */ /* 0x100fe200078e0288 */
[----:B------:R1:W-:Y:S03]  /*6d70*/  LDGSTS.E [R135+0x7400], desc[UR22][R12.64], P4 ;  /* 0x074000000c877fae */ /* 0x0003e6000a1a1016 */
[----:B---3--:R-:W-:Y:S01]  /*6d80*/  IMAD.WIDE R10, R6, 0x4, R136 ;  /* 0x00000004060a7825 */ /* 0x008fe200078e0288 */
[----:B------:R1:W-:Y:S03]  /*6d90*/  STL.64 [R1+0x318], R12 ;  /* 0x0003180c01007387 */ /* 0x0003e60000100a00 */
[----:B------:R-:W-:Y:S01]  /*6da0*/  IMAD R6, R164, 0x1f, RZ ;  /* 0x0000001fa4067824 */ /* 0x000fe200078e02ff */
[----:B------:R3:W-:Y:S01]  /*6db0*/  LDGSTS.E [R135+0x7600], desc[UR22][R10.64], P4 ;  /* 0x076000000a877fae */ /* 0x0007e2000a1a1016 */
[----:B------:R-:W-:Y:S01]  /*6dc0*/  LOP3.LUT P4, RZ, R4, 0x1, RZ, 0xc0, !PT ;  /* 0x0000000104ff7812 */ /* 0x000fe2000788c0ff */
[----:B------:R-:W-:Y:S01]  /*6dd0*/  IMAD.SHL.U32 R5, R164, 0x20, RZ ;  /* 0x00000020a4057824 */ /* 0x000fe200078e00ff */
[----:B------:R-:W-:Y:S01]  /*6de0*/  SHF.R.U64 R4, R0, 0x1e, RZ ;  /* 0x0000001e00047819 */ /* 0x000fe200000012ff */
[----:B------:R3:W-:Y:S01]  /*6df0*/  STL.64 [R1+0x320], R10 ;  /* 0x0003200a01007387 */ /* 0x0007e20000100a00 */
[----:B-1----:R-:W-:-:S03]  /*6e00*/  IMAD.WIDE R12, R6, 0x4, R138 ;  /* 0x00000004060c7825 */ /* 0x002fc600078e028a */
[----:B------:R1:W-:Y:S04]  /*6e10*/  LDGSTS.E [R135+0x7800], desc[UR22][R16.64], P3 ;  /* 0x0780000010877fae */ /* 0x0003e800099a1016 */
[----:B------:R4:W-:Y:S01]  /*6e20*/  LDGSTS.E [R135+0x7a00], desc[UR22][R14.64], P3 ;  /* 0x07a000000e877fae */ /* 0x0009e200099a1016 */
[----:B------:R-:W-:Y:S01]  /*6e30*/  LOP3.LUT P3, RZ, R4, 0x1, RZ, 0xc0, !PT ;  /* 0x0000000104ff7812 */ /* 0x000fe2000786c0ff */
[----:B---3--:R-:W-:Y:S01]  /*6e40*/  IMAD.WIDE R10, R6, 0x4, R136 ;  /* 0x00000004060a7825 */ /* 0x008fe200078e0288 */
[----:B------:R-:W-:Y:S01]  /*6e50*/  SHF.R.U64 R4, R0, 0x1d, RZ ;  /* 0x0000001d00047819 */ /* 0x000fe200000012ff */
[----:B------:R1:W-:Y:S02]  /*6e60*/  STL.64 [R1+0x328], R16 ;  /* 0x0003281001007387 */ /* 0x0003e40000100a00 */
[----:B------:R-:W-:-:S02]  /*6e70*/  IMAD R6, R164, 0x21, RZ ;  /* 0x00000021a4067824 */ /* 0x000fc400078e02ff */
[----:B------:R4:W-:Y:S04]  /*6e80*/  STL.64 [R1+0x330], R14 ;  /* 0x0003300e01007387 */ /* 0x0009e80000100a00 */
[----:B------:R3:W-:Y:S01]  /*6e90*/  LDGSTS.E [R135+0x7c00], desc[UR22][R12.64], !P2 ;  /* 0x07c000000c877fae */ /* 0x0007e2000d1a1016 */
[----:B-1----:R-:W-:-:S03]  /*6ea0*/  IMAD.WIDE R16, R5, 0x4, R138 ;  /* 0x0000000405107825 */ /* 0x002fc600078e028a */
[----:B------:R1:W-:Y:S01]  /*6eb0*/  LDGSTS.E [R135+0x7e00], desc[UR22][R10.64], !P2 ;  /* 0x07e000000a877fae */ /* 0x0003e2000d1a1016 */
[----:B------:R-:W-:Y:S01]  /*6ec0*/  LOP3.LUT P2, RZ, R4, 0x1, RZ, 0xc0, !PT ;  /* 0x0000000104ff7812 */ /* 0x000fe2000784c0ff */
[----:B----4-:R-:W-:Y:S01]  /*6ed0*/  IMAD.WIDE R14, R5, 0x4, R136 ;  /* 0x00000004050e7825 */ /* 0x010fe200078e0288 */
[----:B------:R-:W-:Y:S01]  /*6ee0*/  SHF.R.U64 R4, R0, 0x1c, RZ ;  /* 0x0000001c00047819 */ /* 0x000fe200000012ff */
[----:B------:R3:W-:Y:S02]  /*6ef0*/  STL.64 [R1+0x338], R12 ;  /* 0x0003380c01007387 */ /* 0x0007e40000100a00 */
[----:B------:R-:W-:Y:S02]  /*6f00*/  IMAD R5, R164, 0x22, RZ ;  /* 0x00000022a4057824 */ /* 0x000fe400078e02ff */
[----:B------:R1:W-:Y:S04]  /*6f10*/  STL.64 [R1+0x340], R10 ;  /* 0x0003400a01007387 */ /* 0x0003e80000100a00 */
[----:B------:R4:W-:Y:S01]  /*6f20*/  LDGSTS.E [R135+0x8000], desc[UR22][R16.64], P4 ;  /* 0x0800000010877fae */ /* 0x0009e2000a1a1016 */
[----:B---3--:R-:W-:-:S03]  /*6f30*/  IMAD.WIDE R12, R6, 0x4, R138 ;  /* 0x00000004060c7825 */ /* 0x008fc600078e028a */
[----:B------:R3:W-:Y:S01]  /*6f40*/  LDGSTS.E [R135+0x8200], desc[UR22][R14.64], P4 ;  /* 0x082000000e877fae */ /* 0x0007e2000a1a1016 */
[----:B------:R-:W-:Y:S01]  /*6f50*/  LOP3.LUT P4, RZ, R4, 0x1, RZ, 0xc0, !PT ;  /* 0x0000000104ff7812 */ /* 0x000fe2000788c0ff */
[----:B-1----:R-:W-:Y:S01]  /*6f60*/  IMAD.WIDE R10, R6, 0x4, R136 ;  /* 0x00000004060a7825 */ /* 0x002fe200078e0288 */
[----:B------:R-:W-:Y:S01]  /*6f70*/  SHF.R.U64 R4, R0, 0x1b, RZ ;  /* 0x0000001b00047819 */ /* 0x000fe200000012ff */
[----:B------:R4:W-:Y:S02]  /*6f80*/  STL.64 [R1+0x348], R16 ;  /* 0x0003481001007387 */ /* 0x0009e40000100a00 */
[----:B------:R-:W-:Y:S02]  /*6f90*/  IMAD R6, R164, 0x23, RZ ;  /* 0x00000023a4067824 */ /* 0x000fe400078e02ff */
[----:B------:R3:W-:Y:S04]  /*6fa0*/  STL.64 [R1+0x350], R14 ;  /* 0x0003500e01007387 */ /* 0x0007e80000100a00 */
[----:B------:R1:W-:Y:S01]  /*6fb0*/  LDGSTS.E [R135+0x8400], desc[UR22][R12.64], P3 ;  /* 0x084000000c877fae */ /* 0x0003e200099a1016 */
[----:B----4-:R-:W-:-:S03]  /*6fc0*/  IMAD.WIDE R16, R5, 0x4, R138 ;  /* 0x0000000405107825 */ /* 0x010fc600078e028a */
[----:B------:R4:W-:Y:S01]  /*6fd0*/  LDGSTS.E [R135+0x8600], desc[UR22][R10.64], P3 ;  /* 0x086000000a877fae */ /* 0x0009e200099a1016 */
[----:B------:R-:W-:Y:S01]  /*6fe0*/  LOP3.LUT P3, RZ, R4, 0x1, RZ, 0xc0, !PT ;  /* 0x0000000104ff7812 */ /* 0x000fe2000786c0ff */
[----:B---3--:R-:W-:Y:S01]  /*6ff0*/  IMAD.WIDE R14, R5, 0x4, R136 ;  /* 0x00000004050e7825 */ /* 0x008fe200078e0288 */
[----:B------:R-:W-:Y:S01]  /*7000*/  SHF.R.U64 R4, R0, 0x1a, RZ ;  /* 0x0000001a00047819 */ /* 0x000fe200000012ff */
[----:B------:R1:W-:Y:S02]  /*7010*/  STL.64 [R1+0x358], R12 ;  /* 0x0003580c01007387 */ /* 0x0003e40000100a00 */
[----:B------:R-:W-:Y:S02]  /*7020*/  IMAD R5, R164, 0x24, RZ ;  /* 0x00000024a4057824 */ /* 0x000fe400078e02ff */
[----:B------:R4:W-:Y:S04]  /*7030*/  STL.64 [R1+0x360], R10 ;  /* 0x0003600a01007387 */ /* 0x0009e80000100a00 */
[----:B------:R3:W-:Y:S01]  /*7040*/  LDGSTS.E [R135+0x8800], desc[UR22][R16.64], P2 ;  /* 0x0880000010877fae */ /* 0x0007e200091a1016 */
[----:B-1----:R-:W-:-:S03]  /*7050*/  IMAD.WIDE R12, R6, 0x4, R138 ;  /* 0x00000004060c7825 */ /* 0x002fc600078e028a */
[----:B------:R1:W-:Y:S01]  /*7060*/  LDGSTS.E [R135+0x8a00], desc[UR22][R14.64], P2 ;  /* 0x08a000000e877fae */ /* 0x0003e200091a1016 */
        /* <DEDUP_REMOVED lines=192> */
[----:B------:R4:W-:Y:S02]  /*7c70*/  LDGSTS.E [R135+0xe000], desc[UR22][R16.64], P4 ;  /* 0x0e00000010877fae */ /* 0x0009e4000a1a1016 */
[----:B------:R-:W-:Y:S02]  /*7c80*/  IMAD R5, R164, 0x3a, RZ ;  /* 0x0000003aa4057824 */ /* 0x000fe400078e02ff */
[----:B------:R5:W-:Y:S01]  /*7c90*/  LDGSTS.E [R135+0xe200], desc[UR22][R14.64], P4 ;  /* 0x0e2000000e877fae */ /* 0x000be2000a1a1016 */
[----:B------:R-:W-:Y:S02]  /*7ca0*/  LOP3.LUT P4, RZ, R4, 0x1, RZ, 0xc0, !PT ;  /* 0x0000000104ff7812 */ /* 0x000fe4000788c0ff */
[----:B------:R-:W-:Y:S01]  /*7cb0*/  SHF.R.U64 R4, R0, 0x3, RZ ;  /* 0x0000000300047819 */ /* 0x000fe200000012ff */
[----:B------:R3:W-:Y:S04]  /*7cc0*/  STL.64 [R1+0x4b8], R12 ;  /* 0x0004b80c01007387 */ /* 0x0007e80000100a00 */
[----:B------:R1:W-:Y:S04]  /*7cd0*/  STL.64 [R1+0x4c0], R10 ;  /* 0x0004c00a01007387 */ /* 0x0003e80000100a00 */
[----:B------:R4:W-:Y:S01]  /*7ce0*/  STL.64 [R1+0x4c8], R16 ;  /* 0x0004c81001007387 */ /* 0x0009e20000100a00 */
[----:B---3--:R-:W-:-:S03]  /*7cf0*/  IMAD.WIDE R12, R6, 0x4, R138 ;  /* 0x00000004060c7825 */ /* 0x008fc600078e028a */
[----:B------:R5:W-:Y:S01]  /*7d00*/  STL.64 [R1+0x4d0], R14 ;  /* 0x0004d00e01007387 */ /* 0x000be20000100a00 */
[----:B-1----:R-:W-:-:S03]  /*7d10*/  IMAD.WIDE R10, R6, 0x4, R136 ;  /* 0x00000004060a7825 */ /* 0x002fc600078e0288 */
[----:B------:R1:W-:Y:S01]  /*7d20*/  STL.64 [R1+0x4d8], R12 ;  /* 0x0004d80c01007387 */ /* 0x0003e20000100a00 */
[----:B------:R-:W-:-:S03]  /*7d30*/  IMAD R6, R164, 0x3b, RZ ;  /* 0x0000003ba4067824 */ /* 0x000fc600078e02ff */
[----:B------:R1:W-:Y:S01]  /*7d40*/  LDGSTS.E [R135+0xe400], desc[UR22][R12.64], P3 ;  /* 0x0e4000000c877fae */ /* 0x0003e200099a1016 */
[----:B----4-:R-:W-:-:S03]  /*7d50*/  IMAD.WIDE R16, R5, 0x4, R138 ;  /* 0x0000000405107825 */ /* 0x010fc600078e028a */
[----:B------:R3:W-:Y:S01]  /*7d60*/  STL.64 [R1+0x4e0], R10 ;  /* 0x0004e00a01007387 */ /* 0x0007e20000100a00 */
[----:B-----5:R-:W-:-:S03]  /*7d70*/  IMAD.WIDE R14, R5, 0x4, R136 ;  /* 0x00000004050e7825 */ /* 0x020fc600078e0288 */
[----:B------:R3:W-:Y:S01]  /*7d80*/  LDGSTS.E [R135+0xe600], desc[UR22][R10.64], P3 ;  /* 0x0e6000000a877fae */ /* 0x0007e200099a1016 */
[----:B------:R-:W-:Y:S01]  /*7d90*/  LOP3.LUT P3, RZ, R4, 0x1, RZ, 0xc0, !PT ;  /* 0x0000000104ff7812 */ /* 0x000fe2000786c0ff */
[----:B------:R-:W-:Y:S01]  /*7da0*/  IMAD R5, R164, 0x3e, RZ ;  /* 0x0000003ea4057824 */ /* 0x000fe200078e02ff */
[----:B------:R-:W-:Y:S01]  /*7db0*/  SHF.R.U64 R4, R0, 0x2, RZ ;  /* 0x0000000200047819 */ /* 0x000fe200000012ff */
[----:B-1----:R-:W-:Y:S01]  /*7dc0*/  IMAD.WIDE R12, R6, 0x4, R138 ;  /* 0x00000004060c7825 */ /* 0x002fe200078e028a */
[----:B------:R-:W-:Y:S01]  /*7dd0*/  SHF.R.U64 R0, R0, 0x1, RZ ;  /* 0x0000000100007819 */ /* 0x000fe200000012ff */
[----:B------:R1:W-:Y:S04]  /*7de0*/  LDGSTS.E [R135+0xe800], desc[UR22][R16.64], P2 ;  /* 0x0e80000010877fae */ /* 0x0003e800091a1016 */
[----:B------:R4:W-:Y:S01]  /*7df0*/  LDGSTS.E [R135+0xea00], desc[UR22][R14.64], P2 ;  /* 0x0ea000000e877fae */ /* 0x0009e200091a1016 */
[----:B------:R-:W-:Y:S01]  /*7e00*/  LOP3.LUT P2, RZ, R4, 0x1, RZ, 0xc0, !PT ;  /* 0x0000000104ff7812 */ /* 0x000fe2000784c0ff */
[----:B---3--:R-:W-:-:S02]  /*7e10*/  IMAD.WIDE R10, R6, 0x4, R136 ;  /* 0x00000004060a7825 */ /* 0x008fc400078e0288 */
[----:B------:R3:W-:Y:S02]  /*7e20*/  LDGSTS.E [R135+0xec00], desc[UR22][R12.64], P4 ;  /* 0x0ec000000c877fae */ /* 0x0007e4000a1a1016 */
[----:B------:R-:W-:Y:S02]  /*7e30*/  IMAD R4, R164, 0x3d, RZ ;  /* 0x0000003da4047824 */ /* 0x000fe400078e02ff */
[----:B------:R5:W-:Y:S01]  /*7e40*/  LDGSTS.E [R135+0xee00], desc[UR22][R10.64], P4 ;  /* 0x0ee000000a877fae */ /* 0x000be2000a1a1016 */
[----:B------:R-:W-:Y:S01]  /*7e50*/  LOP3.LUT P4, RZ, R0, 0x1, RZ, 0xc0, !PT ;  /* 0x0000000100ff7812 */ /* 0x000fe2000788c0ff */
[C---:B------:R-:W-:Y:S02]  /*7e60*/  IMAD R0, R164.reuse, 0x3c, RZ ;  /* 0x0000003ca4007824 */ /* 0x040fe400078e02ff */
[----:B------:R-:W-:Y:S01]  /*7e70*/  IMAD R6, R164, 0x3f, RZ ;  /* 0x0000003fa4067824 */ /* 0x000fe200078e02ff */
[----:B------:R1:W-:Y:S01]  /*7e80*/  STL.64 [R1+0x4e8], R16 ;  /* 0x0004e81001007387 */ /* 0x0003e20000100a00 */
[----:B------:R-:W-:-:S03]  /*7e90*/  IMAD.WIDE R24, R0, 0x4, R138 ;  /* 0x0000000400187825 */ /* 0x000fc600078e028a */
[----:B------:R4:W-:Y:S01]  /*7ea0*/  STL.64 [R1+0x4f8], R14 ;  /* 0x0004f80e01007387 */ /* 0x0009e20000100a00 */
[----:B------:R-:W-:-:S03]  /*7eb0*/  IMAD.WIDE R22, R0, 0x4, R136 ;  /* 0x0000000400167825 */ /* 0x000fc600078e0288 */
[----:B------:R3:W-:Y:S01]  /*7ec0*/  STL.64 [R1+0x4f0], R12 ;  /* 0x0004f00c01007387 */ /* 0x0007e20000100a00 */
[----:B------:R-:W-:-:S03]  /*7ed0*/  IMAD.WIDE R20, R4, 0x4, R138 ;  /* 0x0000000404147825 */ /* 0x000fc600078e028a */
[----:B------:R-:W-:Y:S01]  /*7ee0*/  LDGSTS.E [R135+0xf000], desc[UR22][R24.64], P3 ;  /* 0x0f00000018877fae */ /* 0x000fe200099a1016 */
[----:B------:R-:W-:-:S03]  /*7ef0*/  IMAD.WIDE R18, R4, 0x4, R136 ;  /* 0x0000000404127825 */ /* 0x000fc600078e0288 */
[----:B------:R5:W-:Y:S01]  /*7f00*/  STL.64 [R1+0x500], R10 ;  /* 0x0005000a01007387 */ /* 0x000be20000100a00 */
[----:B-1----:R-:W-:-:S03]  /*7f10*/  IMAD.WIDE R16, R5, 0x4, R138 ;  /* 0x0000000405107825 */ /* 0x002fc600078e028a */
[----:B------:R-:W-:Y:S01]  /*7f20*/  LDGSTS.E [R135+0xf200], desc[UR22][R22.64], P3 ;  /* 0x0f20000016877fae */ /* 0x000fe200099a1016 */
[----:B----4-:R-:W-:-:S03]  /*7f30*/  IMAD.WIDE R14, R5, 0x4, R136 ;  /* 0x00000004050e7825 */ /* 0x010fc600078e0288 */
[----:B------:R-:W-:Y:S01]  /*7f40*/  LDGSTS.E [R135+0xf400], desc[UR22][R20.64], P2 ;  /* 0x0f40000014877fae */ /* 0x000fe200091a1016 */
[----:B---3--:R-:W-:-:S03]  /*7f50*/  IMAD.WIDE R12, R6, 0x4, R138 ;  /* 0x00000004060c7825 */ /* 0x008fc600078e028a */
[----:B------:R-:W-:Y:S01]  /*7f60*/  LDGSTS.E [R135+0xf600], desc[UR22][R18.64], P2 ;  /* 0x0f60000012877fae */ /* 0x000fe200091a1016 */
[----:B-----5:R-:W-:-:S03]  /*7f70*/  IMAD.WIDE R10, R6, 0x4, R136 ;  /* 0x00000004060a7825 */ /* 0x020fc600078e0288 */
[----:B------:R-:W-:Y:S01]  /*7f80*/  LDGSTS.E [R135+0xf800], desc[UR22][R16.64], P4 ;  /* 0x0f80000010877fae */ /* 0x000fe2000a1a1016 */
[C---:B------:R-:W-:Y:S02]  /*7f90*/  IMAD.SHL.U32 R4, R94.reuse, 0x40, RZ ;  /* 0x000000405e047824 */ /* 0x040fe400078e00ff */
[----:B------:R-:W-:Y:S01]  /*7fa0*/  IMAD.SHL.U32 R0, R94, 0x10, RZ ;  /* 0x000000105e007824 */ /* 0x000fe200078e00ff */
[----:B------:R-:W-:Y:S02]  /*7fb0*/  LDGSTS.E [R135+0xfa00], desc[UR22][R14.64], P4 ;  /* 0x0fa000000e877fae */ /* 0x000fe4000a1a1016 */
[----:B------:R-:W-:Y:S02]  /*7fc0*/  LOP3.LUT R4, R4, 0x600, RZ, 0xc0, !PT ;  /* 0x0000060004047812 */ /* 0x000fe400078ec0ff */
[----:B------:R-:W-:Y:S01]  /*7fd0*/  LDGSTS.E [R135+0xfc00], desc[UR22][R12.64], !P0 ;  /* 0x0fc000000c877fae */ /* 0x000fe2000c1a1016 */
[----:B------:R-:W-:-:S03]  /*7fe0*/  LOP3.LUT R0, R0, 0x70, RZ, 0xc0, !PT ;  /* 0x0000007000007812 */ /* 0x000fc600078ec0ff */
[----:B------:R-:W-:Y:S01]  /*7ff0*/  LDGSTS.E [R135+0xfe00], desc[UR22][R10.64], !P0 ;  /* 0x0fe000000a877fae */ /* 0x000fe2000c1a1016 */
[----:B------:R-:W-:-:S03]  /*8000*/  IADD3 R0, PT, PT, R4, UR8, R0 ;  /* 0x0000000804007c10 */ /* 0x000fc6000fffe000 */
[----:B------:R-:W0:Y:S01]  /*8010*/  LDGDEPBAR ;  /* 0x00000000000079af */ /* 0x000e220000000000 */
[----:B------:R-:W-:-:S03]  /*8020*/  IADD3 R0, PT, PT, R8, R0, RZ ;  /* 0x0000000008007210 */ /* 0x000fc60007ffe0ff */
[----:B------:R-:W-:Y:S04]  /*8030*/  LDGSTS.E [R252+0x10000], desc[UR22][R74.64], P1 ;  /* 0x100000004afc7fae */ /* 0x000fe800089a1016 */
[----:B------:R-:W-:Y:S04]  /*8040*/  LDGSTS.E [R252+0x10400], desc[UR22][R72.64], P1 ;  /* 0x1040000048fc7fae */ /* 0x000fe800089a1016 */
[----:B------:R-:W-:Y:S04]  /*8050*/  LDGSTS.E [R252+0x10800], desc[UR22][R70.64], P1 ;  /* 0x1080000046fc7fae */ /* 0x000fe800089a1016 */
[----:B--2---:R1:W-:Y:S04]  /*8060*/  LDGSTS.E [R252+0x10c00], desc[UR22][R68.64], P1 ;  /* 0x10c0000044fc7fae */ /* 0x0043e800089a1016 */
[----:B------:R-:W-:Y:S04]  /*8070*/  LDGSTS.E [R252+0x11000], desc[UR22][R66.64], P1 ;  /* 0x1100000042fc7fae */ /* 0x000fe800089a1016 */
        /* <DEDUP_REMOVED lines=12> */
[----:B------:R2:W-:Y:S04]  /*8140*/  LDGSTS.E [R134+0x10500], desc[UR22][R216.64], P1 ;  /* 0x10500000d8867fae */ /* 0x0005e800089a1016 */
        /* <DEDUP_REMOVED lines=40> */
[----:B------:R1:W-:Y:S04]  /*83d0*/  LDGSTS.E [R132+0x12b00], desc[UR22][R250.64], P1 ;  /* 0x12b00000fa847fae */ /* 0x0003e800089a1016 */
[----:B------:R1:W-:Y:S04]  /*83e0*/  LDGSTS.E [R132+0x12f00], desc[UR22][R242.64], P1 ;  /* 0x12f00000f2847fae */ /* 0x0003e800089a1016 */
[----:B------:R1:W-:Y:S04]  /*83f0*/  LDGSTS.E [R132+0x13300], desc[UR22][R234.64], P1 ;  /* 0x13300000ea847fae */ /* 0x0003e800089a1016 */
[----:B------:R1:W-:Y:S04]  /*8400*/  LDGSTS.E [R132+0x13700], desc[UR22][R226.64], P1 ;  /* 0x13700000e2847fae */ /* 0x0003e800089a1016 */
[----:B------:R1:W-:Y:S04]  /*8410*/  LDGSTS.E [R132+0x13b00], desc[UR22][R202.64], P1 ;  /* 0x13b00000ca847fae */ /* 0x0003e800089a1016 */
[----:B------:R1:W-:Y:S04]  /*8420*/  LDGSTS.E [R132+0x13f00], desc[UR22][R140.64], P1 ;  /* 0x13f000008c847fae */ /* 0x0003e800089a1016 */
[----:B------:R-:W0:Y:S04]  /*8430*/  LDGDEPBAR ;  /* 0x00000000000079af */ /* 0x000e280000000000 */
[----:B------:R1:W-:Y:S04]  /*8440*/  STL.64 [R1+0x508], R24 ;  /* 0x0005081801007387 */ /* 0x0003e80000100a00 */
[----:B------:R1:W-:Y:S04]  /*8450*/  STL.64 [R1+0x520], R20 ;  /* 0x0005201401007387 */ /* 0x0003e80000100a00 */
[----:B------:R1:W-:Y:S04]  /*8460*/  STL.64 [R1+0x518], R16 ;  /* 0x0005181001007387 */ /* 0x0003e80000100a00 */
[----:B------:R1:W-:Y:S04]  /*8470*/  STL.64 [R1+0x528], R22 ;  /* 0x0005281601007387 */ /* 0x0003e80000100a00 */
[----:B------:R1:W-:Y:S01]  /*8480*/  STL.64 [R1+0x510], R12 ;  /* 0x0005100c01007387 */ /* 0x0003e20000100a00 */
[----:B------:R-:W-:-:S04]  /*8490*/  DEPBAR.LE SB0, 0x0 ;  /* 0x000080000000791a */ /* 0x000fc80000000000 */
[----:B------:R-:W-:Y:S06]  /*84a0*/  BAR.SYNC.DEFER_BLOCKING 0x0 ;  /* 0x0000000000007b1d */ /* 0x000fec0000010000 */
[----:B------:R1:W-:Y:S04]  /*84b0*/  STL.64 [R1+0x530], R18 ;  /* 0x0005301201007387 */ /* 0x0003e80000100a00 */
[----:B------:R2:W-:Y:S04]  /*84c0*/  STL.64 [R1+0x540], R14 ;  /* 0x0005400e01007387 */ /* 0x0005e80000100a00 */
[----:B------:R2:W-:Y:S04]  /*84d0*/  STL.64 [R1+0x538], R10 ;  /* 0x0005380a01007387 */ /* 0x0005e80000100a00 */
[----:B-1----:R1:W1:Y:S04]  /*84e0*/  LDSM.16.M88.4 R68, [R0] ;  /* 0x000000000044783b */ /* 0x0022680000000200 */
[----:B------:R1:W1:Y:S04]  /*84f0*/  LDSM.16.M88.4 R72, [R0+0x800] ;  /* 0x000800000048783b */ /* 0x0002680000000200 */
[----:B--2---:R2:W1:Y:S04]  /*8500*/  LDSM.16.M88.4 R216, [R0+0x1000] ;  /* 0x0010000000d8783b */ /* 0x0044680000000200 */
[----:B------:R2:W1:Y:S04]  /*8510*/  LDSM.16.M88.4 R76, [R0+0x1800] ;  /* 0x00180000004c783b */ /* 0x0004680000000200 */
[----:B---3--:R2:W3:Y:S04]  /*8520*/  LDSM.16.M88.4 R212, [R0+0x2000] ;  /* 0x0020000000d4783b */ /* 0x0084e80000000200 */
[----:B------:R2:W1:Y:S04]  /*8530*/  LDSM.16.M88.4 R80, [R0+0x2800] ;  /* 0x002800000050783b */ /* 0x0004680000000200 */
[----:B----4-:R2:W4:Y:S04]  /*8540*/  LDSM.16.M88.4 R208, [R0+0x3000] ;  /* 0x0030000000d0783b */ /* 0x0105280000000200 */
[----:B------:R2:W1:Y:S04]  /*8550*/  LDSM.16.M88.4 R84, [R0+0x3800] ;  /* 0x003800000054783b */ /* 0x0004680000000200 */
[----:B-----5:R2:W1:Y:S04]  /*8560*/  LDSM.16.M88.4 R204, [R0+0x4000] ;  /* 0x0040000000cc783b */ /* 0x0204680000000200 */
[----:B------:R2:W1:Y:S04]  /*8570*/  LDSM.16.M88.4 R88, [R0+0x4800] ;  /* 0x004800000058783b */ /* 0x0004680000000200 */
        /* <DEDUP_REMOVED lines=21> */
[----:B------:R2:W1:Y:S01]  /*86d0*/  LDSM.16.M88.4 R144, [R0+0xf800] ;  /* 0x00f800000090783b */ /* 0x0004620000000200 */
[----:B---34-:R-:W-:Y:S05]  /*86e0*/  @!P6 BRA `(.L_x_6) ;  /* 0x000000080004e947 */ /* 0x018fea0003800000 */
[----:B-1----:R-:W-:Y:S01]  /*86f0*/  IMAD.MOV.U32 R4, RZ, RZ, R68 ;  /* 0x000000ffff047224 */ /* 0x002fe200078e0044 */
[----:B------:R-:W-:Y:S01]  /*8700*/  MOV R68, R69 ;  /* 0x0000004500447202 */ /* 0x000fe20000000f00 */
[----:B------:R-:W-:Y:S01]  /*8710*/  IMAD.MOV.U32 R69, RZ, RZ, R71 ;  /* 0x000000ffff457224 */ /* 0x000fe200078e0047 */
        /* <DEDUP_REMOVED lines=31> */
[----:B------:R-:W-:-:S02]  /*8910*/  IMAD.MOV.U32 R19, RZ, RZ, R86 ;  /* 0x000000ffff137224 */ /* 0x000fc400078e0056 */
[----:B------:R-:W-:Y:S02]  /*8920*/  IMAD.MOV.U32 R27, RZ, RZ, R94 ;  /* 0x000000ffff1b7224 */ /* 0x000fe400078e005e */
[----:B------:R-:W-:Y:S01]  /*8930*/  IMAD.MOV.U32 R31, RZ, RZ, R98 ;  /* 0x000000ffff1f7224 */ /* 0x000fe200078e0062 */
[----:B------:R-:W-:Y:S01]  /*8940*/  MOV R98, R101 ;  /* 0x0000006500627202 */ /* 0x000fe20000000f00 */
[----:B------:R-:W-:Y:S02]  /*8950*/  IMAD.MOV.U32 R35, RZ, RZ, R102 ;  /* 0x000000ffff237224 */ /* 0x000fe400078e0066 */
[----:B------:R-:W-:Y:S02]  /*8960*/  IMAD.MOV.U32 R39, RZ, RZ, R106 ;  /* 0x000000ffff277224 */ /* 0x000fe400078e006a */
[----:B------:R-:W-:Y:S02]  /*8970*/  IMAD.MOV.U32 R47, RZ, RZ, R114 ;  /* 0x000000ffff2f7224 */ /* 0x000fe400078e0072 */
[----:B------:R-:W-:Y:S01]  /*8980*/  IMAD.MOV.U32 R51, RZ, RZ, R118 ;  /* 0x000000ffff337224 */ /* 0x000fe200078e0076 */
[----:B------:R-:W-:Y:S01]  /*8990*/  MOV R118, R121 ;  /* 0x0000007900767202 */ /* 0x000fe20000000f00 */
[----:B------:R-:W-:-:S02]  /*89a0*/  IMAD.MOV.U32 R55, RZ, RZ, R122 ;  /* 0x000000ffff377224 */ /* 0x000fc400078e007a */
[----:B------:R-:W-:Y:S02]  /*89b0*/  IMAD.MOV.U32 R59, RZ, RZ, R126 ;  /* 0x000000ffff3b7224 */ /* 0x000fe400078e007e */
        /* <DEDUP_REMOVED lines=8> */
[----:B------:R-:W-:Y:S01]  /*8a40*/  IMAD.MOV.U32 R42, RZ, RZ, R108 ;  /* 0x000000ffff2a7224 */ /* 0x000fe200078e006c */
[----:B------:R-:W-:Y:S01]  /*8a50*/  MOV R108, R173 ;  /* 0x000000ad006c7202 */ /* 0x000fe20000000f00 */
[----:B------:R-:W-:Y:S02]  /*8a60*/  IMAD.MOV.U32 R46, RZ, RZ, R112 ;  /* 0x000000ffff2e7224 */ /* 0x000fe400078e0070 */
[----:B------:R-:W-:Y:S02]  /*8a70*/  IMAD.MOV.U32 R50, RZ, RZ, R116 ;  /* 0x000000ffff327224 */ /* 0x000fe400078e0074 */
[----:B------:R-:W-:-:S02]  /*8a80*/  IMAD.MOV.U32 R54, RZ, RZ, R120 ;  /* 0x000000ffff367224 */ /* 0x000fc400078e0078 */
[----:B------:R-:W-:Y:S01]  /*8a90*/  IMAD.MOV.U32 R62, RZ, RZ, R128 ;  /* 0x000000ffff3e7224 */ /* 0x000fe200078e0080 */
[----:B------:R-:W-:Y:S01]  /*8aa0*/  MOV R128, R149 ;  /* 0x0000009500807202 */ /* 0x000fe20000000f00 */
        /* <DEDUP_REMOVED lines=15> */
[----:B------:R-:W-:Y:S02]  /*8ba0*/  IMAD.MOV.U32 R127, RZ, RZ, R131 ;  /* 0x000000ffff7f7224 */ /* 0x000fe400078e0083 */
[----:B------:R-:W-:Y:S02]  /*8bb0*/  IMAD.MOV.U32 R9, RZ, RZ, R218 ;  /* 0x000000ffff097224 */ /* 0x000fe400078e00da */
[----:B------:R-:W-:Y:S02]  /*8bc0*/  IMAD.MOV.U32 R12, RZ, RZ, R212 ;  /* 0x000000ffff0c7224 */ /* 0x000fe400078e00d4 */
        /* <DEDUP_REMOVED lines=49> */
[----:B------:R-:W-:-:S04]  /*8ee0*/  IMAD.MOV.U32 R131, RZ, RZ, R147 ;  /* 0x000000ffff837224 */ /* 0x000fc800078e0093 */
[----:B------:R3:W-:Y:S03]  /*8ef0*/  STTM.x128 tmem[UR10+0x100], R4 ;  /* 0x00010004000079ed */ /* 0x0007e600083c000a */
.L_x_6:
[C---:B---3--:R-:W-:Y:S01]  /*8f00*/  VIADD R4, R201.reuse, 0xffffff8a ;  /* 0xffffff8ac9047836 */ /* 0x048fe20000000000 */
[C---:B------:R-:W-:Y:S01]  /*8f10*/  IADD3 R5, PT, PT, R201.reuse, -0x78, RZ ;  /* 0xffffff88c9057810 */ /* 0x040fe20007ffe0ff */
[C---:B------:R-:W-:Y:S01]  /*8f20*/  VIADD R6, R201.reuse, 0xffffff89 ;  /* 0xffffff89c9067836 */ /* 0x040fe20000000000 */
[C---:B------:R-:W-:Y:S01]  /*8f30*/  IADD3 R14, PT, PT, R201.reuse, -0x42, RZ ;  /* 0xffffffbec90e7810 */ /* 0x040fe20007ffe0ff */
[C---:B-1----:R-:W-:Y:S01]  /*8f40*/  VIADD R163, R201.reuse, 0x3f ;  /* 0x0000003fc9a37836 */ /* 0x042fe20000000000 */
[----:B------:R-:W-:Y:S01]  /*8f50*/  ISETP.GE.U32.AND P0, PT, R4, 0x7fffff4b, PT ;  /* 0x7fffff4b0400780c */ /* 0x000fe20003f06070 */
[----:B------:R-:W-:Y:S01]  /*8f60*/  VIADD R4, R201, 0xffffff8b ;  /* 0xffffff8bc9047836 */ /* 0x000fe20000000000 */
[----:B------:R-:W-:Y:S01]  /*8f70*/  ISETP.GE.U32.AND P4, PT, R5, 0x7fffff49, PT ;  /* 0x7fffff490500780c */ /* 0x000fe20003f86070 */
[C---:B------:R-:W-:Y:S01]  /*8f80*/  VIADD R5, R201.reuse, 0xffffffa8 ;  /* 0xffffffa8c9057836 */ /* 0x040fe20000000000 */
[----:B------:R-:W-:Y:S01]  /*8f90*/  SEL R85, RZ, 0x4, P0 ;  /* 0x00000004ff557807 */ /* 0x000fe20000000000 */
[C---:B------:R-:W-:Y:S01]  /*8fa0*/  VIADD R13, R201.reuse, 0xffffffbd ;  /* 0xffffffbdc90d7836 */ /* 0x040fe20000000000 */
[----:B------:R-:W-:Y:S01]  /*8fb0*/  ISETP.GE.U32.AND P3, PT, R4, 0x7fffff4c, PT ;  /* 0x7fffff4c0400780c */ /* 0x000fe20003f66070 */
[----:B------:R-:W-:Y:S01]  /*8fc0*/  IMAD.SHL.U32 R164, R164, 0x40, RZ ;  /* 0x00000040a4a47824 */ /* 0x000fe200078e00ff */
[----:B------:R-:W-:Y:S01]  /*8fd0*/  IADD3 R4, PT, PT, R201, -0x56, RZ ;  /* 0xffffffaac9047810 */ /* 0x000fe20007ffe0ff */
[----:B------:R-:W1:Y:S01]  /*8fe0*/  FENCE.VIEW.ASYNC.T ;  /* 0x00000000000073c6 */ /* 0x000e620000000200 */
[----:B------:R-:W-:Y:S01]  /*8ff0*/  ISETP.GE.U32.AND P2, PT, R5, 0x7fffff69, PT ;  /* 0x7fffff690500780c */ /* 0x000fe20003f46070 */
[C---:B------:R-:W-:Y:S01]  /*9000*/  VIADD R5, R201.reuse, 0xffffffab ;  /* 0xffffffabc9057836 */ /* 0x040fe20000000000 */
[----:B------:R-:W-:Y:S01]  /*9010*/  ISETP.GE.U32.AND P0, PT, R4, 0x7fffff6b, PT ;  /* 0x7fffff6b0400780c */ /* 0x000fe20003f06070 */
[C---:B------:R-:W-:Y:S01]  /*9020*/  VIADD R4, R201.reuse, 0xffffffac ;  /* 0xffffffacc9047836 */ /* 0x040fe20000000000 */
[----:B------:R-:W-:Y:S01]  /*9030*/  ISETP.GE.U32.AND P6, PT, R6, 0x7fffff4a, PT ;  /* 0x7fffff4a0600780c */ /* 0x000fe20003fc6070 */
[----:B------:R-:W-:Y:S01]  /*9040*/  VIADD R6, R201, 0xffffffa9 ;  /* 0xffffffa9c9067836 */ /* 0x000fe20000000000 */
[----:B------:R-:W-:Y:S01]  /*9050*/  SEL R11, RZ, 0x1, P4 ;  /* 0x00000001ff0b7807 */ /* 0x000fe20002000000 */
[----:B------:R-:W-:Y:S01]  /*9060*/  IMAD.WIDE R138, R164, 0x4, R138 ;  /* 0x00000004a48a7825 */ /* 0x000fe200078e028a */
[----:B------:R-:W-:-:S02]  /*9070*/  ISETP.GE.U32.AND P4, PT, R5, 0x7fffff6c, PT ;  /* 0x7fffff6c0500780c */ /* 0x000fc40003f86070 */
[----:B------:R-:W-:Y:S01]  /*9080*/  SEL R10, RZ, 0x1fffe, P6 ;  /* 0x0001fffeff0a7807 */ /* 0x000fe20003000000 */
[C---:B------:R-:W-:Y:S01]  /*9090*/  VIADD R5, R201.reuse, 0xffffffad ;  /* 0xffffffadc9057836 */ /* 0x040fe20000000000 */
[----:B------:R-:W-:Y:S01]  /*90a0*/  ISETP.GE.U32.AND P6, PT, R4, 0x7fffff6d, PT ;  /* 0x7fffff6d0400780c */ /* 0x000fe20003fc6070 */
[----:B------:R-:W-:Y:S01]  /*90b0*/  VIADD R4, R201, 0xffffffae ;  /* 0xffffffaec9047836 */ /* 0x000fe20000000000 */
[----:B------:R-:W-:Y:S01]  /*90c0*/  SEL R84, RZ, 0x7fff8, P3 ;  /* 0x0007fff8ff547807 */ /* 0x000fe20001800000 */
[----:B------:R-:W-:Y:S01]  /*90d0*/  IMAD.WIDE R136, R164, 0x4, R136 ;  /* 0x00000004a4887825 */ /* 0x000fe200078e0288 */
[----:B------:R-:W-:Y:S02]  /*90e0*/  ISETP.GE.U32.AND P1, PT, R6, 0x7fffff6a, PT ;  /* 0x7fffff6a0600780c */ /* 0x000fe40003f26070 */
[----:B------:R-:W-:Y:S02]  /*90f0*/  ISETP.GE.U32.AND P3, PT, R5, 0x7fffff6e, PT ;  /* 0x7fffff6e0500780c */ /* 0x000fe40003f66070 */
[----:B------:R-:W-:-:S02]  /*9100*/  IADD3 R5, PT, PT, R201, -0x51, RZ ;  /* 0xffffffafc9057810 */ /* 0x000fc40007ffe0ff */
[----:B------:R-:W-:Y:S02]  /*9110*/  SEL R9, RZ, 0x1, P2 ;  /* 0x00000001ff097807 */ /* 0x000fe40001000000 */
[----:B------:R-:W-:Y:S01]  /*9120*/  ISETP.GE.U32.AND P2, PT, R4, 0x7fffff6f, PT ;  /* 0x7fffff6f0400780c */ /* 0x000fe20003f46070 */
[----:B------:R-:W-:Y:S01]  /*9130*/  VIADD R4, R201, 0xffffffa1 ;  /* 0xffffffa1c9047836 */ /* 0x000fe20000000000 */
[----:B------:R-:W-:Y:S02]  /*9140*/  SEL R8, RZ, 0x1fffe, P1 ;  /* 0x0001fffeff087807 */ /* 0x000fe40000800000 */
[----:B------:R-:W-:Y:S01]  /*9150*/  ISETP.GE.U32.AND P1, PT, R5, 0x7fffff70, PT ;  /* 0x7fffff700500780c */ /* 0x000fe20003f26070 */
[C---:B------:R-:W-:Y:S01]  /*9160*/  VIADD R5, R201.reuse, 0xffffffa0 ;  /* 0xffffffa0c9057836 */ /* 0x040fe20000000000 */
[----:B------:R-:W-:Y:S02]  /*9170*/  SEL R91, RZ, 0x4, P0 ;  /* 0x00000004ff5b7807 */ /* 0x000fe40000000000 */
[----:B------:R-:W-:Y:S01]  /*9180*/  ISETP.GE.U32.AND P0, PT, R4, 0x7fffff62, PT ;  /* 0x7fffff620400780c */ /* 0x000fe20003f06070 */
[----:B------:R-:W-:Y:S01]  /*9190*/  VIADD R4, R201, 0xffffffa2 ;  /* 0xffffffa2c9047836 */ /* 0x000fe20000000000 */
[----:B------:R-:W-:-:S02]  /*91a0*/  SEL R90, RZ, 0x7fff8, P4 ;  /* 0x0007fff8ff5a7807 */ /* 0x000fc40002000000 */
[----:B------:R-:W-:Y:S01]  /*91b0*/  ISETP.GE.U32.AND P4, PT, R5, 0x7fffff61, PT ;  /* 0x7fffff610500780c */ /* 0x000fe20003f86070 */
[C---:B------:R-:W-:Y:S01]  /*91c0*/  VIADD R5, R201.reuse, 0xffffffa3 ;  /* 0xffffffa3c9057836 */ /* 0x040fe20000000000 */
[----:B------:R-:W-:Y:S01]  /*91d0*/  SEL R7, RZ, 0x1, P6 ;  /* 0x00000001ff077807 */ /* 0x000fe20003000000 */
[----:B-1----:R-:W-:Y:S01]  /*91e0*/  BAR.SYNC.DEFER_BLOCKING 0x0 ;  /* 0x0000000000007b1d */ /* 0x002fe20000010000 */
[----:B------:R-:W-:Y:S02]  /*91f0*/  ISETP.GE.U32.AND P6, PT, R4, 0x7fffff63, PT ;  /* 0x7fffff630400780c */ /* 0x000fe40003fc6070 */
[----:B------:R-:W-:Y:S02]  /*9200*/  IADD3 R4, PT, PT, R201, -0x5c, RZ ;  /* 0xffffffa4c9047810 */ /* 0x000fe40007ffe0ff */
[----:B------:R-:W-:Y:S02]  /*9210*/  SEL R6, RZ, 0x1fffe, P3 ;  /* 0x0001fffeff067807 */ /* 0x000fe40001800000 */
[----:B------:R-:W-:Y:S01]  /*9220*/  ISETP.GE.U32.AND P3, PT, R5, 0x7fffff64, PT ;  /* 0x7fffff640500780c */ /* 0x000fe20003f66070 */
[----:B------:R-:W-:Y:S01]  /*9230*/  VIADD R5, R201, 0xffffffa5 ;  /* 0xffffffa5c9057836 */ /* 0x000fe20000000000 */
[----:B------:R-:W-:-:S02]  /*9240*/  SEL R93, RZ, 0x4, P2 ;  /* 0x00000004ff5d7807 */ /* 0x000fc40001000000 */
        /* <DEDUP_REMOVED lines=9> */
[----:B------:R-:W-:Y:S02]  /*92e0*/  ISETP.GE.U32.AND P6, PT, R5, 0x7fffff68, PT ;  /* 0x7fffff680500780c */ /* 0x000fe40003fc6070 */
[----:B------:R-:W-:Y:S02]  /*92f0*/  SEL R95, RZ, 0x4, P0 ;  /* 0x00000004ff5f7807 */ /* 0x000fe40000000000 */
[----:B------:R-:W-:Y:S01]  /*9300*/  ISETP.NE.U32.AND P0, PT, RZ, UR11, PT ;  /* 0x0000000bff007c0c */ /* 0x000fe2000bf05070 */
[----:B------:R-:W-:Y:S01]  /*9310*/  UIADD3 UR11, UPT, UPT, UR9, 0x100, URZ ;  /* 0x00000100090b7890 */ /* 0x000fe2000fffe0ff */
[----:B------:R-:W-:Y:S02]  /*9320*/  SEL R94, RZ, 0x7fff8, P6 ;  /* 0x0007fff8ff5e7807 */ /* 0x000fe40003000000 */
[----:B------:R-:W-:Y:S02]  /*9330*/  ISETP.LT.OR P6, PT, R163, 0x40, P0 ;  /* 0x00000040a300780c */ /* 0x000fe400007c1670 */
[----:B------:R-:W-:-:S02]  /*9340*/  SEL R5, RZ, 0x1, P2 ;  /* 0x00000001ff057807 */ /* 0x000fc40001000000 */
[----:B------:R-:W-:Y:S01]  /*9350*/  ISETP.GE.U32.AND P2, PT, R14, 0x7fffff7f, PT ;  /* 0x7fffff7f0e00780c */ /* 0x000fe20003f46070 */
[----:B------:R-:W-:Y:S01]  /*9360*/  VIADD R14, R201, 0xffffffbc ;  /* 0xffffffbcc90e7836 */ /* 0x000fe20000000000 */
[----:B------:R-:W-:Y:S02]  /*9370*/  P2R R12, PR, RZ, 0x20 ;  /* 0x00000020ff0c7803 */ /* 0x000fe40000000000 */
[----:B------:R-:W-:Y:S02]  /*9380*/  SEL R110, RZ, 0x7fff8, P3 ;  /* 0x0007fff8ff6e7807 */ /* 0x000fe40001800000 */
[----:B------:R-:W-:Y:S02]  /*9390*/  ISETP.GE.U32.AND P3, PT, R4, 0x7fffff80, PT ;  /* 0x7fffff800400780c */ /* 0x000fe40003f66070 */
[----:B------:R-:W-:Y:S02]  /*93a0*/  SEL R4, RZ, 0x1fffe, P1 ;  /* 0x0001fffeff047807 */ /* 0x000fe40000800000 */
[----:B------:R-:W-:-:S02]  /*93b0*/  ISETP.GE.U32.AND P5, PT, R14, 0x7fffff7d, PT ;  /* 0x7fffff7d0e00780c */ /* 0x000fc40003fa6070 */
[----:B------:R-:W-:Y:S02]  /*93c0*/  ISETP.GE.U32.AND P1, PT, R13, 0x7fffff7e, PT ;  /* 0x7fffff7e0d00780c */ /* 0x000fe40003f26070 */
[----:B------:R-:W-:Y:S02]  /*93d0*/  IADD3 R15, PT, PT, R201, -0x45, RZ ;  /* 0xffffffbbc90f7810 */ /* 0x000fe40007ffe0ff */
[----:B------:R-:W-:Y:S01]  /*93e0*/  ISETP.NE.AND P5, PT, R12, RZ, PT ;  /* 0x000000ff0c00720c */ /* 0x000fe20003fa5270 */
[----:B------:R-:W-:-:S12]  /*93f0*/  @P6 BRA `(.L_x_7) ;  /* 0x0000000400546947 */ /* 0x000fd80003800000 */
[----:B------:R-:W-:Y:S01]  /*9400*/  UIADD3 UR34, UPT, UPT, UR8, 0x10000, URZ ;  /* 0x0001000008227890 */ /* 0x000fe2000fffe0ff */
[----:B------:R-:W-:Y:S01]  /*9410*/  UMOV UR37, URZ ;  /* 0x000000ff00257c82 */ /* 0x000fe20008000000 */
[----:B------:R-:W-:Y:S02]  /*9420*/  UIADD3 UR77, UPT, UPT, UR9, 0x108, URZ ;  /* 0x00000108094d7890 */ /* 0x000fe4000fffe0ff */
[----:B------:R-:W-:Y:S02]  /*9430*/  USHF.R.U32.HI UR36, URZ, 0x4, UR34 ;  /* 0x00000004ff247899 */ /* 0x000fe40008011622 */
[----:B------:R-:W-:Y:S02]  /*9440*/  UIADD3 UR76, UPT, UPT, UR9, 0x110, URZ ;  /* 0x00000110094c7890 */ /* 0x000fe4000fffe0ff */
[----:B------:R-:W-:Y:S02]  /*9450*/  USGXT.U32 UR36, UR36, 0xe ;  /* 0x0000000e2424789a */ /* 0x000fe40008000000 */
[----:B------:R-:W-:-:S02]  /*9460*/  UIADD3 UR12, UPT, UPT, UR9, 0x118, URZ ;  /* 0x00000118090c7890 */ /* 0x000fc4000fffe0ff */
[----:B------:R-:W-:Y:S02]  /*9470*/  UIADD3 UR40, UP1, UPT, UR36, 0x2, URZ ;  /* 0x0000000224287890 */ /* 0x000fe4000ff3e0ff */
[----:B------:R-:W-:Y:S02]  /*9480*/  UIADD3 UR5, UPT, UPT, UR9, 0x120, URZ ;  /* 0x0000012009057890 */ /* 0x000fe4000fffe0ff */
[----:B------:R-:W-:Y:S02]  /*9490*/  UIADD3.X UR41, UPT, UPT, UR37, 0x40004040, URZ, UP1, !UPT ;  /* 0x4000404025297890 */ /* 0x000fe40008ffe4ff */
[----:B------:R-:W-:Y:S02]  /*94a0*/  UIADD3 UR13, UPT, UPT, UR9, 0x128, URZ ;  /* 0x00000128090d7890 */ /* 0x000fe4000fffe0ff */
[----:B------:R-:W-:Y:S02]  /*94b0*/  UIADD3.64 UR46, UPT, UPT, UR40, 0x2, URZ ;  /* 0x00000002282e7897 */ /* 0x000fe4000fffe0ff */
[----:B------:R-:W-:-:S02]  /*94c0*/  UIADD3.64 UR48, UPT, UPT, UR40, 0x4, URZ ;  /* 0x0000000428307897 */ /* 0x000fc4000fffe0ff */
[----:B------:R-:W-:Y:S02]  /*94d0*/  UIADD3.64 UR50, UPT, UPT, UR40, 0x3fe, URZ ;  /* 0x000003fe28327897 */ /* 0x000fe4000fffe0ff */
[----:B------:R-:W-:Y:S02]  /*94e0*/  UIADD3.64 UR52, UPT, UPT, UR40, 0x400, URZ ;  /* 0x0000040028347897 */ /* 0x000fe4000fffe0ff */
[----:B------:R-:W-:Y:S02]  /*94f0*/  UIADD3 UR14, UPT, UPT, UR9, 0x130, URZ ;  /* 0x00000130090e7890 */ /* 0x000fe4000fffe0ff */
[----:B------:R-:W-:Y:S01]  /*9500*/  UIADD3.64 UR54, UPT, UPT, UR40, 0x402, URZ ;  /* 0x0000040228367897 */ /* 0x000fe2000fffe0ff */
[----:B------:R-:W-:Y:S01]  /*9510*/  UMOV UR64, 0x0 ;  /* 0x0000000000407882 */ /* 0x000fe20000000000 */
[----:B------:R-:W-:Y:S01]  /*9520*/  UMOV UR65, 0x8200910 ;  /* 0x0820091000417882 */ /* 0x000fe20000000000 */
[----:B------:R-:W-:Y:S01]  /*9530*/  UIADD3 UR15, UPT, UPT, UR9, 0x138, URZ ;  /* 0x00000138090f7890 */ /* 0x000fe2000fffe0ff */
[----:B------:R-:W-:Y:S01]  /*9540*/  UMOV UR37, 0x40004040 ;  /* 0x4000404000257882 */ /* 0x000fe20000000000 */
[----:B------:R-:W-:Y:S01]  /*9550*/  UIADD3.64 UR56, UPT, UPT, UR40, 0x404, URZ ;  /* 0x0000040428387897 */ /* 0x000fe2000fffe0ff */
[----:B------:R-:W-:Y:S01]  /*9560*/  UTCHMMA tmem[UR11], gdesc[UR36], tmem[UR9], tmem[UR64], idesc[UR65], !UPT ;  /* 0x00ff40240b0079ea */ /* 0x000fe2000f800009 */
[----:B------:R-:W-:Y:S01]  /*9570*/  UMOV UR62, 0x0 ;  /* 0x00000000003e7882 */ /* 0x000fe20000000000 */
[----:B------:R-:W-:Y:S01]  /*9580*/  UMOV UR63, 0x8200910 ;  /* 0x08200910003f7882 */ /* 0x000fe20000000000 */
[----:B------:R-:W-:-:S02]  /*9590*/  UIADD3 UR16, UPT, UPT, UR9, 0x80, URZ ;  /* 0x0000008009107890 */ /* 0x000fc4000fffe0ff */
[----:B------:R-:W-:Y:S01]  /*95a0*/  UTCHMMA tmem[UR77], gdesc[UR40], tmem[UR9], tmem[UR62], idesc[UR63], UPT ;  /* 0x00ff3e284d0079ea */ /* 0x000fe2000b800009 */
[----:B------:R-:W-:Y:S01]  /*95b0*/  UIADD3 UR17, UPT, UPT, UR9, 0x140, URZ ;  /* 0x0000014009117890 */ /* 0x000fe2000fffe0ff */
[----:B------:R-:W-:Y:S01]  /*95c0*/  UMOV UR6, 0x0 ;  /* 0x0000000000067882 */ /* 0x000fe20000000000 */
[----:B------:R-:W-:Y:S01]  /*95d0*/  UMOV UR7, 0x8200910 ;  /* 0x0820091000077882 */ /* 0x000fe20000000000 */
[----:B------:R-:W-:Y:S02]  /*95e0*/  UIADD3 UR18, UPT, UPT, UR9, 0x80, URZ ;  /* 0x0000008009127890 */ /* 0x000fe4000fffe0ff */
[----:B------:R1:W-:Y:S01]  /*95f0*/  UTCHMMA tmem[UR76], gdesc[UR46], tmem[UR9], tmem[UR6], idesc[UR7], UPT ;  /* 0x00ff062e4c0079ea */ /* 0x0003e2000b800009 */
[----:B------:R-:W-:Y:S02]  /*9600*/  UIADD3 UR19, UPT, UPT, UR9, 0x148, URZ ;  /* 0x0000014809137890 */ /* 0x000fe4000fffe0ff */
[----:B------:R3:W-:Y:S01]  /*9610*/  UTCHMMA tmem[UR12], gdesc[UR48], tmem[UR9], tmem[UR62], idesc[UR63], UPT ;  /* 0x00ff3e300c0079ea */ /* 0x0007e2000b800009 */
[----:B------:R-:W-:-:S02]  /*9620*/  UIADD3 UR20, UPT, UPT, UR9, 0x80, URZ ;  /* 0x0000008009147890 */ /* 0x000fc4000fffe0ff */
[----:B------:R3:W-:Y:S01]  /*9630*/  UTCHMMA tmem[UR5], gdesc[UR50], tmem[UR9], tmem[UR64], idesc[UR65], UPT ;  /* 0x00ff4032050079ea */ /* 0x0007e2000b800009 */
[----:B------:R-:W-:Y:S02]  /*9640*/  UIADD3 UR21, UPT, UPT, UR9, 0x150, URZ ;  /* 0x0000015009157890 */ /* 0x000fe4000fffe0ff */
[----:B------:R-:W-:Y:S02]  /*9650*/  UIADD3 UR60, UPT, UPT, UR9, 0x80, URZ ;  /* 0x00000080093c7890 */ /* 0x000fe4000fffe0ff */
[----:B------:R-:W-:Y:S01]  /*9660*/  UIADD3 UR61, UPT, UPT, UR9, 0x158, URZ ;  /* 0x00000158093d7890 */ /* 0x000fe2000fffe0ff */
[----:B------:R-:W-:Y:S01]  /*9670*/  UMOV UR74, 0x0 ;  /* 0x00000000004a7882 */ /* 0x000fe20000000000 */
[----:B------:R-:W-:Y:S01]  /*9680*/  UMOV UR75, 0x8200910 ;  /* 0x08200910004b7882 */ /* 0x000fe20000000000 */
[----:B------:R-:W-:Y:S02]  /*9690*/  UIADD3 UR66, UPT, UPT, UR9, 0x80, URZ ;  /* 0x0000008009427890 */ /* 0x000fe4000fffe0ff */
[----:B------:R3:W-:Y:S01]  /*96a0*/  UTCHMMA tmem[UR13], gdesc[UR52], tmem[UR9], tmem[UR74], idesc[UR75], UPT ;  /* 0x00ff4a340d0079ea */ /* 0x0007e2000b800009 */
[----:B------:R-:W-:Y:S01]  /*96b0*/  UIADD3 UR67, UPT, UPT, UR9, 0x160, URZ ;  /* 0x0000016009437890 */ /* 0x000fe2000fffe0ff */
[----:B------:R-:W-:Y:S01]  /*96c0*/  UMOV UR24, 0x0 ;  /* 0x0000000000187882 */ /* 0x000fe20000000000 */
[----:B------:R-:W-:Y:S01]  /*96d0*/  UMOV UR25, 0x8200910 ;  /* 0x0820091000197882 */ /* 0x000fe20000000000 */
[----:B------:R-:W-:-:S02]  /*96e0*/  UIADD3 UR68, UPT, UPT, UR9, 0x80, URZ ;  /* 0x0000008009447890 */ /* 0x000fc4000fffe0ff */
[----:B------:R3:W-:Y:S01]  /*96f0*/  UTCHMMA tmem[UR14], gdesc[UR54], tmem[UR9], tmem[UR24], idesc[UR25], UPT ;  /* 0x00ff18360e0079ea */ /* 0x0007e2000b800009 */
        /* <DEDUP_REMOVED lines=8> */
[----:B------:R-:W-:Y:S01]  /*9780*/  UIADD3 UR72, UPT, UPT, UR9, 0x80, URZ ;  /* 0x0000008009487890 */ /* 0x000fe2000fffe0ff */
[----:B------:R3:W-:Y:S01]  /*9790*/  UTCHMMA tmem[UR17], gdesc[UR36], tmem[UR16], tmem[UR28], idesc[UR29], !UPT ;  /* 0x00ff1c24110079ea */ /* 0x0007e2000f800010 */
[----:B------:R-:W-:Y:S01]  /*97a0*/  UIADD3 UR73, UPT, UPT, UR9, 0x178, URZ ;  /* 0x0000017809497890 */ /* 0x000fe2000fffe0ff */
[----:B------:R-:W-:Y:S01]  /*97b0*/  UMOV UR30, 0x0 ;  /* 0x00000000001e7882 */ /* 0x000fe20000000000 */
[----:B------:R-:W-:Y:S01]  /*97c0*/  UMOV UR31, 0x8200910 ;  /* 0x08200910001f7882 */ /* 0x000fe20000000000 */
[----:B------:R-:W-:Y:S01]  /*97d0*/  UMOV UR32, 0x0 ;  /* 0x0000000000207882 */ /* 0x000fe20000000000 */
[----:B------:R-:W-:Y:S01]  /*97e0*/  UMOV UR33, 0x8200910 ;  /* 0x0820091000217882 */ /* 0x000fe20000000000 */
[----:B------:R-:W-:Y:S01]  /*97f0*/  UMOV UR34, 0x0 ;  /* 0x0000000000227882 */ /* 0x000fe20000000000 */
[----:B------:R-:W-:Y:S01]  /*9800*/  UMOV UR35, 0x8200910 ;  /* 0x0820091000237882 */ /* 0x000fe20000000000 */
[----:B------:R3:W-:Y:S01]  /*9810*/  UTCHMMA tmem[UR19], gdesc[UR40], tmem[UR18], tmem[UR30], idesc[UR31], UPT ;  /* 0x00ff1e28130079ea */ /* 0x0007e2000b800012 */
        /* <DEDUP_REMOVED lines=8> */
[----:B-1----:R-:W-:Y:S01]  /*98a0*/  UMOV UR6, UR4 ;  /* 0x0000000400067c82 */ /* 0x002fe20008000000 */
[----:B------:R-:W-:Y:S01]  /*98b0*/  UMOV UR7, URZ ;  /* 0x000000ff00077c82 */ /* 0x000fe20008000000 */
[----:B------:R3:W-:Y:S01]  /*98c0*/  UTCHMMA tmem[UR67], gdesc[UR50], tmem[UR66], tmem[UR38], idesc[UR39], UPT ;  /* 0x00ff2632430079ea */ /* 0x0007e2000b800042 */
[----:B------:R-:W-:Y:S01]  /*98d0*/  UMOV UR58, 0x0 ;  /* 0x00000000003a7882 */ /* 0x000fe20000000000 */
[----:B------:R-:W-:Y:S01]  /*98e0*/  UMOV UR59, 0x8200910 ;  /* 0x08200910003b7882 */ /* 0x000fe20000000000 */
[----:B------:R3:W-:Y:S01]  /*98f0*/  UTCHMMA tmem[UR69], gdesc[UR52], tmem[UR68], tmem[UR42], idesc[UR43], UPT ;  /* 0x00ff2a34450079ea */ /* 0x0007e2000b800044 */
[----:B------:R-:W-:Y:S01]  /*9900*/  UMOV UR6, UR6 ;  /* 0x0000000600067c82 */ /* 0x000fe20008000000 */
[----:B------:R3:W-:Y:S01]  /*9910*/  UTCHMMA tmem[UR71], gdesc[UR54], tmem[UR70], tmem[UR44], idesc[UR45], UPT ;  /* 0x00ff2c36470079ea */ /* 0x0007e2000b800046 */
[----:B------:R3:W-:Y:S01]  /*9920*/  UTCHMMA tmem[UR73], gdesc[UR56], tmem[UR72], tmem[UR58], idesc[UR59], UPT ;  /* 0x00ff3a38490079ea */ /* 0x0007e2000b800048 */
[----:B------:R3:W-:Y:S01]  /*9930*/  UTCBAR [UR6], URZ ;  /* 0x000000ff060073e9 */ /* 0x0007e200080000ff */
[----:B------:R-:W-:Y:S01]  /*9940*/  NOP ;  /* 0x0000000000007918 */ /* 0x000fe20000000000 */
.L_x_7:
[----:B------:R-:W4:Y:S01]  /*9950*/  LDL.LU.64 R74, [R1+0x158] ;  /* 0x00015800014a7983 */ /* 0x000f220000300a00 */
[----:B------:R-:W-:Y:S01]  /*9960*/  BAR.SYNC.DEFER_BLOCKING 0x0 ;  /* 0x0000000000007b1d */ /* 0x000fe20000010000 */
[----:B------:R-:W-:Y:S01]  /*9970*/  ISETP.GE.U32.AND P6, PT, R14, 0x7fffff7d, PT ;  /* 0x7fffff7d0e00780c */ /* 0x000fe20003fc6070 */
[C---:B------:R-:W-:Y:S02]  /*9980*/  VIADD R13, R201.reuse, 0xffffffba ;  /* 0xffffffbac90d7836 */ /* 0x040fe40000000000 */
[C---:B------:R-:W-:Y:S02]  /*9990*/  VIADD R12, R201.reuse, 0xffffffb9 ;  /* 0xffffffb9c90c7836 */ /* 0x040fe40000000000 */
[C---:B------:R-:W-:Y:S02]  /*99a0*/  VIADD R97, R201.reuse, 0xffffffb0 ;  /* 0xffffffb0c9617836 */ /* 0x040fe40000000000 */
[----:B------:R-:W1:Y:S01]  /*99b0*/  LDC R121, c[0x0][0x3a0] ;  /* 0x0000e800ff797b82 */ /* 0x000e620000000800 */
[----:B------:R-:W5:Y:S04]  /*99c0*/  LDL.LU.64 R36, [R1+0x1e0] ;  /* 0x0001e00001247983 */ /* 0x000f680000300a00 */
[----:B--2---:R-:W2:Y:S04]  /*99d0*/  LDL.LU.64 R34, [R1+0x1e8] ;  /* 0x0001e80001227983 */ /* 0x004ea80000300a00 */
[----:B---3--:R-:W3:Y:S04]  /*99e0*/  LDL.LU.64 R32, [R1+0x1f0] ;  /* 0x0001f00001207983 */ /* 0x008ee80000300a00 */
[----:B------:R-:W3:Y:S04]  /*99f0*/  LDL.LU.64 R48, [R1+0x1b0] ;  /* 0x0001b00001307983 */ /* 0x000ee80000300a00 */
        /* <DEDUP_REMOVED lines=25> */
[----:B------:R-:W3:Y:S01]  /*9b90*/  LDL.LU.64 R50, [R1+0x1a8] ;  /* 0x0001a80001327983 */ /* 0x000ee20000300a00 */
[----:B------:R-:W-:-:S02]  /*9ba0*/  VIADD R14, R201, 0xffffff8e ;  /* 0xffffff8ec90e7836 */ /* 0x000fc40000000000 */
[----:B------:R-:W-:Y:S01]  /*9bb0*/  VIADD R99, R201, 0xffffff80 ;  /* 0xffffff80c9637836 */ /* 0x000fe20000000000 */
[----:B------:R-:W-:Y:S01]  /*9bc0*/  @!PT LDS RZ, [RZ] ;  /* 0x00000000fffff984 */ /* 0x000fe20000000800 */
[----:B------:R-:W-:Y:S01]  /*9bd0*/  @!PT LDS RZ, [RZ] ;  /* 0x00000000fffff984 */ /* 0x000fe20000000800 */
[----:B------:R-:W-:Y:S01]  /*9be0*/  @!PT LDS RZ, [RZ] ;  /* 0x00000000fffff984 */ /* 0x000fe20000000800 */
[----:B------:R-:W-:Y:S01]  /*9bf0*/  LDGSTS.E [R135], desc[UR22][R138.64], !P3 ;  /* 0x000000008a877fae */ /* 0x000fe2000d9a1016 */
[----:B------:R-:W-:-:S03]  /*9c00*/  IMAD.IADD R98, R11, 0x1, R10 ;  /* 0x000000010b627824 */ /* 0x000fc600078e020a */
[----:B------:R-:W-:Y:S01]  /*9c10*/  LDGSTS.E [R135+0x200], desc[UR22][R136.64], !P3 ;  /* 0x0020000088877fae */ /* 0x000fe2000d9a1016 */
[----:B------:R-:W-:Y:S01]  /*9c20*/  ISETP.GE.U32.AND P3, PT, R15, 0x7fffff7c, PT ;  /* 0x7fffff7c0f00780c */ /* 0x000fe20003f66070 */
[----:B------:R-:W-:Y:S01]  /*9c30*/  VIADD R15, R201, 0xffffff8f ;  /* 0xffffff8fc90f7836 */ /* 0x000fe20000000000 */
[----:B------:R-:W-:Y:S01]  /*9c40*/  SEL R10, RZ, 0x1, P4 ;  /* 0x00000001ff0a7807 */ /* 0x000fe20002000000 */
[----:B------:R-:W-:-:S04]  /*9c50*/  IMAD.IADD R6, R7, 0x1, R6 ;  /* 0x0000000107067824 */ /* 0x000fc800078e0206 */
[----:B------:R-:W-:Y:S02]  /*9c60*/  IMAD.IADD R7, R10, 0x1, R81 ;  /* 0x000000010a077824 */ /* 0x000fe400078e0251 */
[----:B------:R-:W-:Y:S01]  /*9c70*/  IMAD.IADD R81, R5, 0x1, R4 ;  /* 0x0000000105517824 */ /* 0x000fe200078e0204 */
[----:B------:R-:W-:Y:S02]  /*9c80*/  LOP3.LUT R6, R6, 0x3, RZ, 0xc0, !PT ;  /* 0x0000000306067812 */ /* 0x000fe400078ec0ff */
[----:B------:R-:W-:Y:S01]  /*9c90*/  LOP3.LUT R5, R98, 0x3, RZ, 0xc0, !PT ;  /* 0x0000000362057812 */ /* 0x000fe200078ec0ff */
[----:B----4-:R-:W-:-:S04]  /*9ca0*/  IMAD.WIDE R86, R164, 0x4, R74 ;  /* 0x00000004a4567825 */ /* 0x010fc800078e024a */
[----:B-----5:R-:W-:-:S04]  /*9cb0*/  IMAD.WIDE R36, R164, 0x4, R36 ;  /* 0x00000004a4247825 */ /* 0x020fc800078e0224 */
[----:B--2---:R-:W-:-:S04]  /*9cc0*/  IMAD.WIDE R34, R164, 0x4, R34 ;  /* 0x00000004a4227825 */ /* 0x004fc800078e0222 */
[----:B---3--:R-:W-:-:S04]  /*9cd0*/  IMAD.WIDE R32, R164, 0x4, R32 ;  /* 0x00000004a4207825 */ /* 0x008fc800078e0220 */
[----:B------:R-:W-:-:S04]  /*9ce0*/  IMAD.WIDE R48, R164, 0x4, R48 ;  /* 0x00000004a4307825 */ /* 0x000fc800078e0230 */
[----:B------:R-:W-:-:S04]  /*9cf0*/  IMAD.WIDE R88, R164, 0x4, R76 ;  /* 0x00000004a4587825 */ /* 0x000fc800078e024c */
[C---:B------:R-:W-:Y:S01]  /*9d00*/  IMAD.WIDE R82, R164.reuse, 0x4, R72 ;  /* 0x00000004a4527825 */ /* 0x040fe200078e0248 */
[----:B------:R-:W-:Y:S03]  /*9d10*/  LDGSTS.E [R135+0x400], desc[UR22][R88.64], !P2 ;  /* 0x0040000058877fae */ /* 0x000fe6000d1a1016 */
[C---:B------:R-:W-:Y:S01]  /*9d20*/  IMAD.WIDE R78, R164.reuse, 0x4, R70 ;  /* 0x00000004a44e7825 */ /* 0x040fe200078e0246 */
[----:B------:R-:W-:Y:S01]  /*9d30*/  LDGSTS.E [R135+0x600], desc[UR22][R86.64], !P2 ;  /* 0x0060000056877fae */ /* 0x000fe2000d1a1016 */
[----:B------:R-:W-:Y:S02]  /*9d40*/  ISETP.GE.U32.AND P2, PT, R13, 0x7fffff7b, PT ;  /* 0x7fffff7b0d00780c */ /* 0x000fe40003f46070 */
[----:B------:R-:W-:Y:S01]  /*9d50*/  VIADD R13, R201, 0xffffffb8 ;  /* 0xffffffb8c90d7836 */ /* 0x000fe20000000000 */
[----:B------:R-:W-:Y:S01]  /*9d60*/  LDGSTS.E [R135+0x800], desc[UR22][R82.64], !P1 ;  /* 0x0080000052877fae */ /* 0x000fe2000c9a1016 */
[----:B------:R-:W-:-:S03]  /*9d70*/  IMAD.WIDE R46, R164, 0x4, R46 ;  /* 0x00000004a42e7825 */ /* 0x000fc600078e022e */
[----:B------:R-:W-:Y:S01]  /*9d80*/  LDGSTS.E [R135+0xa00], desc[UR22][R78.64], !P1 ;  /* 0x00a000004e877fae */ /* 0x000fe2000c9a1016 */
[----:B------:R-:W-:Y:S01]  /*9d90*/  ISETP.GE.U32.AND P1, PT, R12, 0x7fffff7a, PT ;  /* 0x7fffff7a0c00780c */ /* 0x000fe20003f26070 */
[----:B------:R-:W-:Y:S02]  /*9da0*/  VIADD R12, R201, 0xffffffb7 ;  /* 0xffffffb7c90c7836 */ /* 0x000fe40000000000 */
[----:B------:R-:W-:-:S04]  /*9db0*/  IMAD.WIDE R44, R164, 0x4, R44 ;  /* 0x00000004a42c7825 */ /* 0x000fc800078e022c */
[----:B------:R-:W-:-:S04]  /*9dc0*/  IMAD.WIDE R74, R164, 0x4, R68 ;  /* 0x00000004a44a7825 */ /* 0x000fc800078e0244 */
[C---:B------:R-:W-:Y:S01]  /*9dd0*/  IMAD.WIDE R70, R164.reuse, 0x4, R66 ;  /* 0x00000004a4467825 */ /* 0x040fe200078e0242 */
[----:B------:R-:W-:Y:S03]  /*9de0*/  LDGSTS.E [R135+0xc00], desc[UR22][R74.64], !P6 ;  /* 0x00c000004a877fae */ /* 0x000fe6000f1a1016 */
[C---:B------:R-:W-:Y:S01]  /*9df0*/  IMAD.WIDE R30, R164.reuse, 0x4, R30 ;  /* 0x00000004a41e7825 */ /* 0x040fe200078e021e */
[----:B------:R-:W-:Y:S01]  /*9e00*/  LDGSTS.E [R135+0xe00], desc[UR22][R70.64], !P6 ;  /* 0x00e0000046877fae */ /* 0x000fe2000f1a1016 */
[----:B------:R-:W-:Y:S02]  /*9e10*/  ISETP.GE.U32.AND P6, PT, R13, 0x7fffff79, PT ;  /* 0x7fffff790d00780c */ /* 0x000fe40003fc6070 */
[----:B------:R-:W-:Y:S01]  /*9e20*/  IADD3 R13, PT, PT, R201, -0x4a, RZ ;  /* 0xffffffb6c90d7810 */ /* 0x000fe20007ffe0ff */
[----:B------:R-:W-:-:S04]  /*9e30*/  IMAD.WIDE R38, R164, 0x4, R38 ;  /* 0x00000004a4267825 */ /* 0x000fc800078e0226 */
[----:B------:R-:W-:-:S04]  /*9e40*/  IMAD.WIDE R66, R164, 0x4, R64 ;  /* 0x00000004a4427825 */ /* 0x000fc800078e0240 */
[C---:B------:R-:W-:Y:S01]  /*9e50*/  IMAD.WIDE R58, R164.reuse, 0x4, R58 ;  /* 0x00000004a43a7825 */ /* 0x040fe200078e023a */
[----:B------:R-:W-:Y:S03]  /*9e60*/  LDGSTS.E [R135+0x1000], desc[UR22][R66.64], !P3 ;  /* 0x0100000042877fae */ /* 0x000fe6000d9a1016 */
[----:B------:R-:W-:-:S04]  /*9e70*/  IMAD.WIDE R42, R164, 0x4, R42 ;  /* 0x00000004a42a7825 */ /* 0x000fc800078e022a */
[----:B------:R-:W-:-:S04]  /*9e80*/  IMAD.WIDE R28, R164, 0x4, R28 ;  /* 0x00000004a41c7825 */ /* 0x000fc800078e021c */
[----:B------:R-:W-:-:S04]  /*9e90*/  IMAD.WIDE R26, R164, 0x4, R26 ;  /* 0x00000004a41a7825 */ /* 0x000fc800078e021a */
[----:B------:R-:W-:Y:S01]  /*9ea0*/  IMAD.WIDE R24, R164, 0x4, R24 ;  /* 0x00000004a4187825 */ /* 0x000fe200078e0218 */
[----:B------:R-:W-:-:S03]  /*9eb0*/  MOV R101, R57 ;  /* 0x0000003900657202 */ /* 0x000fc60000000f00 */
[----:B------:R-:W-:Y:S02]  /*9ec0*/  IMAD.MOV.U32 R100, RZ, RZ, R56 ;  /* 0x000000ffff647224 */ /* 0x000fe400078e0038 */
[----:B------:R-:W-:Y:S02]  /*9ed0*/  IMAD.MOV.U32 R105, RZ, RZ, R53 ;  /* 0x000000ffff697224 */ /* 0x000fe400078e0035 */
[----:B------:R-:W-:Y:S02]  /*9ee0*/  IMAD.MOV.U32 R102, RZ, RZ, R60 ;  /* 0x000000ffff667224 */ /* 0x000fe400078e003c */
[----:B------:R-:W-:Y:S02]  /*9ef0*/  IMAD.MOV.U32 R103, RZ, RZ, R61 ;  /* 0x000000ffff677224 */ /* 0x000fe400078e003d */
[----:B------:R-:W-:Y:S01]  /*9f00*/  IMAD.MOV.U32 R108, RZ, RZ, R22 ;  /* 0x000000ffff6c7224 */ /* 0x000fe200078e0016 */
[----:B------:R-:W-:Y:S01]  /*9f10*/  MOV R114, R20 ;  /* 0x0000001400727202 */ /* 0x000fe20000000f00 */
[----:B------:R-:W-:Y:S01]  /*9f20*/  IMAD.MOV.U32 R115, RZ, RZ, R21 ;  /* 0x000000ffff737224 */ /* 0x000fe200078e0015 */
[C---:B------:R-:W-:Y:S01]  /*9f30*/  IADD3 R20, PT, PT, R201.reuse, -0x64, RZ ;  /* 0xffffff9cc9147810 */ /* 0x040fe20007ffe0ff */
[----:B------:R-:W-:Y:S01]  /*9f40*/  VIADD R21, R201, 0xffffff9d ;  /* 0xffffff9dc9157836 */ /* 0x000fe20000000000 */
[----:B------:R-:W-:Y:S01]  /*9f50*/  MOV R124, R108 ;  /* 0x0000006c007c7202 */ /* 0x000fe20000000f00 */
[----:B------:R-:W-:-:S02]  /*9f60*/  IMAD.MOV.U32 R112, RZ, RZ, R18 ;  /* 0x000000ffff707224 */ /* 0x000fc400078e0012 */
[----:B------:R-:W-:Y:S01]  /*9f70*/  IMAD.MOV.U32 R113, RZ, RZ, R19 ;  /* 0x000000ffff717224 */ /* 0x000fe200078e0013 */
[----:B------:R-:W-:Y:S01]  /*9f80*/  MOV R107, R17 ;  /* 0x00000011006b7202 */ /* 0x000fe20000000f00 */
[----:B------:R-:W-:Y:S02]  /*9f90*/  IMAD.MOV.U32 R106, RZ, RZ, R16 ;  /* 0x000000ffff6a7224 */ /* 0x000fe400078e0010 */
[----:B------:R-:W-:Y:S02]  /*9fa0*/  VIADD R16, R201, 0xffffff81 ;  /* 0xffffff81c9107836 */ /* 0x000fe40000000000 */
[----:B------:R-:W-:-:S04]  /*9fb0*/  IMAD.WIDE R40, R164, 0x4, R40 ;  /* 0x00000004a4287825 */ /* 0x000fc800078e0228 */
[----:B------:R-:W-:-:S04]  /*9fc0*/  IMAD.WIDE R54, R164, 0x4, R54 ;  /* 0x00000004a4367825 */ /* 0x000fc800078e0236 */
[----:B------:R-:W-:-:S04]  /*9fd0*/  IMAD.WIDE R62, R164, 0x4, R62 ;  /* 0x00000004a43e7825 */ /* 0x000fc800078e023e */
[----:B------:R-:W-:Y:S01]  /*9fe0*/  IMAD.WIDE R50, R164, 0x4, R50 ;  /* 0x00000004a4327825 */ /* 0x000fe200078e0232 */
[----:B------:R-:W-:Y:S01]  /*9ff0*/  LDGSTS.E [R135+0x1200], desc[UR22][R62.64], !P3 ;  /* 0x012000003e877fae */ /* 0x000fe2000d9a1016 */
[----:B------:R-:W-:Y:S02]  /*a000*/  ISETP.GE.U32.AND P3, PT, R12, 0x7fffff78, PT ;  /* 0x7fffff780c00780c */ /* 0x000fe40003f66070 */
[C---:B------:R-:W-:Y:S01]  /*a010*/  VIADD R12, R201.reuse, 0xffffffb5 ;  /* 0xffffffb5c90c7836 */ /* 0x040fe20000000000 */
[----:B------:R-:W-:Y:S01]  /*a020*/  LDGSTS.E [R135+0x1400], desc[UR22][R58.64], !P2 ;  /* 0x014000003a877fae */ /* 0x000fe2000d1a1016 */
[C---:B------:R-:W-:Y:S02]  /*a030*/  VIADD R17, R201.reuse, 0xffffff85 ;  /* 0xffffff85c9117836 */ /* 0x040fe40000000000 */
[----:B------:R-:W-:Y:S01]  /*a040*/  VIADD R18, R201, 0xffffff98 ;  /* 0xffffff98c9127836 */ /* 0x000fe20000000000 */
[----:B------:R-:W-:Y:S01]  /*a050*/  LDGSTS.E [R135+0x1600], desc[UR22][R54.64], !P2 ;  /* 0x0160000036877fae */ /* 0x000fe2000d1a1016 */
[----:B------:R-:W-:Y:S01]  /*a060*/  ISETP.GE.U32.AND P2, PT, R13, 0x7fffff77, PT ;  /* 0x7fffff770d00780c */ /* 0x000fe20003f46070 */
[----:B------:R-:W-:-:S02]  /*a070*/  VIADD R13, R201, 0xffffffb4 ;  /* 0xffffffb4c90d7836 */ /* 0x000fc40000000000 */
[----:B------:R-:W-:Y:S01]  /*a080*/  LDGSTS.E [R135+0x1800], desc[UR22][R50.64], !P1 ;  /* 0x0180000032877fae */ /* 0x000fe2000c9a1016 */
[C---:B------:R-:W-:Y:S02]  /*a090*/  VIADD R19, R201.reuse, 0xffffff99 ;  /* 0xffffff99c9137836 */ /* 0x040fe40000000000 */
[C---:B------:R-:W-:Y:S01]  /*a0a0*/  VIADD R22, R201.reuse, 0xffffff90 ;  /* 0xffffff90c9167836 */ /* 0x040fe20000000000 */
[----:B------:R-:W-:Y:S01]  /*a0b0*/  LDGSTS.E [R135+0x1a00], desc[UR22][R48.64], !P1 ;  /* 0x01a0000030877fae */ /* 0x000fe2000c9a1016 */
[----:B------:R-:W-:Y:S01]  /*a0c0*/  ISETP.GE.U32.AND P1, PT, R12, 0x7fffff76, PT ;  /* 0x7fffff760c00780c */ /* 0x000fe20003f26070 */
[C---:B------:R-:W-:Y:S02]  /*a0d0*/  VIADD R12, R201.reuse, 0xffffffb3 ;  /* 0xffffffb3c90c7836 */ /* 0x040fe40000000000 */
[----:B------:R-:W-:Y:S01]  /*a0e0*/  LDGSTS.E [R135+0x1c00], desc[UR22][R46.64], !P6 ;  /* 0x01c000002e877fae */ /* 0x000fe2000f1a1016 */
[----:B------:R-:W-:Y:S01]  /*a0f0*/  IMAD.MOV.U32 R109, RZ, RZ, R23 ;  /* 0x000000ffff6d7224 */ /* 0x000fe200078e0017 */
[----:B------:R-:W-:Y:S01]  /*a100*/  IADD3 R23, PT, PT, R201, -0x6f, RZ ;  /* 0xffffff91c9177810 */ /* 0x000fe20007ffe0ff */
[----:B------:R-:W-:Y:S01]  /*a110*/  IMAD.MOV.U32 R104, RZ, RZ, R52 ;  /* 0x000000ffff687224 */ /* 0x000fe200078e0034 */
        /* <DEDUP_REMOVED lines=8> */
[----:B------:R-:W-:Y:S01]  /*a1a0*/  IMAD.MOV.U32 R126, RZ, RZ, R104 ;  /* 0x000000ffff7e7224 */ /* 0x000fe200078e0068 */
[----:B------:R-:W-:Y:S01]  /*a1b0*/  IADD3 R12, PT, PT, R201, -0x4f, RZ ;  /* 0xffffffb1c90c7810 */ /* 0x000fe20007ffe0ff */
[----:B------:R-:W-:Y:S01]  /*a1c0*/  LDGSTS.E [R135+0x2400], desc[UR22][R38.64], !P2 ;  /* 0x0240000026877fae */ /* 0x000fe2000d1a1016 */
[----:B------:R-:W-:Y:S01]  /*a1d0*/  IMAD.MOV.U32 R127, RZ, RZ, R105 ;  /* 0x000000ffff7f7224 */ /* 0x000fe200078e0069 */
[----:B------:R-:W-:Y:S01]  /*a1e0*/  MOV R105, R103 ;  /* 0x0000006700697202 */ /* 0x000fe20000000f00 */
[----:B------:R-:W-:Y:S01]  /*a1f0*/  IMAD.MOV.U32 R104, RZ, RZ, R102 ;  /* 0x000000ffff687224 */ /* 0x000fe200078e0066 */
[----:B------:R-:W-:Y:S01]  /*a200*/  LDGSTS.E [R135+0x2600], desc[UR22][R36.64], !P2 ;  /* 0x0260000024877fae */ /* 0x000fe2000d1a1016 */
[----:B------:R-:W-:Y:S01]  /*a210*/  ISETP.GE.U32.AND P2, PT, R13, 0x7fffff73, PT ;  /* 0x7fffff730d00780c */ /* 0x000fe20003f46070 */
[----:B------:R-:W-:-:S02]  /*a220*/  IMAD.MOV.U32 R125, RZ, RZ, R109 ;  /* 0x000000ffff7d7224 */ /* 0x000fc400078e006d */
[----:B------:R-:W-:Y:S04]  /*a230*/  LDGSTS.E [R135+0x2800], desc[UR22][R34.64], !P1 ;  /* 0x0280000022877fae */ /* 0x000fe8000c9a1016 */
[----:B------:R-:W-:Y:S01]  /*a240*/  LDGSTS.E [R135+0x2a00], desc[UR22][R32.64], !P1 ;  /* 0x02a0000020877fae */ /* 0x000fe2000c9a1016 */
[----:B------:R-:W-:Y:S01]  /*a250*/  ISETP.GE.U32.AND P1, PT, R12, 0x7fffff72, PT ;  /* 0x7fffff720c00780c */ /* 0x000fe20003f26070 */
[C---:B------:R-:W-:Y:S02]  /*a260*/  VIADD R12, R201.reuse, 0xffffff8c ;  /* 0xffffff8cc90c7836 */ /* 0x040fe40000000000 */
[----:B------:R-:W-:Y:S04]  /*a270*/  LDGSTS.E [R135+0x2c00], desc[UR22][R30.64], !P6 ;  /* 0x02c000001e877fae */ /* 0x000fe8000f1a1016 */
[----:B------:R-:W-:Y:S01]  /*a280*/  LDGSTS.E [R135+0x2e00], desc[UR22][R28.64], !P6 ;  /* 0x02e000001c877fae */ /* 0x000fe2000f1a1016 */
[----:B------:R-:W-:Y:S01]  /*a290*/  ISETP.GE.U32.AND P6, PT, R12, 0x7fffff4d, PT ;  /* 0x7fffff4d0c00780c */ /* 0x000fe20003fc6070 */
[----:B------:R-:W-:-:S02]  /*a2a0*/  VIADD R12, R201, 0xffffff8d ;  /* 0xffffff8dc90c7836 */ /* 0x000fc40000000000 */
[----:B------:R-:W-:Y:S01]  /*a2b0*/  LDGSTS.E [R135+0x3000], desc[UR22][R26.64], !P3 ;  /* 0x030000001a877fae */ /* 0x000fe2000d9a1016 */
[----:B------:R-:W-:Y:S02]  /*a2c0*/  SEL R13, RZ, 0x1, P6 ;  /* 0x00000001ff0d7807 */ /* 0x000fe40003000000 */
[----:B------:R-:W-:Y:S01]  /*a2d0*/  ISETP.GE.U32.AND P6, PT, R14, 0x7fffff4f, PT ;  /* 0x7fffff4f0e00780c */ /* 0x000fe20003fc6070 */
[----:B------:R-:W-:Y:S01]  /*a2e0*/  LDGSTS.E [R135+0x3200], desc[UR22][R24.64], !P3 ;  /* 0x0320000018877fae */ /* 0x000fe2000d9a1016 */
[----:B------:R-:W-:Y:S02]  /*a2f0*/  ISETP.GE.U32.AND P3, PT, R12, 0x7fffff4e, PT ;  /* 0x7fffff4e0c00780c */ /* 0x000fe40003f66070 */
[----:B------:R-:W-:Y:S01]  /*a300*/  IADD3 R14, PT, PT, R201, -0x7e, RZ ;  /* 0xffffff82c90e7810 */ /* 0x000fe20007ffe0ff */
[----:B------:R-:W2:Y:S01]  /*a310*/  LDL.LU.64 R102, [R1+0x250] ;  /* 0x0002500001667983 */ /* 0x000ea20000300a00 */
[----:B------:R-:W-:Y:S02]  /*a320*/  SEL R12, RZ, 0x1fffe, P3 ;  /* 0x0001fffeff0c7807 */ /* 0x000fe40001800000 */
[----:B------:R-:W-:Y:S01]  /*a330*/  ISETP.GE.U32.AND P3, PT, R15, 0x7fffff50, PT ;  /* 0x7fffff500f00780c */ /* 0x000fe20003f66070 */
[C---:B------:R-:W-:Y:S01]  /*a340*/  VIADD R15, R201.reuse, 0xffffff83 ;  /* 0xffffff83c90f7836 */ /* 0x040fe20000000000 */
[----:B------:R-:W-:Y:S01]  /*a350*/  SEL R56, RZ, 0x4, P6 ;  /* 0x00000004ff387807 */ /* 0x000fe20003000000 */
[----:B------:R-:W3:Y:S01]  /*a360*/  LDL.LU.64 R122, [R1+0x258] ;  /* 0x00025800017a7983 */ /* 0x000ee20000300a00 */
[----:B------:R-:W-:Y:S01]  /*a370*/  ISETP.GE.U32.AND P6, PT, R16, 0x7fffff42, PT ;  /* 0x7fffff421000780c */ /* 0x000fe20003fc6070 */
[----:B------:R-:W-:Y:S01]  /*a380*/  VIADD R16, R201, 0xffffff84 ;  /* 0xffffff84c9107836 */ /* 0x000fe20000000000 */
[----:B------:R-:W-:-:S02]  /*a390*/  SEL R53, RZ, 0x7fff8, P3 ;  /* 0x0007fff8ff357807 */ /* 0x000fc40001800000 */
[----:B------:R-:W-:Y:S02]  /*a3a0*/  ISETP.GE.U32.AND P3, PT, R14, 0x7fffff43, PT ;  /* 0x7fffff430e00780c */ /* 0x000fe40003f66070 */
[----:B------:R-:W-:Y:S02]  /*a3b0*/  SEL R14, RZ, 0x1fffe, P6 ;  /* 0x0001fffeff0e7807 */ /* 0x000fe40003000000 */
[----:B------:R-:W-:Y:S01]  /*a3c0*/  ISETP.GE.U32.AND P6, PT, R15, 0x7fffff44, PT ;  /* 0x7fffff440f00780c */ /* 0x000fe20003fc6070 */
[----:B------:R-:W-:Y:S01]  /*a3d0*/  VIADD R15, R201, 0xffffff86 ;  /* 0xffffff86c90f7836 */ /* 0x000fe20000000000 */
[----:B------:R-:W-:Y:S02]  /*a3e0*/  SEL R60, RZ, 0x4, P3 ;  /* 0x00000004ff3c7807 */ /* 0x000fe40001800000 */
[----:B------:R-:W-:Y:S02]  /*a3f0*/  ISETP.GE.U32.AND P3, PT, R16, 0x7fffff45, PT ;  /* 0x7fffff451000780c */ /* 0x000fe40003f66070 */
[----:B------:R-:W-:-:S02]  /*a400*/  SEL R57, RZ, 0x7fff8, P6 ;  /* 0x0007fff8ff397807 */ /* 0x000fc40003000000 */
[----:B------:R-:W-:Y:S02]  /*a410*/  ISETP.GE.U32.AND P6, PT, R17, 0x7fffff46, PT ;  /* 0x7fffff461100780c */ /* 0x000fe40003fc6070 */
[----:B------:R-:W-:Y:S02]  /*a420*/  IADD3 R17, PT, PT, R201, -0x79, RZ ;  /* 0xffffff87c9117810 */ /* 0x000fe40007ffe0ff */
[----:B------:R-:W-:Y:S02]  /*a430*/  SEL R16, RZ, 0x1, P3 ;  /* 0x00000001ff107807 */ /* 0x000fe40001800000 */
[----:B------:R-:W-:Y:S02]  /*a440*/  ISETP.GE.U32.AND P3, PT, R15, 0x7fffff47, PT ;  /* 0x7fffff470f00780c */ /* 0x000fe40003f66070 */
[----:B------:R-:W-:Y:S02]  /*a450*/  SEL R15, RZ, 0x1fffe, P6 ;  /* 0x0001fffeff0f7807 */ /* 0x000fe40003000000 */
        /* <DEDUP_REMOVED lines=30> */
[----:B------:R-:W-:Y:S02]  /*a640*/  ISETP.GE.U32.AND P6, PT, R23, 0x7fffff54, PT ;  /* 0x7fffff541700780c */ /* 0x000fe40003fc6070 */
[----:B------:R-:W-:-:S02]  /*a650*/  SEL R76, RZ, 0x4, P3 ;  /* 0x00000004ff4c7807 */ /* 0x000fc40001800000 */
[----:B------:R-:W-:Y:S02]  /*a660*/  ISETP.GE.U32.AND P3, PT, R52, 0x7fffff55, PT ;  /* 0x7fffff553400780c */ /* 0x000fe40003f66070 */
[----:B------:R-:W-:Y:S02]  /*a670*/  SEL R73, RZ, 0x7fff8, P6 ;  /* 0x0007fff8ff497807 */ /* 0x000fe40003000000 */
[----:B------:R-:W-:Y:S02]  /*a680*/  IADD3 R23, PT, PT, R201, -0x6a, RZ ;  /* 0xffffff96c9177810 */ /* 0x000fe40007ffe0ff */
[----:B------:R-:W-:Y:S01]  /*a690*/  ISETP.GE.U32.AND P6, PT, R77, 0x7fffff56, PT ;  /* 0x7fffff564d00780c */ /* 0x000fe20003fc6070 */
[----:B------:R-:W-:Y:S01]  /*a6a0*/  VIADD R77, R201, 0xffffff97 ;  /* 0xffffff97c94d7836 */ /* 0x000fe20000000000 */
[----:B------:R-:W-:Y:S02]  /*a6b0*/  SEL R52, RZ, 0x1, P3 ;  /* 0x00000001ff347807 */ /* 0x000fe40001800000 */
[----:B------:R-:W-:-:S02]  /*a6c0*/  ISETP.GE.U32.AND P3, PT, R23, 0x7fffff57, PT ;  /* 0x7fffff571700780c */ /* 0x000fc40003f66070 */
[----:B------:R-:W-:Y:S02]  /*a6d0*/  SEL R23, RZ, 0x1fffe, P6 ;  /* 0x0001fffeff177807 */ /* 0x000fe40003000000 */
[----:B------:R-:W-:Y:S02]  /*a6e0*/  ISETP.GE.U32.AND P6, PT, R77, 0x7fffff58, PT ;  /* 0x7fffff584d00780c */ /* 0x000fe40003fc6070 */
[----:B------:R-:W-:Y:S02]  /*a6f0*/  SEL R80, RZ, 0x4, P3 ;  /* 0x00000004ff507807 */ /* 0x000fe40001800000 */
[----:B------:R-:W-:Y:S01]  /*a700*/  ISETP.GE.U32.AND P3, PT, R97, 0x7fffff71, PT ;  /* 0x7fffff716100780c */ /* 0x000fe20003f66070 */
[----:B------:R-:W-:Y:S01]  /*a710*/  IMAD.IADD R97, R9, 0x1, R8 ;  /* 0x0000000109617824 */ /* 0x000fe200078e0208 */
[----:B------:R-:W-:Y:S02]  /*a720*/  SEL R77, RZ, 0x7fff8, P6 ;  /* 0x0007fff8ff4d7807 */ /* 0x000fe40003000000 */
[----:B------:R-:W-:-:S02]  /*a730*/  ISETP.GE.U32.AND P6, PT, R99, 0x7fffff41, PT ;  /* 0x7fffff416300780c */ /* 0x000fc40003fc6070 */
[----:B------:R-:W-:Y:S02]  /*a740*/  LOP3.LUT R4, R97, 0x3, RZ, 0xc0, !PT ;  /* 0x0000000361047812 */ /* 0x000fe400078ec0ff */
[----:B------:R-:W-:Y:S02]  /*a750*/  SEL R9, RZ, 0x1, P6 ;  /* 0x00000001ff097807 */ /* 0x000fe40003000000 */
[----:B------:R-:W-:Y:S02]  /*a760*/  IADD3 R8, PT, PT, R13, R12, RZ ;  /* 0x0000000c0d087210 */ /* 0x000fe40007ffe0ff */
[----:B------:R-:W-:Y:S01]  /*a770*/  IADD3 R13, PT, PT, R4, R90, R91 ;  /* 0x0000005a040d7210 */ /* 0x000fe20007ffe05b */
[----:B------:R-:W-:Y:S01]  /*a780*/  IMAD.IADD R9, R9, 0x1, R14 ;  /* 0x0000000109097824 */ /* 0x000fe200078e020e */
[----:B------:R-:W-:Y:S01]  /*a790*/  LOP3.LUT R4, R81, 0x3, RZ, 0xc0, !PT ;  /* 0x0000000351047812 */ /* 0x000fe200078ec0ff */
[----:B------:R-:W-:Y:S01]  /*a7a0*/  IMAD.IADD R10, R16, 0x1, R15 ;  /* 0x00000001100a7824 */ /* 0x000fe200078e020f */
[----:B------:R-:W-:Y:S01]  /*a7b0*/  IADD3 R16, PT, PT, R6, R92, R93 ;  /* 0x0000005c06107210 */ /* 0x000fe20007ffe05d */
[----:B------:R-:W-:Y:S01]  /*a7c0*/  IMAD.IADD R11, R18, 0x1, R17 ;  /* 0x00000001120b7824 */ /* 0x000fe200078e0211 */
[----:B------:R-:W-:Y:S01]  /*a7d0*/  LOP3.LUT R6, R8, 0x3, RZ, 0xc0, !PT ;  /* 0x0000000308067812 */ /* 0x000fe200078ec0ff */
[----:B------:R-:W-:Y:S01]  /*a7e0*/  IMAD.IADD R12, R20, 0x1, R19 ;  /* 0x00000001140c7824 */ /* 0x000fe200078e0213 */
[----:B------:R-:W-:-:S02]  /*a7f0*/  IADD3 R18, PT, PT, R5, R84, R85 ;  /* 0x0000005405127210 */ /* 0x000fc40007ffe055 */
[----:B------:R-:W-:Y:S02]  /*a800*/  IADD3 R8, PT, PT, R4, R94, R95 ;  /* 0x0000005e04087210 */ /* 0x000fe40007ffe05f */
[----:B------:R-:W-:Y:S02]  /*a810*/  LOP3.LUT R5, R7, 0x3, RZ, 0xc0, !PT ;  /* 0x0000000307057812 */ /* 0x000fe400078ec0ff */
[----:B------:R-:W-:Y:S02]  /*a820*/  LOP3.LUT R4, R9, 0x3, RZ, 0xc0, !PT ;  /* 0x0000000309047812 */ /* 0x000fe400078ec0ff */
[----:B------:R-:W-:Y:S02]  /*a830*/  IADD3 R110, PT, PT, R5, R110, R96 ;  /* 0x0000006e056e7210 */ /* 0x000fe40007ffe060 */
[----:B------:R-:W-:Y:S02]  /*a840*/  IADD3 R7, PT, PT, R4, R57, R60 ;  /* 0x0000003904077210 */ /* 0x000fe40007ffe03c */
[----:B------:R-:W-:-:S02]  /*a850*/  LOP3.LUT R5, R11, 0x3, RZ, 0xc0, !PT ;  /* 0x000000030b057812 */ /* 0x000fc400078ec0ff */
[----:B------:R-:W-:Y:S02]  /*a860*/  LOP3.LUT R4, R12, 0x3, RZ, 0xc0, !PT ;  /* 0x000000030c047812 */ /* 0x000fe400078ec0ff */
[----:B------:R-:W-:Y:S02]  /*a870*/  IADD3 R14, PT, PT, R22, R21, RZ ;  /* 0x00000015160e7210 */ /* 0x000fe40007ffe0ff */
[----:B------:R-:W-:Y:S02]  /*a880*/  IADD3 R17, PT, PT, R6, R53, R56 ;  /* 0x0000003506117210 */ /* 0x000fe40007ffe038 */
[----:B------:R-:W-:Y:S01]  /*a890*/  LOP3.LUT R6, R10, 0x3, RZ, 0xc0, !PT ;  /* 0x000000030a067812 */ /* 0x000fe200078ec0ff */
[----:B------:R-:W-:Y:S01]  /*a8a0*/  IMAD.IADD R15, R52, 0x1, R23 ;  /* 0x00000001340f7824 */ /* 0x000fe200078e0217 */
[----:B------:R-:W-:Y:S02]  /*a8b0*/  IADD3 R10, PT, PT, R5, R65, R68 ;  /* 0x00000041050a7210 */ /* 0x000fe40007ffe044 */
[----:B------:R-:W-:Y:S01]  /*a8c0*/  IADD3 R12, PT, PT, R4, R69, R72 ;  /* 0x00000045040c7210 */ /* 0x000fe20007ffe048 */
[----:B------:R-:W-:Y:S01]  /*a8d0*/  IMAD.SHL.U32 R4, R13, 0x100, RZ ;  /* 0x000001000d047824 */ /* 0x000fe200078e00ff */
[----:B------:R-:W-:-:S02]  /*a8e0*/  LOP3.LUT R5, R14, 0x3, RZ, 0xc0, !PT ;  /* 0x000000030e057812 */ /* 0x000fc400078ec0ff */
[----:B------:R-:W-:Y:S02]  /*a8f0*/  LOP3.LUT R110, R110, 0xf, RZ, 0xc0, !PT ;  /* 0x0000000f6e6e7812 */ /* 0x000fe400078ec0ff */
[----:B------:R-:W-:Y:S02]  /*a900*/  IADD3 R9, PT, PT, R5, R73, R76 ;  /* 0x0000004905097210 */ /* 0x000fe40007ffe04c */
[----:B------:R-:W-:Y:S01]  /*a910*/  LOP3.LUT R5, R15, 0x3, RZ, 0xc0, !PT ;  /* 0x000000030f057812 */ /* 0x000fe200078ec0ff */
[----:B------:R-:W-:Y:S01]  /*a920*/  IMAD R110, R8, 0x10, R110 ;  /* 0x00000010086e7824 */ /* 0x000fe200078e026e */
[----:B------:R-:W-:Y:S02]  /*a930*/  LOP3.LUT R4, R4, 0xf00, RZ, 0xe2, !PT ;  /* 0x00000f0004047812 */ /* 0x000fe400078ee2ff */
[----:B------:R-:W-:Y:S02]  /*a940*/  IADD3 R11, PT, PT, R6, R61, R64 ;  /* 0x0000003d060b7210 */ /* 0x000fe40007ffe040 */
[----:B------:R-:W-:-:S02]  /*a950*/  LOP3.LUT R6, R7, 0xf, RZ, 0xc0, !PT ;  /* 0x0000000f07067812 */ /* 0x000fc400078ec0ff */
[----:B------:R-:W-:Y:S01]  /*a960*/  IADD3 R8, PT, PT, R5, R77, R80 ;  /* 0x0000004d05087210 */ /* 0x000fe20007ffe050 */
[----:B------:R-:W-:Y:S01]  /*a970*/  IMAD R5, R16, 0x1000, R4 ;  /* 0x0000100010057824 */ /* 0x000fe200078e0204 */
[----:B------:R-:W-:Y:S01]  /*a980*/  LOP3.LUT R110, R110, 0xff, RZ, 0xc0, !PT ;  /* 0x000000ff6e6e7812 */ /* 0x000fe200078ec0ff */
[----:B------:R-:W-:Y:S01]  /*a990*/  IMAD.SHL.U32 R4, R18, 0x100, RZ ;  /* 0x0000010012047824 */ /* 0x000fe200078e00ff */
[----:B------:R-:W-:Y:S01]  /*a9a0*/  LEA R109, R11, R6, 0x4 ;  /* 0x000000060b6d7211 */ /* 0x000fe200078e20ff */
[----:B------:R-:W-:Y:S02]  /*a9b0*/  IMAD.SHL.U32 R6, R10, 0x100, RZ ;  /* 0x000001000a067824 */ /* 0x000fe400078e00ff */
[----:B------:R-:W-:Y:S02]  /*a9c0*/  IMAD.WIDE R22, R164, 0x4, R104 ;  /* 0x00000004a4167825 */ /* 0x000fe400078e0268 */
[----:B------:R-:W4:Y:S02]  /*a9d0*/  LDL.LU.64 R104, [R1+0x260] ;  /* 0x0002600001687983 */ /* 0x000f240000300a00 */
[----:B------:R-:W-:Y:S01]  /*a9e0*/  IMAD.IADD R110, R5, 0x1, R110 ;  /* 0x00000001056e7824 */ /* 0x000fe200078e026e */
[----:B------:R-:W-:Y:S01]  /*a9f0*/  LOP3.LUT R5, R4, 0xf00, RZ, 0xe2, !PT ;  /* 0x00000f0004057812 */ /* 0x000fe200078ee2ff */
[----:B------:R-:W-:Y:S01]  /*aa00*/  IMAD.WIDE R20, R164, 0x4, R100 ;  /* 0x00000004a4147825 */ /* 0x000fe200078e0264 */
[----:B------:R-:W5:Y:S01]  /*aa10*/  LDL.LU.64 R116, [R1+0x268] ;  /* 0x0002680001747983 */ /* 0x000f620000300a00 */
[----:B------:R-:W-:-:S03]  /*aa20*/  LOP3.LUT R4, R6, 0xf00, RZ, 0xe2, !PT ;  /* 0x00000f0006047812 */ /* 0x000fc600078ee2ff */
[----:B------:R-:W5:Y:S01]  /*aa30*/  LDL.LU.64 R100, [R1+0x270] ;  /* 0x0002700001647983 */ /* 0x000f620000300a00 */
[----:B------:R-:W-:-:S03]  /*aa40*/  IMAD.WIDE R14, R164, 0x4, R114 ;  /* 0x00000004a40e7825 */ /* 0x000fc600078e0272 */
[----:B------:R-:W5:Y:S01]  /*aa50*/  LDL.LU.64 R114, [R1+0x278] ;  /* 0x0002780001727983 */ /* 0x000f620000300a00 */
[----:B------:R-:W-:Y:S02]  /*aa60*/  IMAD R119, R12, 0x1000, R4 ;  /* 0x000010000c777824 */ /* 0x000fe400078e0204 */
[----:B------:R-:W-:Y:S01]  /*aa70*/  IMAD.WIDE R12, R164, 0x4, R112 ;  /* 0x00000004a40c7825 */ /* 0x000fe200078e0270 */
[----:B------:R-:W-:Y:S04]  /*aa80*/  LDGSTS.E [R135+0x3400], desc[UR22][R22.64], !P2 ;  /* 0x0340000016877fae */ /* 0x000fe8000d1a1016 */
[----:B------:R-:W5:Y:S01]  /*aa90*/  LDL.LU.64 R112, [R1+0x280] ;  /* 0x0002800001707983 */ /* 0x000f620000300a00 */
[----:B------:R-:W-:-:S03]  /*aaa0*/  LOP3.LUT R110, R110, 0xffff, RZ, 0xc0, !PT ;  /* 0x0000ffff6e6e7812 */ /* 0x000fc600078ec0ff */
[----:B------:R-:W-:Y:S01]  /*aab0*/  LDGSTS.E [R135+0x3600], desc[UR22][R20.64], !P2 ;  /* 0x0360000014877fae */ /* 0x000fe2000d1a1016 */
[----:B------:R-:W-:Y:S01]  /*aac0*/  SHF.R.U32.HI R4, RZ, 0xf, R110 ;  /* 0x0000000fff047819 */ /* 0x000fe2000001166e */
[----:B------:R-:W-:-:S03]  /*aad0*/  IMAD.WIDE R18, R164, 0x4, R126 ;  /* 0x00000004a4127825 */ /* 0x000fc600078e027e */
[----:B------:R-:W-:Y:S02]  /*aae0*/  LOP3.LUT P2, RZ, R4, 0x1, RZ, 0xc0, !PT ;  /* 0x0000000104ff7812 */ /* 0x000fe4000784c0ff */
[----:B------:R-:W-:Y:S01]  /*aaf0*/  LOP3.LUT R7, R9, 0xf, RZ, 0xc0, !PT ;  /* 0x0000000f09077812 */ /* 0x000fe200078ec0ff */
[----:B------:R-:W-:Y:S01]  /*ab00*/  LDGSTS.E [R135+0x3800], desc[UR22][R18.64], !P1 ;  /* 0x0380000012877fae */ /* 0x000fe2000c9a1016 */
[----:B------:R-:W-:Y:S01]  /*ab10*/  LEA R120, R17, R5, 0xc ;  /* 0x0000000511787211 */ /* 0x000fe200078e60ff */
[----:B------:R-:W-:Y:S01]  /*ab20*/  IMAD.WIDE R16, R164, 0x4, R124 ;  /* 0x00000004a4107825 */ /* 0x000fe200078e027c */
[--C-:B------:R-:W-:Y:S02]  /*ab30*/  SHF.R.U32.HI R5, RZ, 0xe, R110.reuse ;  /* 0x0000000eff057819 */ /* 0x100fe4000001166e */
[----:B------:R-:W-:Y:S01]  /*ab40*/  SHF.R.U32.HI R4, RZ, 0xd, R110 ;  /* 0x0000000dff047819 */ /* 0x000fe2000001166e */
[----:B------:R-:W-:Y:S01]  /*ab50*/  IMAD R111, R8, 0x10, R7 ;  /* 0x00000010086f7824 */ /* 0x000fe200078e0207 */
[----:B------:R-:W-:Y:S01]  /*ab60*/  LDGSTS.E [R135+0x3a00], desc[UR22][R16.64], !P1 ;  /* 0x03a0000010877fae */ /* 0x000fe2000c9a1016 */
[----:B------:R-:W-:Y:S01]  /*ab70*/  IMAD.WIDE R10, R164, 0x4, R106 ;  /* 0x00000004a40a7825 */ /* 0x000fe200078e026a */
[----:B------:R-:W-:-:S02]  /*ab80*/  LOP3.LUT P1, RZ, R5, 0x1, RZ, 0xc0, !PT ;  /* 0x0000000105ff7812 */ /* 0x000fc4000782c0ff */
[----:B------:R-:W5:Y:S01]  /*ab90*/  LDL.LU.64 R106, [R1+0x288] ;  /* 0x00028800016a7983 */ /* 0x000f620000300a00 */
[----:B------:R-:W-:-:S03]  /*aba0*/  SHF.R.U32.HI R5, RZ, 0xc, R110 ;  /* 0x0000000cff057819 */ /* 0x000fc6000001166e */
[----:B------:R-:W-:Y:S04]  /*abb0*/  LDGSTS.E [R135+0x3c00], desc[UR22][R14.64], !P3 ;  /* 0x03c000000e877fae */ /* 0x000fe8000d9a1016 */
[----:B------:R-:W-:Y:S01]  /*abc0*/  LDGSTS.E [R135+0x3e00], desc[UR22][R12.64], !P3 ;  /* 0x03e000000c877fae */ /* 0x000fe2000d9a1016 */
[----:B------:R-:W-:-:S03]  /*abd0*/  LOP3.LUT P3, RZ, R4, 0x1, RZ, 0xc0, !PT ;  /* 0x0000000104ff7812 */ /* 0x000fc6000786c0ff */
[----:B------:R-:W-:Y:S01]  /*abe0*/  LDGSTS.E [R135+0x4000], desc[UR22][R10.64], P2 ;  /* 0x040000000a877fae */ /* 0x000fe200091a1016 */
[--C-:B------:R-:W-:Y:S02]  /*abf0*/  SHF.R.U32.HI R61, RZ, 0xa, R110.reuse ;  /* 0x0000000aff3d7819 */ /* 0x100fe4000001166e */
[----:B------:R-:W-:Y:S01]  /*ac00*/  SHF.R.U32.HI R60, RZ, 0xb, R110 ;  /* 0x0000000bff3c7819 */ /* 0x000fe2000001166e */
[C---:B--2---:R-:W-:Y:S02]  /*ac10*/  IMAD.WIDE R8, R164.reuse, 0x4, R102 ;  /* 0x00000004a4087825 */ /* 0x044fe400078e0266 */
[----:B------:R-:W2:Y:S04]  /*ac20*/  LDL.LU.64 R102, [R1+0x290] ;  /* 0x0002900001667983 */ /* 0x000ea80000300a00 */
[----:B------:R-:W-:Y:S01]  /*ac30*/  LDGSTS.E [R135+0x4200], desc[UR22][R8.64], P2 ;  /* 0x0420000008877fae */ /* 0x000fe200091a1016 */
[----:B------:R-:W-:Y:S01]  /*ac40*/  LOP3.LUT P2, RZ, R5, 0x1, RZ, 0xc0, !PT ;  /* 0x0000000105ff7812 */ /* 0x000fe2000784c0ff */
[----:B---3--:R-:W-:-:S05]  /*ac50*/  IMAD.WIDE R6, R164, 0x4, R122 ;  /* 0x00000004a4067825 */ /* 0x008fca00078e027a */
[----:B------:R-:W-:Y:S01]  /*ac60*/  LDGSTS.E [R135+0x4400], desc[UR22][R6.64], P1 ;  /* 0x0440000006877fae */ /* 0x000fe200089a1016 */
[----:B----4-:R-:W-:-:S03]  /*ac70*/  IMAD.WIDE R4, R164, 0x4, R104 ;  /* 0x00000004a4047825 */ /* 0x010fc600078e0268 */
[----:B------:R-:W3:Y:S04]  /*ac80*/  LDL.LU.64 R104, [R1+0x298] ;  /* 0x0002980001687983 */ /* 0x000ee80000300a00 */
[----:B------:R-:W4:Y:S01]  /*ac90*/  LDL.LU.64 R128, [R1+0x2a0] ;  /* 0x0002a00001807983 */ /* 0x000f220000300a00 */
[----:B-----5:R-:W-:-:S03]  /*aca0*/  IMAD.WIDE R52, R164, 0x4, R116 ;  /* 0x00000004a4347825 */ /* 0x020fc600078e0274 */
[----:B------:R-:W5:Y:S01]  /*acb0*/  LDL.LU.64 R126, [R1+0x2a8] ;  /* 0x0002a800017e7983 */ /* 0x000f620000300a00 */
[----:B------:R-:W-:-:S03]  /*acc0*/  IMAD.WIDE R56, R164, 0x4, R100 ;  /* 0x00000004a4387825 */ /* 0x000fc600078e0264 */
[----:B------:R-:W5:Y:S04]  /*acd0*/  LDL.LU.64 R100, [R1+0x2b0] ;  /* 0x0002b00001647983 */ /* 0x000f680000300a00 */
[----:B------:R-:W-:Y:S01]  /*ace0*/  LDGSTS.E [R135+0x4600], desc[UR22][R4.64], P1 ;  /* 0x0460000004877fae */ /* 0x000fe200089a1016 */
[----:B------:R-:W-:-:S03]  /*acf0*/  LOP3.LUT P1, RZ, R60, 0x1, RZ, 0xc0, !PT ;  /* 0x000000013cff7812 */ /* 0x000fc6000782c0ff */
[----:B------:R-:W-:Y:S01]  /*ad00*/  LDGSTS.E [R135+0x4800], desc[UR22][R52.64], P3 ;  /* 0x0480000034877fae */ /* 0x000fe200099a1016 */
[----:B------:R-:W-:-:S03]  /*ad10*/  IMAD.WIDE R64, R164, 0x4, R112 ;  /* 0x00000004a4407825 */ /* 0x000fc600078e0270 */
[----:B------:R-:W-:Y:S01]  /*ad20*/  LDGSTS.E [R135+0x4a00], desc[UR22][R56.64], P3 ;  /* 0x04a0000038877fae */ /* 0x000fe200099a1016 */
[----:B------:R-:W-:Y:S01]  /*ad30*/  LOP3.LUT P3, RZ, R61, 0x1, RZ, 0xc0, !PT ;  /* 0x000000013dff7812 */ /* 0x000fe2000786c0ff */
[C---:B------:R-:W-:Y:S02]  /*ad40*/  IMAD.WIDE R60, R164.reuse, 0x4, R114 ;  /* 0x00000004a43c7825 */ /* 0x040fe400078e0272 */
[----:B------:R-:W5:Y:S04]  /*ad50*/  LDL.LU.64 R122, [R1+0x2b8] ;  /* 0x0002b800017a7983 */ /* 0x000f680000300a00 */
[----:B------:R-:W5:Y:S04]  /*ad60*/  LDL.LU.64 R112, [R1+0x2c0] ;  /* 0x0002c00001707983 */ /* 0x000f680000300a00 */
[----:B------:R-:W5:Y:S04]  /*ad70*/  LDL.LU.64 R114, [R1+0x2c8] ;  /* 0x0002c80001727983 */ /* 0x000f680000300a00 */
[----:B------:R-:W5:Y:S04]  /*ad80*/  LDL.LU.64 R116, [R1+0x2d0] ;  /* 0x0002d00001747983 */ /* 0x000f680000300a00 */
[----:B------:R-:W5:Y:S01]  /*ad90*/  LDL.LU.64 R124, [R1+0x2d8] ;  /* 0x0002d800017c7983 */ /* 0x000f620000300a00 */
[----:B------:R-:W-:Y:S01]  /*ada0*/  SHF.R.U32.HI R76, RZ, 0x9, R110 ;  /* 0x00000009ff4c7819 */ /* 0x000fe2000001166e */
[----:B------:R-:W-:-:S02]  /*adb0*/  IMAD.WIDE R68, R164, 0x4, R106 ;  /* 0x00000004a4447825 */ /* 0x000fc400078e026a */
[----:B------:R-:W-:Y:S01]  /*adc0*/  LDGSTS.E [R135+0x4c00], desc[UR22][R60.64], P2 ;  /* 0x04c000003c877fae */ /* 0x000fe200091a1016 */
[----:B------:R-:W-:-:S03]  /*add0*/  SHF.R.U32.HI R77, RZ, 0x8, R110 ;  /* 0x00000008ff4d7819 */ /* 0x000fc6000001166e */
[----:B------:R-:W-:Y:S01]  /*ade0*/  LDGSTS.E [R135+0x4e00], desc[UR22][R64.64], P2 ;  /* 0x04e0000040877fae */ /* 0x000fe200091a1016 */
        /* <DEDUP_REMOVED lines=8> */
[----:B---3--:R-:W-:-:S02]  /*ae70*/  IMAD.WIDE R76, R164, 0x4, R104 ;  /* 0x00000004a44c7825 */ /* 0x008fc400078e0268 */
[----:B------:R-:W3:Y:S02]  /*ae80*/  LDL.LU.64 R104, [R1+0x2e8] ;  /* 0x0002e80001687983 */ /* 0x000ee40000300a00 */
[C---:B----4-:R-:W-:Y:S02]  /*ae90*/  IMAD.WIDE R80, R164.reuse, 0x4, R128 ;  /* 0x00000004a4507825 */ /* 0x050fe400078e0280 */
[----:B------:R-:W-:Y:S02]  /*aea0*/  LDGSTS.E [R135+0x5400], desc[UR22][R76.64], P3 ;  /* 0x054000004c877fae */ /* 0x000fe400099a1016 */
[C---:B-----5:R-:W-:Y:S02]  /*aeb0*/  IMAD.WIDE R84, R164.reuse, 0x4, R126 ;  /* 0x00000004a4547825 */ /* 0x060fe400078e027e */
[----:B------:R-:W-:Y:S02]  /*aec0*/  LDGSTS.E [R135+0x5600], desc[UR22][R80.64], P3 ;  /* 0x0560000050877fae */ /* 0x000fe400099a1016 */
[----:B------:R-:W-:-:S02]  /*aed0*/  IMAD.WIDE R90, R164, 0x4, R100 ;  /* 0x00000004a45a7825 */ /* 0x000fc400078e0264 */
[----:B------:R-:W-:Y:S01]  /*aee0*/  LDGSTS.E [R135+0x5800], desc[UR22][R84.64], P2 ;  /* 0x0580000054877fae */ /* 0x000fe200091a1016 */
[----:B------:R-:W-:-:S03]  /*aef0*/  LOP3.LUT P3, RZ, R92, 0x1, RZ, 0xc0, !PT ;  /* 0x000000015cff7812 */ /* 0x000fc6000786c0ff */
[----:B------:R-:W-:Y:S01]  /*af00*/  LDGSTS.E [R135+0x5a00], desc[UR22][R90.64], P2 ;  /* 0x05a000005a877fae */ /* 0x000fe200091a1016 */
[----:B------:R-:W-:-:S03]  /*af10*/  LOP3.LUT P2, RZ, R93, 0x1, RZ, 0xc0, !PT ;  /* 0x000000015dff7812 */ /* 0x000fc6000784c0ff */
[----:B------:R-:W4:Y:S01]  /*af20*/  LDL.LU.64 R106, [R1+0x2f0] ;  /* 0x0002f000016a7983 */ /* 0x000f220000300a00 */
[----:B------:R-:W-:-:S03]  /*af30*/  IMAD.WIDE R92, R164, 0x4, R122 ;  /* 0x00000004a45c7825 */ /* 0x000fc600078e027a */
[----:B------:R-:W5:Y:S01]  /*af40*/  LDL.LU.64 R122, [R1+0x2f8] ;  /* 0x0002f800017a7983 */ /* 0x000f620000300a00 */
[----:B------:R-:W-:-:S03]  /*af50*/  IMAD.WIDE R94, R164, 0x4, R112 ;  /* 0x00000004a45e7825 */ /* 0x000fc600078e0270 */
[----:B------:R-:W5:Y:S01]  /*af60*/  LDL.LU.64 R112, [R1+0x300] ;  /* 0x0003000001707983 */ /* 0x000f620000300a00 */
[----:B------:R-:W-:-:S03]  /*af70*/  IMAD.WIDE R96, R164, 0x4, R114 ;  /* 0x00000004a4607825 */ /* 0x000fc600078e0272 */
[----:B------:R-:W5:Y:S01]  /*af80*/  LDL.LU.64 R114, [R1+0x308] ;  /* 0x0003080001727983 */ /* 0x000f620000300a00 */
[----:B------:R-:W-:-:S03]  /*af90*/  IMAD.WIDE R98, R164, 0x4, R116 ;  /* 0x00000004a4627825 */ /* 0x000fc600078e0274 */
[----:B------:R-:W5:Y:S01]  /*afa0*/  LDL.LU.64 R116, [R1+0x310] ;  /* 0x0003100001747983 */ /* 0x000f620000300a00 */
[--C-:B------:R-:W-:Y:S02]  /*afb0*/  SHF.R.U32.HI R101, RZ, 0x3, R110.reuse ;  /* 0x00000003ff657819 */ /* 0x100fe4000001166e */
[----:B------:R-:W-:Y:S01]  /*afc0*/  SHF.R.U32.HI R100, RZ, 0x5, R110 ;  /* 0x00000005ff647819 */ /* 0x000fe2000001166e */
[----:B------:R-:W-:Y:S04]  /*afd0*/  LDGSTS.E [R135+0x5c00], desc[UR22][R92.64], P1 ;  /* 0x05c000005c877fae */ /* 0x000fe800089a1016 */
[----:B------:R-:W-:Y:S01]  /*afe0*/  LDGSTS.E [R135+0x5e00], desc[UR22][R94.64], P1 ;  /* 0x05e000005e877fae */ /* 0x000fe200089a1016 */
[----:B------:R-:W-:-:S03]  /*aff0*/  LOP3.LUT P1, RZ, R100, 0x1, RZ, 0xc0, !PT ;  /* 0x0000000164ff7812 */ /* 0x000fc6000782c0ff */
[----:B------:R-:W5:Y:S04]  /*b000*/  LDL.LU.64 R146, [R1+0x318] ;  /* 0x0003180001927983 */ /* 0x000f680000300a00 */
[----:B------:R-:W-:Y:S04]  /*b010*/  LDGSTS.E [R135+0x6000], desc[UR22][R96.64], P3 ;  /* 0x0600000060877fae */ /* 0x000fe800099a1016 */
[----:B------:R-:W-:Y:S01]  /*b020*/  LDGSTS.E [R135+0x6200], desc[UR22][R98.64], P3 ;  /* 0x0620000062877fae */ /* 0x000fe200099a1016 */
[----:B------:R-:W-:Y:S01]  /*b030*/  LOP3.LUT P3, RZ, R101, 0x1, RZ, 0xc0, !PT ;  /* 0x0000000165ff7812 */ /* 0x000fe2000786c0ff */
[----:B------:R-:W-:-:S02]  /*b040*/  IMAD.WIDE R100, R164, 0x4, R124 ;  /* 0x00000004a4647825 */ /* 0x000fc400078e027c */
[----:B------:R-:W5:Y:S04]  /*b050*/  LDL.LU.64 R130, [R1+0x320] ;  /* 0x0003200001827983 */ /* 0x000f680000300a00 */
[----:B------:R-:W5:Y:S04]  /*b060*/  LDL.LU.64 R144, [R1+0x328] ;  /* 0x0003280001907983 */ /* 0x000f680000300a00 */
[----:B------:R-:W5:Y:S04]  /*b070*/  LDL.LU.64 R124, [R1+0x330] ;  /* 0x00033000017c7983 */ /* 0x000f680000300a00 */
[----:B------:R-:W5:Y:S04]  /*b080*/  LDL.LU.64 R126, [R1+0x338] ;  /* 0x00033800017e7983 */ /* 0x000f680000300a00 */
[----:B------:R-:W5:Y:S04]  /*b090*/  LDL.LU.64 R128, [R1+0x340] ;  /* 0x0003400001807983 */ /* 0x000f680000300a00 */
[----:B------:R-:W5:Y:S04]  /*b0a0*/  LDL.LU.64 R148, [R1+0x348] ;  /* 0x0003480001947983 */ /* 0x000f680000300a00 */
[----:B------:R-:W5:Y:S01]  /*b0b0*/  LDL.LU.64 R154, [R1+0x350] ;  /* 0x00035000019a7983 */ /* 0x000f620000300a00 */
[----:B------:R-:W2:Y:S01]  /*b0c0*/  S2R R118, SR_TID.X ;  /* 0x0000000000767919 */ /* 0x000ea20000002100 */
[----:B------:R-:W-:-:S02]  /*b0d0*/  SHF.R.U32.HI R108, RZ, 0x4, R110 ;  /* 0x00000004ff6c7819 */ /* 0x000fc4000001166e */
[----:B------:R-:W-:Y:S01]  /*b0e0*/  LDGSTS.E [R135+0x6400], desc[UR22][R100.64], P2 ;  /* 0x0640000064877fae */ /* 0x000fe200091a1016 */
[----:B------:R-:W-:Y:S01]  /*b0f0*/  LOP3.LUT R109, R109, 0xff, RZ, 0xc0, !PT ;  /* 0x000000ff6d6d7812 */ /* 0x000fe200078ec0ff */
[----:B-1----:R-:W-:Y:S02]  /*b100*/  VIADD R121, R121, 0xffffffc0 ;  /* 0xffffffc079797836 */ /* 0x002fe40000000000 */
[----:B------:R-:W5:Y:S02]  /*b110*/  LDL.LU.64 R152, [R1+0x358] ;  /* 0x0003580001987983 */ /* 0x000f640000300a00 */
[----:B------:R-:W-:Y:S02]  /*b120*/  IMAD.IADD R120, R120, 0x1, R109 ;  /* 0x0000000178787824 */ /* 0x000fe400078e026d */
[----:B------:R-:W5:Y:S01]  /*b130*/  LDL.LU.64 R150, [R1+0x360] ;  /* 0x0003600001967983 */ /* 0x000f620000300a00 */
[----:B--2---:R-:W-:-:S05]  /*b140*/  IMAD.WIDE R102, R164, 0x4, R102 ;  /* 0x00000004a4667825 */ /* 0x004fca00078e0266 */
[----:B------:R-:W-:Y:S01]  /*b150*/  LDGSTS.E [R135+0x6600], desc[UR22][R102.64], P2 ;  /* 0x0660000066877fae */ /* 0x000fe200091a1016 */
[----:B------:R-:W-:Y:S02]  /*b160*/  LOP3.LUT P2, RZ, R108, 0x1, RZ, 0xc0, !PT ;  /* 0x000000016cff7812 */ /* 0x000fe4000784c0ff */
[----:B------:R-:W-:Y:S02]  /*b170*/  LOP3.LUT R108, R111, 0xff, RZ, 0xc0, !PT ;  /* 0x000000ff6f6c7812 */ /* 0x000fe400078ec0ff */
[----:B------:R-:W-:-:S03]  /*b180*/  LOP3.LUT R118, R118, 0x3f, RZ, 0xc0, !PT ;  /* 0x0000003f76767812 */ /* 0x000fc600078ec0ff */
[----:B------:R-:W-:Y:S01]  /*b190*/  IMAD.IADD R119, R119, 0x1, R108 ;  /* 0x0000000177777824 */ /* 0x000fe200078e026c */
[----:B------:R-:W-:Y:S01]  /*b1a0*/  SHF.R.U32.HI R111, RZ, 0x2, R110 ;  /* 0x00000002ff6f7819 */ /* 0x000fe2000001166e */
[----:B---3--:R-:W-:-:S05]  /*b1b0*/  IMAD.WIDE R104, R164, 0x4, R104 ;  /* 0x00000004a4687825 */ /* 0x008fca00078e0268 */
[----:B------:R-:W-:Y:S01]  /*b1c0*/  LDGSTS.E [R135+0x6800], desc[UR22][R104.64], P1 ;  /* 0x0680000068877fae */ /* 0x000fe200089a1016 */
[----:B----4-:R-:W-:-:S05]  /*b1d0*/  IMAD.WIDE R106, R164, 0x4, R106 ;  /* 0x00000004a46a7825 */ /* 0x010fca00078e026a */
[----:B------:R-:W-:Y:S01]  /*b1e0*/  LDGSTS.E [R135+0x6a00], desc[UR22][R106.64], P1 ;  /* 0x06a000006a877fae */ /* 0x000fe200089a1016 */
[----:B-----5:R-:W-:-:S04]  /*b1f0*/  IMAD.WIDE R108, R164, 0x4, R122 ;  /* 0x00000004a46c7825 */ /* 0x020fc800078e027a */
[----:B------:R-:W-:Y:S01]  /*b200*/  IMAD.WIDE R112, R164, 0x4, R112 ;  /* 0x00000004a4707825 */ /* 0x000fe200078e0270 */
[----:B------:R-:W-:Y:S01]  /*b210*/  ISETP.GE.AND P1, PT, R118, R121, PT ;  /* 0x000000797600720c */ /* 0x000fe20003f26270 */
[----:B------:R-:W-:Y:S02]  /*b220*/  LDGSTS.E [R135+0x6c00], desc[UR22][R108.64], P2 ;  /* 0x06c000006c877fae */ /* 0x000fe400091a1016 */
[C---:B------:R-:W-:Y:S01]  /*b230*/  IMAD.WIDE R114, R164.reuse, 0x4, R114 ;  /* 0x00000004a4727825 */ /* 0x040fe200078e0272 */
[----:B------:R-:W-:Y:S01]  /*b240*/  SHF.R.U32.HI R118, RZ, 0x1, R110 ;  /* 0x00000001ff767819 */ /* 0x000fe2000001166e */
[----:B------:R-:W-:Y:S02]  /*b250*/  LDGSTS.E [R135+0x6e00], desc[UR22][R112.64], P2 ;  /* 0x06e0000070877fae */ /* 0x000fe400091a1016 */
[----:B------:R-:W-:Y:S01]  /*b260*/  IMAD.WIDE R116, R164, 0x4, R116 ;  /* 0x00000004a4747825 */ /* 0x000fe200078e0274 */
[----:B------:R-:W-:Y:S01]  /*b270*/  LOP3.LUT P2, RZ, R111, 0x1, RZ, 0xc0, !PT ;  /* 0x000000016fff7812 */ /* 0x000fe2000784c0ff */
[----:B------:R-:W-:Y:S01]  /*b280*/  LDGSTS.E [R135+0x7000], desc[UR22][R114.64], P3 ;  /* 0x0700000072877fae */ /* 0x000fe200099a1016 */
[----:B------:R-:W-:-:S03]  /*b290*/  SEL R111, RZ, 0x4, P1 ;  /* 0x00000004ff6f7807 */ /* 0x000fc60000800000 */
[----:B------:R-:W-:Y:S01]  /*b2a0*/  LDGSTS.E [R135+0x7200], desc[UR22][R116.64], P3 ;  /* 0x0720000074877fae */ /* 0x000fe200099a1016 */
[----:B------:R-:W-:Y:S02]  /*b2b0*/  ISETP.GT.AND P3, PT, R163, 0x7f, PT ;  /* 0x0000007fa300780c */ /* 0x000fe40003f64270 */
[----:B------:R-:W-:Y:S02]  /*b2c0*/  LOP3.LUT P1, RZ, R118, 0x1, RZ, 0xc0, !PT ;  /* 0x0000000176ff7812 */ /* 0x000fe4000782c0ff */
[----:B------:R-:W-:Y:S01]  /*b2d0*/  PRMT R110, R120, 0x5410, R119 ;  /* 0x00005410786e7816 */ /* 0x000fe20000000077 */
[----:B------:R-:W-:Y:S01]  /*b2e0*/  IMAD.WIDE R118, R164, 0x4, R146 ;  /* 0x00000004a4767825 */ /* 0x000fe200078e0292 */
[----:B------:R-:W-:Y:S01]  /*b2f0*/  SEL R122, R111, RZ, P3 ;  /* 0x000000ff6f7a7207 */ /* 0x000fe20001800000 */
[----:B------:R-:W2:Y:S03]  /*b300*/  LDL.LU.64 R146, [R1+0x368] ;  /* 0x0003680001927983 */ /* 0x000ea60000300a00 */
[----:B------:R-:W-:Y:S01]  /*b310*/  ISETP.NE.U32.AND P3, PT, R122, RZ, PT ;  /* 0x000000ff7a00720c */ /* 0x000fe20003f65070 */
[----:B------:R-:W3:Y:S04]  /*b320*/  LDL.LU.64 R170, [R1+0x370] ;  /* 0x0003700001aa7983 */ /* 0x000ee80000300a00 */
[----:B------:R-:W4:Y:S01]  /*b330*/  LDL.LU.64 R168, [R1+0x378] ;  /* 0x0003780001a87983 */ /* 0x000f220000300a00 */
[----:B------:R-:W-:Y:S01]  /*b340*/  IMAD.WIDE R120, R164, 0x4, R130 ;  /* 0x00000004a4787825 */ /* 0x000fe200078e0282 */
[----:B------:R-:W-:-:S02]  /*b350*/  SHF.R.U64 R130, R110, 0x1e, RZ ;  /* 0x0000001e6e827819 */ /* 0x000fc400000012ff */
[----:B------:R-:W-:Y:S01]  /*b360*/  LDGSTS.E [R135+0x7400], desc[UR22][R118.64], P2 ;  /* 0x0740000076877fae */ /* 0x000fe200091a1016 */
[----:B------:R-:W-:-:S03]  /*b370*/  IMAD.WIDE R122, R164, 0x4, R144 ;  /* 0x00000004a47a7825 */ /* 0x000fc600078e0290 */
[----:B------:R-:W5:Y:S01]  /*b380*/  LDL.LU.64 R160, [R1+0x380] ;  /* 0x0003800001a07983 */ /* 0x000f620000300a00 */
[----:B------:R-:W-:-:S03]  /*b390*/  IMAD.WIDE R124, R164, 0x4, R124 ;  /* 0x00000004a47c7825 */ /* 0x000fc600078e027c */
[----:B------:R-:W-:Y:S04]  /*b3a0*/  LDGSTS.E [R135+0x7600], desc[UR22][R120.64], P2 ;  /* 0x0760000078877fae */ /* 0x000fe800091a1016 */
[----:B------:R-:W-:Y:S04]  /*b3b0*/  LDGSTS.E [R135+0x7800], desc[UR22][R122.64], P1 ;  /* 0x078000007a877fae */ /* 0x000fe800089a1016 */
[----:B------:R-:W-:Y:S01]  /*b3c0*/  LDGSTS.E [R135+0x7a00], desc[UR22][R124.64], P1 ;  /* 0x07a000007c877fae */ /* 0x000fe200089a1016 */
[----:B------:R-:W-:Y:S01]  /*b3d0*/  LOP3.LUT P1, RZ, R130, 0x1, RZ, 0xc0, !PT ;  /* 0x0000000182ff7812 */ /* 0x000fe2000782c0ff */
[----:B------:R-:W-:-:S02]  /*b3e0*/  IMAD.WIDE R130, R164, 0x4, R148 ;  /* 0x00000004a4827825 */ /* 0x000fc400078e0294 */
[----:B------:R-:W5:Y:S02]  /*b3f0*/  LDL.LU.64 R148, [R1+0x388] ;  /* 0x0003880001947983 */ /* 0x000f640000300a00 */
[----:B------:R-:W-:Y:S02]  /*b400*/  IMAD.WIDE R156, R164, 0x4, R154 ;  /* 0x00000004a49c7825 */ /* 0x000fe400078e029a */
[----:B------:R-:W5:Y:S04]  /*b410*/  LDL.LU.64 R154, [R1+0x390] ;  /* 0x00039000019a7983 */ /* 0x000f680000300a00 */
[----:B------:R-:W5:Y:S01]  /*b420*/  LDL.LU.64 R172, [R1+0x398] ;  /* 0x0003980001ac7983 */ /* 0x000f620000300a00 */
[----:B------:R-:W-:-:S04]  /*b430*/  SHF.R.U64 R111, R110, 0x1f, RZ ;  /* 0x0000001f6e6f7819 */ /* 0x000fc800000012ff */
[----:B------:R-:W-:Y:S01]  /*b440*/  LOP3.LUT P2, RZ, R111, 0x1, RZ, 0xc0, !PT ;  /* 0x000000016fff7812 */ /* 0x000fe2000784c0ff */
[----:B------:R-:W-:Y:S01]  /*b450*/  IMAD.WIDE R126, R164, 0x4, R126 ;  /* 0x00000004a47e7825 */ /* 0x000fe200078e027e */
[----:B------:R-:W-:-:S03]  /*b460*/  SHF.R.U64 R111, R110, 0x1d, RZ ;  /* 0x0000001d6e6f7819 */ /* 0x000fc600000012ff */
[----:B------:R-:W-:Y:S01]  /*b470*/  IMAD.WIDE R128, R164, 0x4, R128 ;  /* 0x00000004a4807825 */ /* 0x000fe200078e0280 */
[----:B------:R-:W-:Y:S01]  /*b480*/  LDGSTS.E [R135+0x7c00], desc[UR22][R126.64], !P4 ;  /* 0x07c000007e877fae */ /* 0x000fe2000e1a1016 */
[----:B------:R-:W-:Y:S02]  /*b490*/  SHF.R.U64 R144, R110, 0x1c, RZ ;  /* 0x0000001c6e907819 */ /* 0x000fe400000012ff */
[C---:B------:R-:W-:Y:S01]  /*b4a0*/  IMAD.WIDE R158, R164.reuse, 0x4, R152 ;  /* 0x00000004a49e7825 */ /* 0x040fe200078e0298 */
[----:B------:R-:W-:Y:S01]  /*b4b0*/  LDGSTS.E [R135+0x7e00], desc[UR22][R128.64], !P4 ;  /* 0x07e0000080877fae */ /* 0x000fe2000e1a1016 */
[----:B------:R-:W-:Y:S02]  /*b4c0*/  LOP3.LUT P4, RZ, R111, 0x1, RZ, 0xc0, !PT ;  /* 0x000000016fff7812 */ /* 0x000fe4000788c0ff */
[----:B------:R-:W-:Y:S01]  /*b4d0*/  IMAD.WIDE R150, R164, 0x4, R150 ;  /* 0x00000004a4967825 */ /* 0x000fe200078e0296 */
[----:B------:R-:W5:Y:S04]  /*b4e0*/  LDL.LU.64 R152, [R1+0x3a0] ;  /* 0x0003a00001987983 */ /* 0x000f680000300a00 */
[----:B------:R-:W-:Y:S04]  /*b4f0*/  LDGSTS.E [R135+0x8000], desc[UR22][R130.64], P2 ;  /* 0x0800000082877fae */ /* 0x000fe800091a1016 */
[----:B------:R-:W-:Y:S01]  /*b500*/  LDGSTS.E [R135+0x8200], desc[UR22][R156.64], P2 ;  /* 0x082000009c877fae */ /* 0x000fe200091a1016 */
[----:B------:R-:W-:-:S03]  /*b510*/  LOP3.LUT P2, RZ, R144, 0x1, RZ, 0xc0, !PT ;  /* 0x0000000190ff7812 */ /* 0x000fc6000784c0ff */
[----:B------:R-:W-:Y:S04]  /*b520*/  LDGSTS.E [R135+0x8400], desc[UR22][R158.64], P1 ;  /* 0x084000009e877fae */ /* 0x000fe800089a1016 */
[----:B------:R2:W-:Y:S04]  /*b530*/  STL.64 [R1+0x158], R150 ;  /* 0x0001589601007387 */ /* 0x0005e80000100a00 */
[----:B------:R2:W-:Y:S02]  /*b540*/  LDGSTS.E [R135+0x8600], desc[UR22][R150.64], P1 ;  /* 0x0860000096877fae */ /* 0x0005e400089a1016 */
[----:B--2---:R-:W-:-:S02]  /*b550*/  IMAD.WIDE R150, R164, 0x4, R146 ;  /* 0x00000004a4967825 */ /* 0x004fc400078e0292 */
[----:B------:R-:W2:Y:S02]  /*b560*/  LDL.LU.64 R146, [R1+0x3a8] ;  /* 0x0003a80001927983 */ /* 0x000ea40000300a00 */
[C---:B---3--:R-:W-:Y:S02]  /*b570*/  IMAD.WIDE R176, R164.reuse, 0x4, R170 ;  /* 0x00000004a4b07825 */ /* 0x048fe400078e02aa */
[----:B------:R-:W3:Y:S02]  /*b580*/  LDL.LU.64 R170, [R1+0x3b0] ;  /* 0x0003b00001aa7983 */ /* 0x000ee40000300a00 */
[C---:B----4-:R-:W-:Y:S02]  /*b590*/  IMAD.WIDE R174, R164.reuse, 0x4, R168 ;  /* 0x00000004a4ae7825 */ /* 0x050fe400078e02a8 */
[----:B------:R1:W-:Y:S04]  /*b5a0*/  STL.64 [R1+0x160], R150 ;  /* 0x0001609601007387 */ /* 0x0003e80000100a00 */
[----:B------:R4:W-:Y:S01]  /*b5b0*/  STL.64 [R1+0x168], R176 ;  /* 0x000168b001007387 */ /* 0x0009e20000100a00 */
[----:B-----5:R-:W-:-:S03]  /*b5c0*/  IMAD.WIDE R160, R164, 0x4, R160 ;  /* 0x00000004a4a07825 */ /* 0x020fc600078e02a0 */
[----:B------:R-:W5:Y:S04]  /*b5d0*/  LDL.LU.64 R168, [R1+0x3b8] ;  /* 0x0003b80001a87983 */ /* 0x000f680000300a00 */
[----:B------:R-:W-:Y:S04]  /*b5e0*/  LDGSTS.E [R135+0x8800], desc[UR22][R150.64], P4 ;  /* 0x0880000096877fae */ /* 0x000fe8000a1a1016 */
[----:B------:R4:W-:Y:S04]  /*b5f0*/  STL.64 [R1+0x170], R174 ;  /* 0x000170ae01007387 */ /* 0x0009e80000100a00 */
[----:B------:R4:W-:Y:S04]  /*b600*/  LDGSTS.E [R135+0x8a00], desc[UR22][R176.64], P4 ;  /* 0x08a00000b0877fae */ /* 0x0009e8000a1a1016 */
[----:B-1----:R-:W5:Y:S04]  /*b610*/  LDL.LU.64 R150, [R1+0x3c0] ;  /* 0x0003c00001967983 */ /* 0x002f680000300a00 */
[----:B------:R1:W-:Y:S04]  /*b620*/  LDGSTS.E [R135+0x8c00], desc[UR22][R174.64], P2 ;  /* 0x08c00000ae877fae */ /* 0x0003e800091a1016 */
[----:B------:R1:W-:Y:S01]  /*b630*/  STL.64 [R1+0x178], R160 ;  /* 0x000178a001007387 */ /* 0x0003e20000100a00 */
[----:B----4-:R-:W-:-:S03]  /*b640*/  IMAD.WIDE R176, R164, 0x4, R154 ;  /* 0x00000004a4b07825 */ /* 0x010fc600078e029a */
[----:B------:R4:W-:Y:S01]  /*b650*/  LDGSTS.E [R135+0x8e00], desc[UR22][R160.64], P2 ;  /* 0x08e00000a0877fae */ /* 0x0009e200091a1016 */
[----:B-1----:R-:W-:-:S04]  /*b660*/  IMAD.WIDE R174, R164, 0x4, R172 ;  /* 0x00000004a4ae7825 */ /* 0x002fc800078e02ac */
[----:B----4-:R-:W-:Y:S02]  /*b670*/  IMAD.WIDE R160, R164, 0x4, R148 ;  /* 0x00000004a4a07825 */ /* 0x010fe400078e0294 */
[----:B------:R-:W4:Y:S04]  /*b680*/  LDL.LU.64 R148, [R1+0x3c8] ;  /* 0x0003c80001947983 */ /* 0x000f280000300a00 */
[----:B------:R-:W4:Y:S04]  /*b690*/  LDL.LU.64 R154, [R1+0x3d0] ;  /* 0x0003d000019a7983 */ /* 0x000f280000300a00 */
[----:B------:R1:W-:Y:S04]  /*b6a0*/  STL.64 [R1+0x180], R160 ;  /* 0x000180a001007387 */ /* 0x0003e80000100a00 */
[----:B------:R-:W-:Y:S04]  /*b6b0*/  STL.64 [R1+0x188], R176 ;  /* 0x000188b001007387 */ /* 0x000fe80000100a00 */
[----:B------:R-:W4:Y:S01]  /*b6c0*/  LDL.LU.64 R172, [R1+0x3d8] ;  /* 0x0003d80001ac7983 */ /* 0x000f220000300a00 */
[----:B------:R-:W-:-:S02]  /*b6d0*/  SHF.R.U64 R111, R110, 0x1b, RZ ;  /* 0x0000001b6e6f7819 */ /* 0x000fc400000012ff */
[----:B------:R-:W-:Y:S02]  /*b6e0*/  SHF.R.U64 R144, R110, 0x1a, RZ ;  /* 0x0000001a6e907819 */ /* 0x000fe400000012ff */
[----:B------:R-:W-:Y:S02]  /*b6f0*/  LOP3.LUT P1, RZ, R111, 0x1, RZ, 0xc0, !PT ;  /* 0x000000016fff7812 */ /* 0x000fe4000782c0ff */
[----:B------:R-:W-:Y:S01]  /*b700*/  LOP3.LUT P4, RZ, R144, 0x1, RZ, 0xc0, !PT ;  /* 0x0000000190ff7812 */ /* 0x000fe2000788c0ff */
[----:B------:R-:W-:Y:S01]  /*b710*/  IMAD.WIDE R152, R164, 0x4, R152 ;  /* 0x00000004a4987825 */ /* 0x000fe200078e0298 */
[C---:B------:R-:W-:Y:S01]  /*b720*/  SHF.R.U64 R111, R110.reuse, 0x19, RZ ;  /* 0x000000196e6f7819 */ /* 0x040fe200000012ff */
[----:B------:R-:W-:Y:S01]  /*b730*/  STL.64 [R1+0x190], R174 ;  /* 0x000190ae01007387 */ /* 0x000fe20000100a00 */
[----:B------:R-:W-:Y:S02]  /*b740*/  SHF.R.U64 R144, R110, 0x18, RZ ;  /* 0x000000186e907819 */ /* 0x000fe400000012ff */
[----:B------:R-:W-:-:S05]  /*b750*/  LOP3.LUT P2, RZ, R111, 0x1, RZ, 0xc0, !PT ;  /* 0x000000016fff7812 */ /* 0x000fca000784c0ff */
[----:B------:R-:W-:Y:S04]  /*b760*/  LDGSTS.E [R135+0x9000], desc[UR22][R160.64], P1 ;  /* 0x09000000a0877fae */ /* 0x000fe800089a1016 */
[----:B------:R-:W-:Y:S01]  /*b770*/  LDGSTS.E [R135+0x9200], desc[UR22][R176.64], P1 ;  /* 0x09200000b0877fae */ /* 0x000fe200089a1016 */
[----:B------:R-:W-:-:S03]  /*b780*/  LOP3.LUT P1, RZ, R144, 0x1, RZ, 0xc0, !PT ;  /* 0x0000000190ff7812 */ /* 0x000fc6000782c0ff */
[----:B------:R-:W-:Y:S04]  /*b790*/  LDGSTS.E [R135+0x9400], desc[UR22][R174.64], P4 ;  /* 0x09400000ae877fae */ /* 0x000fe8000a1a1016 */
[----:B-1----:R-:W4:Y:S04]  /*b7a0*/  LDL.LU.64 R160, [R1+0x3e0] ;  /* 0x0003e00001a07983 */ /* 0x002f280000300a00 */
[----:B------:R2:W-:Y:S04]  /*b7b0*/  STL.64 [R1+0x198], R152 ;  /* 0x0001989801007387 */ /* 0x0005e80000100a00 */
[----:B------:R2:W-:Y:S01]  /*b7c0*/  LDGSTS.E [R135+0x9600], desc[UR22][R152.64], P4 ;  /* 0x0960000098877fae */ /* 0x0005e2000a1a1016 */
[----:B------:R-:W-:-:S04]  /*b7d0*/  SHF.R.U64 R111, R110, 0x17, RZ ;  /* 0x000000176e6f7819 */ /* 0x000fc800000012ff */
[----:B------:R-:W-:Y:S01]  /*b7e0*/  LOP3.LUT P4, RZ, R111, 0x1, RZ, 0xc0, !PT ;  /* 0x000000016fff7812 */ /* 0x000fe2000788c0ff */
[C---:B--2---:R-:W-:Y:S02]  /*b7f0*/  IMAD.WIDE R152, R164.reuse, 0x4, R146 ;  /* 0x00000004a4987825 */ /* 0x044fe400078e0292 */
[----:B------:R-:W2:Y:S02]  /*b800*/  LDL.LU.64 R146, [R1+0x3e8] ;  /* 0x0003e80001927983 */ /* 0x000ea40000300a00 */
[C---:B---3--:R-:W-:Y:S02]  /*b810*/  IMAD.WIDE R176, R164.reuse, 0x4, R170 ;  /* 0x00000004a4b07825 */ /* 0x048fe400078e02aa */
[----:B------:R-:W3:Y:S04]  /*b820*/  LDL.LU.64 R170, [R1+0x3f0] ;  /* 0x0003f00001aa7983 */ /* 0x000ee80000300a00 */
[----:B------:R1:W-:Y:S04]  /*b830*/  STL.64 [R1+0x1a0], R152 ;  /* 0x0001a09801007387 */ /* 0x0003e80000100a00 */
[----:B------:R-:W-:Y:S01]  /*b840*/  STL.64 [R1+0x1a8], R176 ;  /* 0x0001a8b001007387 */ /* 0x000fe20000100a00 */
[----:B-----5:R-:W-:-:S03]  /*b850*/  IMAD.WIDE R174, R164, 0x4, R168 ;  /* 0x00000004a4ae7825 */ /* 0x020fc600078e02a8 */
[----:B------:R-:W5:Y:S04]  /*b860*/  LDL.LU.64 R168, [R1+0x3f8] ;  /* 0x0003f80001a87983 */ /* 0x000f680000300a00 */
[----:B------:R-:W-:Y:S04]  /*b870*/  LDGSTS.E [R135+0x9800], desc[UR22][R152.64], P2 ;  /* 0x0980000098877fae */ /* 0x000fe800091a1016 */
[----:B------:R-:W-:Y:S04]  /*b880*/  STL.64 [R1+0x1b0], R174 ;  /* 0x0001b0ae01007387 */ /* 0x000fe80000100a00 */
[----:B------:R-:W-:Y:S01]  /*b890*/  LDGSTS.E [R135+0x9a00], desc[UR22][R176.64], P2 ;  /* 0x09a00000b0877fae */ /* 0x000fe200091a1016 */
[----:B------:R-:W-:-:S03]  /*b8a0*/  IMAD.WIDE R150, R164, 0x4, R150 ;  /* 0x00000004a4967825 */ /* 0x000fc600078e0296 */
[----:B-1----:R-:W5:Y:S04]  /*b8b0*/  LDL.LU.64 R152, [R1+0x400] ;  /* 0x0004000001987983 */ /* 0x002f680000300a00 */
[----:B------:R-:W-:Y:S04]  /*b8c0*/  LDGSTS.E [R135+0x9c00], desc[UR22][R174.64], P1 ;  /* 0x09c00000ae877fae */ /* 0x000fe800089a1016 */
[----:B------:R4:W-:Y:S04]  /*b8d0*/  STL.64 [R1+0x1b8], R150 ;  /* 0x0001b89601007387 */ /* 0x0009e80000100a00 */
[----:B------:R4:W-:Y:S02]  /*b8e0*/  LDGSTS.E [R135+0x9e00], desc[UR22][R150.64], P1 ;  /* 0x09e0000096877fae */ /* 0x0009e400089a1016 */
[----:B----4-:R-:W-:-:S02]  /*b8f0*/  IMAD.WIDE R150, R164, 0x4, R148 ;  /* 0x00000004a4967825 */ /* 0x010fc400078e0294 */
[----:B------:R-:W4:Y:S02]  /*b900*/  LDL.LU.64 R148, [R1+0x408] ;  /* 0x0004080001947983 */ /* 0x000f240000300a00 */
[C---:B------:R-:W-:Y:S02]  /*b910*/  IMAD.WIDE R176, R164.reuse, 0x4, R154 ;  /* 0x00000004a4b07825 */ /* 0x040fe400078e029a */
[----:B------:R-:W4:Y:S04]  /*b920*/  LDL.LU.64 R154, [R1+0x410] ;  /* 0x00041000019a7983 */ /* 0x000f280000300a00 */
[----:B------:R1:W-:Y:S04]  /*b930*/  STL.64 [R1+0x1c0], R150 ;  /* 0x0001c09601007387 */ /* 0x0003e80000100a00 */
[----:B------:R-:W-:Y:S01]  /*b940*/  STL.64 [R1+0x1c8], R176 ;  /* 0x0001c8b001007387 */ /* 0x000fe20000100a00 */
[----:B------:R-:W-:-:S03]  /*b950*/  IMAD.WIDE R174, R164, 0x4, R172 ;  /* 0x00000004a4ae7825 */ /* 0x000fc600078e02ac */
[----:B------:R-:W4:Y:S04]  /*b960*/  LDL.LU.64 R172, [R1+0x418] ;  /* 0x0004180001ac7983 */ /* 0x000f280000300a00 */
[----:B------:R-:W-:Y:S04]  /*b970*/  LDGSTS.E [R135+0xa000], desc[UR22][R150.64], P4 ;  /* 0x0a00000096877fae */ /* 0x000fe8000a1a1016 */
[----:B------:R-:W-:Y:S01]  /*b980*/  STL.64 [R1+0x1d0], R174 ;  /* 0x0001d0ae01007387 */ /* 0x000fe20000100a00 */
[C---:B------:R-:W-:Y:S02]  /*b990*/  SHF.R.U64 R144, R110.reuse, 0x16, RZ ;  /* 0x000000166e907819 */ /* 0x040fe400000012ff */
[----:B------:R-:W-:Y:S01]  /*b9a0*/  SHF.R.U64 R111, R110, 0x15, RZ ;  /* 0x000000156e6f7819 */ /* 0x000fe200000012ff */
[----:B------:R-:W-:Y:S04]  /*b9b0*/  LDGSTS.E [R135+0xa200], desc[UR22][R176.64], P4 ;  /* 0x0a200000b0877fae */ /* 0x000fe8000a1a1016 */
[----:B-1----:R-:W4:Y:S01]  /*b9c0*/  LDL.LU.64 R150, [R1+0x420] ;  /* 0x0004200001967983 */ /* 0x002f220000300a00 */
[----:B------:R-:W-:-:S02]  /*b9d0*/  LOP3.LUT P2, RZ, R144, 0x1, RZ, 0xc0, !PT ;  /* 0x0000000190ff7812 */ /* 0x000fc4000784c0ff */
[----:B------:R-:W-:Y:S02]  /*b9e0*/  LOP3.LUT P1, RZ, R111, 0x1, RZ, 0xc0, !PT ;  /* 0x000000016fff7812 */ /* 0x000fe4000782c0ff */
[----:B------:R-:W-:Y:S01]  /*b9f0*/  SHF.R.U64 R144, R110, 0x14, RZ ;  /* 0x000000146e907819 */ /* 0x000fe200000012ff */
[----:B------:R-:W-:-:S08]  /*ba00*/  IMAD.WIDE R160, R164, 0x4, R160 ;  /* 0x00000004a4a07825 */ /* 0x000fd000078e02a0 */
[----:B------:R-:W-:Y:S01]  /*ba10*/  LDGSTS.E [R135+0xa400], desc[UR22][R174.64], P2 ;  /* 0x0a400000ae877fae */ /* 0x000fe200091a1016 */
[----:B------:R-:W-:-:S03]  /*ba20*/  LOP3.LUT P4, RZ, R144, 0x1, RZ, 0xc0, !PT ;  /* 0x0000000190ff7812 */ /* 0x000fc6000788c0ff */
        /* <DEDUP_REMOVED lines=8> */
[----:B------:R1:W-:Y:S01]  /*bab0*/  STL.64 [R1+0x1e0], R160 ;  /* 0x0001e0a001007387 */ /* 0x0003e20000100a00 */
[----:B-----5:R-:W-:-:S03]  /*bac0*/  IMAD.WIDE R174, R164, 0x4, R168 ;  /* 0x00000004a4ae7825 */ /* 0x020fc600078e02a8 */
[----:B------:R-:W-:Y:S04]  /*bad0*/  STL.64 [R1+0x1e8], R176 ;  /* 0x0001e8b001007387 */ /* 0x000fe80000100a00 */
[----:B------:R-:W5:Y:S04]  /*bae0*/  LDL.LU.64 R168, [R1+0x438] ;  /* 0x0004380001a87983 */ /* 0x000f680000300a00 */
[----:B------:R-:W-:Y:S04]  /*baf0*/  LDGSTS.E [R135+0xa800], desc[UR22][R160.64], P1 ;  /* 0x0a800000a0877fae */ /* 0x000fe800089a1016 */
[----:B------:R-:W-:Y:S01]  /*bb00*/  STL.64 [R1+0x1f0], R174 ;  /* 0x0001f0ae01007387 */ /* 0x000fe20000100a00 */
[----:B------:R-:W-:-:S03]  /*bb10*/  IMAD.WIDE R152, R164, 0x4, R152 ;  /* 0x00000004a4987825 */ /* 0x000fc600078e0298 */
[----:B------:R4:W-:Y:S04]  /*bb20*/  LDGSTS.E [R135+0xaa00], desc[UR22][R176.64], P1 ;  /* 0x0aa00000b0877fae */ /* 0x0009e800089a1016 */
[----:B-1----:R-:W5:Y:S04]  /*bb30*/  LDL.LU.64 R160, [R1+0x440] ;  /* 0x0004400001a07983 */ /* 0x002f680000300a00 */
[----:B------:R1:W-:Y:S04]  /*bb40*/  LDGSTS.E [R135+0xac00], desc[UR22][R174.64], P4 ;  /* 0x0ac00000ae877fae */ /* 0x0003e8000a1a1016 */
[----:B------:R1:W-:Y:S04]  /*bb50*/  STL.64 [R1+0x1f8], R152 ;  /* 0x0001f89801007387 */ /* 0x0003e80000100a00 */
[----:B------:R-:W-:Y:S01]  /*bb60*/  LDGSTS.E [R135+0xae00], desc[UR22][R152.64], P4 ;  /* 0x0ae0000098877fae */ /* 0x000fe2000a1a1016 */
[----:B----4-:R-:W-:-:S03]  /*bb70*/  IMAD.WIDE R148, R164, 0x4, R148 ;  /* 0x00000004a4947825 */ /* 0x010fc600078e0294 */
[----:B-1----:R-:W4:Y:S01]  /*bb80*/  LDL.LU.64 R152, [R1+0x448] ;  /* 0x0004480001987983 */ /* 0x002f220000300a00 */
[----:B------:R-:W-:-:S03]  /*bb90*/  IMAD.WIDE R176, R164, 0x4, R154 ;  /* 0x00000004a4b07825 */ /* 0x000fc600078e029a */
[----:B------:R-:W4:Y:S04]  /*bba0*/  LDL.LU.64 R154, [R1+0x450] ;  /* 0x00045000019a7983 */ /* 0x000f280000300a00 */
[----:B------:R1:W-:Y:S01]  /*bbb0*/  STL.64 [R1+0x200], R148 ;  /* 0x0002009401007387 */ /* 0x0003e20000100a00 */
[----:B------:R-:W-:-:S03]  /*bbc0*/  IMAD.WIDE R174, R164, 0x4, R172 ;  /* 0x00000004a4ae7825 */ /* 0x000fc600078e02ac */
[----:B------:R3:W-:Y:S04]  /*bbd0*/  STL.64 [R1+0x208], R176 ;  /* 0x000208b001007387 */ /* 0x0007e80000100a00 */
[----:B------:R-:W-:Y:S01]  /*bbe0*/  LDGSTS.E [R135+0xb000], desc[UR22][R148.64], P2 ;  /* 0x0b00000094877fae */ /* 0x000fe200091a1016 */
[C---:B------:R-:W-:Y:S02]  /*bbf0*/  SHF.R.U64 R144, R110.reuse, 0x12, RZ ;  /* 0x000000126e907819 */ /* 0x040fe400000012ff */
[----:B------:R-:W-:Y:S01]  /*bc00*/  SHF.R.U64 R111, R110, 0x11, RZ ;  /* 0x000000116e6f7819 */ /* 0x000fe200000012ff */
[----:B------:R3:W-:Y:S01]  /*bc10*/  LDGSTS.E [R135+0xb200], desc[UR22][R176.64], P2 ;  /* 0x0b200000b0877fae */ /* 0x0007e200091a1016 */
[----:B------:R-:W-:-:S03]  /*bc20*/  IMAD.WIDE R172, R164, 0x4, R150 ;  /* 0x00000004a4ac7825 */ /* 0x000fc600078e0296 */
[----:B------:R-:W4:Y:S04]  /*bc30*/  LDL.LU.64 R150, [R1+0x458] ;  /* 0x0004580001967983 */ /* 0x000f280000300a00 */
[----:B------:R-:W-:Y:S04]  /*bc40*/  STL.64 [R1+0x210], R174 ;  /* 0x000210ae01007387 */ /* 0x000fe80000100a00 */
[----:B-1----:R-:W4:Y:S01]  /*bc50*/  LDL.LU.64 R148, [R1+0x460] ;  /* 0x0004600001947983 */ /* 0x002f220000300a00 */
[----:B------:R-:W-:Y:S02]  /*bc60*/  LOP3.LUT P1, RZ, R144, 0x1, RZ, 0xc0, !PT ;  /* 0x0000000190ff7812 */ /* 0x000fe4000782c0ff */
[----:B------:R-:W-:-:S02]  /*bc70*/  SHF.R.U64 R144, R110, 0x10, RZ ;  /* 0x000000106e907819 */ /* 0x000fc400000012ff */
[----:B------:R-:W-:Y:S02]  /*bc80*/  LOP3.LUT P4, RZ, R111, 0x1, RZ, 0xc0, !PT ;  /* 0x000000016fff7812 */ /* 0x000fe4000788c0ff */
[----:B------:R-:W-:Y:S01]  /*bc90*/  LOP3.LUT P2, RZ, R144, 0x1, RZ, 0xc0, !PT ;  /* 0x0000000190ff7812 */ /* 0x000fe2000784c0ff */
[----:B------:R1:W-:Y:S06]  /*bca0*/  STL.64 [R1+0x218], R172 ;  /* 0x000218ac01007387 */ /* 0x0003ec0000100a00 */
[----:B------:R5:W-:Y:S04]  /*bcb0*/  LDGSTS.E [R135+0xb400], desc[UR22][R174.64], P1 ;  /* 0x0b400000ae877fae */ /* 0x000be800089a1016 */
[----:B------:R-:W-:Y:S01]  /*bcc0*/  LDGSTS.E [R135+0xb600], desc[UR22][R172.64], P1 ;  /* 0x0b600000ac877fae */ /* 0x000fe200089a1016 */
[----:B------:R-:W-:-:S04]  /*bcd0*/  SHF.R.U64 R111, R110, 0xf, RZ ;  /* 0x0000000f6e6f7819 */ /* 0x000fc800000012ff */
[----:B------:R-:W-:Y:S02]  /*bce0*/  LOP3.LUT P1, RZ, R111, 0x1, RZ, 0xc0, !PT ;  /* 0x000000016fff7812 */ /* 0x000fe4000782c0ff */
[----:B------:R-:W-:Y:S01]  /*bcf0*/  SHF.R.U64 R144, R110, 0xe, RZ ;  /* 0x0000000e6e907819 */ /* 0x000fe200000012ff */
[C---:B--2---:R-:W-:Y:S02]  /*bd00*/  IMAD.WIDE R178, R164.reuse, 0x4, R146 ;  /* 0x00000004a4b27825 */ /* 0x044fe400078e0292 */
[----:B------:R-:W2:Y:S02]  /*bd10*/  LDL.LU.64 R146, [R1+0x468] ;  /* 0x0004680001927983 */ /* 0x000ea40000300a00 */
[C---:B---3--:R-:W-:Y:S02]  /*bd20*/  IMAD.WIDE R176, R164.reuse, 0x4, R170 ;  /* 0x00000004a4b07825 */ /* 0x048fe400078e02aa */
[----:B-1----:R-:W3:Y:S04]  /*bd30*/  LDL.LU.64 R172, [R1+0x470] ;  /* 0x0004700001ac7983 */ /* 0x002ee80000300a00 */
[----:B------:R-:W-:Y:S04]  /*bd40*/  STL.64 [R1+0x220], R178 ;  /* 0x000220b201007387 */ /* 0x000fe80000100a00 */
[----:B------:R-:W-:Y:S04]  /*bd50*/  STL.64 [R1+0x228], R176 ;  /* 0x000228b001007387 */ /* 0x000fe80000100a00 */
[----:B------:R-:W3:Y:S01]  /*bd60*/  LDL.LU.64 R170, [R1+0x478] ;  /* 0x0004780001aa7983 */ /* 0x000ee20000300a00 */
[----:B-----5:R-:W-:-:S03]  /*bd70*/  IMAD.WIDE R174, R164, 0x4, R168 ;  /* 0x00000004a4ae7825 */ /* 0x020fc600078e02a8 */
[----:B------:R-:W-:Y:S04]  /*bd80*/  LDGSTS.E [R135+0xb800], desc[UR22][R178.64], P4 ;  /* 0x0b800000b2877fae */ /* 0x000fe8000a1a1016 */
[----:B------:R-:W5:Y:S04]  /*bd90*/  LDL.LU.64 R168, [R1+0x480] ;  /* 0x0004800001a87983 */ /* 0x000f680000300a00 */
[----:B------:R-:W-:Y:S01]  /*bda0*/  LDGSTS.E [R135+0xba00], desc[UR22][R176.64], P4 ;  /* 0x0ba00000b0877fae */ /* 0x000fe2000a1a1016 */
[----:B------:R-:W-:-:S03]  /*bdb0*/  IMAD.WIDE R160, R164, 0x4, R160 ;  /* 0x00000004a4a07825 */ /* 0x000fc600078e02a0 */
[----:B------:R4:W-:Y:S04]  /*bdc0*/  STL.64 [R1+0x230], R174 ;  /* 0x000230ae01007387 */ /* 0x0009e80000100a00 */
[----:B------:R4:W-:Y:S04]  /*bdd0*/  LDGSTS.E [R135+0xbc00], desc[UR22][R174.64], P2 ;  /* 0x0bc00000ae877fae */ /* 0x0009e800091a1016 */
[----:B------:R1:W-:Y:S01]  /*bde0*/  STL.64 [R1+0x238], R160 ;  /* 0x000238a001007387 */ /* 0x0003e20000100a00 */
[----:B------:R-:W-:-:S03]  /*bdf0*/  LOP3.LUT P4, RZ, R144, 0x1, RZ, 0xc0, !PT ;  /* 0x0000000190ff7812 */ /* 0x000fc6000788c0ff */
[----:B------:R-:W-:Y:S01]  /*be00*/  LDGSTS.E [R135+0xbe00], desc[UR22][R160.64], P2 ;  /* 0x0be00000a0877fae */ /* 0x000fe200091a1016 */
[----:B----4-:R-:W-:-:S03]  /*be10*/  IMAD.WIDE R174, R164, 0x4, R152 ;  /* 0x00000004a4ae7825 */ /* 0x010fc600078e0298 */
[----:B------:R-:W4:Y:S01]  /*be20*/  LDL.LU.64 R152, [R1+0x488] ;  /* 0x0004880001987983 */ /* 0x000f220000300a00 */
[----:B------:R-:W-:-:S03]  /*be30*/  IMAD.WIDE R154, R164, 0x4, R154 ;  /* 0x00000004a49a7825 */ /* 0x000fc600078e029a */
[----:B-1----:R-:W4:Y:S04]  /*be40*/  LDL.LU.64 R160, [R1+0x490] ;  /* 0x0004900001a07983 */ /* 0x002f280000300a00 */
[----:B------:R1:W-:Y:S04]  /*be50*/  STL.64 [R1+0x240], R174 ;  /* 0x000240ae01007387 */ /* 0x0003e80000100a00 */
[----:B------:R1:W-:Y:S04]  /*be60*/  STL.64 [R1+0x248], R154 ;  /* 0x0002489a01007387 */ /* 0x0003e80000100a00 */
[----:B------:R-:W-:Y:S04]  /*be70*/  LDGSTS.E [R135+0xc000], desc[UR22][R174.64], P1 ;  /* 0x0c000000ae877fae */ /* 0x000fe800089a1016 */
[----:B------:R-:W-:Y:S01]  /*be80*/  LDGSTS.E [R135+0xc200], desc[UR22][R154.64], P1 ;  /* 0x0c2000009a877fae */ /* 0x000fe200089a1016 */
[----:B------:R-:W-:-:S05]  /*be90*/  IMAD.WIDE R150, R164, 0x4, R150 ;  /* 0x00000004a4967825 */ /* 0x000fca00078e0296 */
[----:B------:R1:W-:Y:S01]  /*bea0*/  STL.64 [R1+0x250], R150 ;  /* 0x0002509601007387 */ /* 0x0003e20000100a00 */
[----:B------:R-:W-:-:S03]  /*beb0*/  IMAD.WIDE R148, R164, 0x4, R148 ;  /* 0x00000004a4947825 */ /* 0x000fc600078e0294 */
[----:B-1----:R-:W4:Y:S04]  /*bec0*/  LDL.LU.64 R174, [R1+0x498] ;  /* 0x0004980001ae7983 */ /* 0x002f280000300a00 */
[----:B------:R2:W-:Y:S04]  /*bed0*/  STL.64 [R1+0x258], R148 ;  /* 0x0002589401007387 */ /* 0x0005e80000100a00 */
[----:B------:R-:W4:Y:S04]  /*bee0*/  LDL.LU.64 R154, [R1+0x4a0] ;  /* 0x0004a000019a7983 */ /* 0x000f280000300a00 */
[----:B------:R-:W-:Y:S01]  /*bef0*/  LDGSTS.E [R135+0xc400], desc[UR22][R150.64], P4 ;  /* 0x0c40000096877fae */ /* 0x000fe2000a1a1016 */
[----:B------:R-:W-:-:S02]  /*bf00*/  SHF.R.U64 R111, R110, 0xd, RZ ;  /* 0x0000000d6e6f7819 */ /* 0x000fc400000012ff */
[----:B------:R-:W-:Y:S01]  /*bf10*/  SHF.R.U64 R144, R110, 0xc, RZ ;  /* 0x0000000c6e907819 */ /* 0x000fe200000012ff */
[----:B------:R2:W-:Y:S04]  /*bf20*/  LDGSTS.E [R135+0xc600], desc[UR22][R148.64], P4 ;  /* 0x0c60000094877fae */ /* 0x0005e8000a1a1016 */
[----:B------:R-:W4:Y:S01]  /*bf30*/  LDL.LU.64 R150, [R1+0x4a8] ;  /* 0x0004a80001967983 */ /* 0x000f220000300a00 */
[----:B------:R-:W-:Y:S02]  /*bf40*/  LOP3.LUT P2, RZ, R111, 0x1, RZ, 0xc0, !PT ;  /* 0x000000016fff7812 */ /* 0x000fe4000784c0ff */
[----:B------:R-:W-:Y:S02]  /*bf50*/  LOP3.LUT P1, RZ, R144, 0x1, RZ, 0xc0, !PT ;  /* 0x0000000190ff7812 */ /* 0x000fe4000782c0ff */
[----:B------:R-:W-:-:S02]  /*bf60*/  SHF.R.U64 R111, R110, 0xb, RZ ;  /* 0x0000000b6e6f7819 */ /* 0x000fc400000012ff */
[----:B------:R-:W-:Y:S02]  /*bf70*/  SHF.R.U64 R144, R110, 0xa, RZ ;  /* 0x0000000a6e907819 */ /* 0x000fe400000012ff */
[----:B------:R-:W-:Y:S01]  /*bf80*/  LOP3.LUT P4, RZ, R111, 0x1, RZ, 0xc0, !PT ;  /* 0x000000016fff7812 */ /* 0x000fe2000788c0ff */
[C---:B--2---:R-:W-:Y:S02]  /*bf90*/  IMAD.WIDE R148, R164.reuse, 0x4, R146 ;  /* 0x00000004a4947825 */ /* 0x044fe400078e0292 */
[----:B------:R-:W2:Y:S02]  /*bfa0*/  LDL.LU.64 R146, [R1+0x4b0] ;  /* 0x0004b00001927983 */ /* 0x000ea40000300a00 */
[C---:B---3--:R-:W-:Y:S02]  /*bfb0*/  IMAD.WIDE R176, R164.reuse, 0x4, R172 ;  /* 0x00000004a4b07825 */ /* 0x048fe400078e02ac */
[----:B------:R1:W-:Y:S04]  /*bfc0*/  STL.64 [R1+0x260], R148 ;  /* 0x0002609401007387 */ /* 0x0003e80000100a00 */
[----:B------:R-:W-:Y:S04]  /*bfd0*/  STL.64 [R1+0x268], R176 ;  /* 0x000268b001007387 */ /* 0x000fe80000100a00 */
[----:B------:R-:W3:Y:S01]  /*bfe0*/  LDL.LU.64 R172, [R1+0x4b8] ;  /* 0x0004b80001ac7983 */ /* 0x000ee20000300a00 */
[----:B------:R-:W-:-:S03]  /*bff0*/  IMAD.WIDE R170, R164, 0x4, R170 ;  /* 0x00000004a4aa7825 */ /* 0x000fc600078e02aa */
[----:B------:R-:W-:Y:S04]  /*c000*/  LDGSTS.E [R135+0xc800], desc[UR22][R148.64], P2 ;  /* 0x0c80000094877fae */ /* 0x000fe800091a1016 */
[----:B------:R1:W-:Y:S01]  /*c010*/  STL.64 [R1+0x270], R170 ;  /* 0x000270aa01007387 */ /* 0x0003e20000100a00 */
[----:B-----5:R-:W-:-:S03]  /*c020*/  IMAD.WIDE R168, R164, 0x4, R168 ;  /* 0x00000004a4a87825 */ /* 0x020fc600078e02a8 */
[----:B------:R5:W-:Y:S04]  /*c030*/  LDGSTS.E [R135+0xca00], desc[UR22][R176.64], P2 ;  /* 0x0ca00000b0877fae */ /* 0x000be800091a1016 */
[----:B-1----:R-:W3:Y:S01]  /*c040*/  LDL.LU.64 R148, [R1+0x4c0] ;  /* 0x0004c00001947983 */ /* 0x002ee20000300a00 */
[----:B------:R-:W-:-:S03]  /*c050*/  LOP3.LUT P2, RZ, R144, 0x1, RZ, 0xc0, !PT ;  /* 0x0000000190ff7812 */ /* 0x000fc6000784c0ff */
[----:B------:R1:W-:Y:S04]  /*c060*/  STL.64 [R1+0x278], R168 ;  /* 0x000278a801007387 */ /* 0x0003e80000100a00 */
[----:B------:R-:W-:Y:S04]  /*c070*/  LDGSTS.E [R135+0xcc00], desc[UR22][R170.64], P1 ;  /* 0x0cc00000aa877fae */ /* 0x000fe800089a1016 */
[----:B------:R-:W-:Y:S04]  /*c080*/  LDGSTS.E [R135+0xce00], desc[UR22][R168.64], P1 ;  /* 0x0ce00000a8877fae */ /* 0x000fe800089a1016 */
[----:B------:R-:W3:Y:S01]  /*c090*/  LDL.LU.64 R170, [R1+0x4c8] ;  /* 0x0004c80001aa7983 */ /* 0x000ee20000300a00 */
[----:B----4-:R-:W-:-:S03]  /*c0a0*/  IMAD.WIDE R178, R164, 0x4, R152 ;  /* 0x00000004a4b27825 */ /* 0x010fc600078e0298 */
[----:B------:R-:W4:Y:S01]  /*c0b0*/  LDL.LU.64 R152, [R1+0x4d0] ;  /* 0x0004d00001987983 */ /* 0x000f220000300a00 */
[----:B-----5:R-:W-:-:S03]  /*c0c0*/  IMAD.WIDE R176, R164, 0x4, R160 ;  /* 0x00000004a4b07825 */ /* 0x020fc600078e02a0 */
[----:B------:R-:W-:Y:S04]  /*c0d0*/  STL.64 [R1+0x280], R178 ;  /* 0x000280b201007387 */ /* 0x000fe80000100a00 */
[----:B-1----:R-:W5:Y:S04]  /*c0e0*/  LDL.LU.64 R168, [R1+0x4d8] ;  /* 0x0004d80001a87983 */ /* 0x002f680000300a00 */
[----:B------:R-:W5:Y:S04]  /*c0f0*/  LDL.LU.64 R160, [R1+0x4e0] ;  /* 0x0004e00001a07983 */ /* 0x000f680000300a00 */
[----:B------:R-:W-:Y:S04]  /*c100*/  LDGSTS.E [R135+0xd000], desc[UR22][R178.64], P4 ;  /* 0x0d000000b2877fae */ /* 0x000fe8000a1a1016 */
[----:B------:R1:W-:Y:S04]  /*c110*/  STL.64 [R1+0x288], R176 ;  /* 0x000288b001007387 */ /* 0x0003e80000100a00 */
[----:B------:R1:W-:Y:S01]  /*c120*/  LDGSTS.E [R135+0xd200], desc[UR22][R176.64], P4 ;  /* 0x0d200000b0877fae */ /* 0x0003e2000a1a1016 */
[----:B------:R-:W-:-:S04]  /*c130*/  IMAD.WIDE R174, R164, 0x4, R174 ;  /* 0x00000004a4ae7825 */ /* 0x000fc800078e02ae */
[C---:B------:R-:W-:Y:S01]  /*c140*/  IMAD.WIDE R154, R164.reuse, 0x4, R154 ;  /* 0x00000004a49a7825 */ /* 0x040fe200078e029a */
[----:B------:R-:W-:Y:S04]  /*c150*/  STL.64 [R1+0x290], R174 ;  /* 0x000290ae01007387 */ /* 0x000fe80000100a00 */
[----:B------:R3:W-:Y:S04]  /*c160*/  LDGSTS.E [R135+0xd400], desc[UR22][R174.64], P2 ;  /* 0x0d400000ae877fae */ /* 0x0007e800091a1016 */
[----:B------:R1:W-:Y:S04]  /*c170*/  STL.64 [R1+0x298], R154 ;  /* 0x0002989a01007387 */ /* 0x0003e80000100a00 */
[----:B------:R-:W-:Y:S01]  /*c180*/  LDGSTS.E [R135+0xd600], desc[UR22][R154.64], P2 ;  /* 0x0d6000009a877fae */ /* 0x000fe200091a1016 */
[----:B-1----:R-:W-:-:S03]  /*c190*/  IMAD.WIDE R176, R164, 0x4, R150 ;  /* 0x00000004a4b07825 */ /* 0x002fc600078e0296 */
[----:B------:R-:W5:Y:S04]  /*c1a0*/  LDL.LU.64 R154, [R1+0x4e8] ;  /* 0x0004e800019a7983 */ /* 0x000f680000300a00 */
[----:B------:R-:W5:Y:S01]  /*c1b0*/  LDL.LU.64 R150, [R1+0x4f8] ;  /* 0x0004f80001967983 */ /* 0x000f620000300a00 */
[C---:B------:R-:W-:Y:S02]  /*c1c0*/  SHF.R.U64 R111, R110.reuse, 0x9, RZ ;  /* 0x000000096e6f7819 */ /* 0x040fe400000012ff */
[C---:B------:R-:W-:Y:S02]  /*c1d0*/  SHF.R.U64 R144, R110.reuse, 0x8, RZ ;  /* 0x000000086e907819 */ /* 0x040fe400000012ff */
[----:B------:R-:W-:Y:S02]  /*c1e0*/  LOP3.LUT P1, RZ, R111, 0x1, RZ, 0xc0, !PT ;  /* 0x000000016fff7812 */ /* 0x000fe4000782c0ff */
[----:B------:R-:W-:-:S02]  /*c1f0*/  SHF.R.U64 R111, R110, 0x7, RZ ;  /* 0x000000076e6f7819 */ /* 0x000fc400000012ff */
[----:B------:R-:W-:Y:S02]  /*c200*/  LOP3.LUT P4, RZ, R144, 0x1, RZ, 0xc0, !PT ;  /* 0x0000000190ff7812 */ /* 0x000fe4000788c0ff */
[----:B------:R-:W-:Y:S01]  /*c210*/  LOP3.LUT P2, RZ, R111, 0x1, RZ, 0xc0, !PT ;  /* 0x000000016fff7812 */ /* 0x000fe2000784c0ff */
[----:B------:R-:W-:Y:S01]  /*c220*/  STL.64 [R1+0x2a0], R176 ;  /* 0x0002a0b001007387 */ /* 0x000fe20000100a00 */
[----:B------:R-:W-:-:S05]  /*c230*/  SHF.R.U64 R144, R110, 0x6, RZ ;  /* 0x000000066e907819 */ /* 0x000fca00000012ff */
[----:B------:R-:W-:Y:S01]  /*c240*/  LDGSTS.E [R135+0xd800], desc[UR22][R176.64], P1 ;  /* 0x0d800000b0877fae */ /* 0x000fe200089a1016 */
[----:B--2---:R-:W-:-:S05]  /*c250*/  IMAD.WIDE R146, R164, 0x4, R146 ;  /* 0x00000004a4927825 */ /* 0x004fca00078e0292 */
[----:B------:R1:W-:Y:S04]  /*c260*/  STL.64 [R1+0x2a8], R146 ;  /* 0x0002a89201007387 */ /* 0x0003e80000100a00 */
[----:B------:R-:W-:Y:S01]  /*c270*/  LDGSTS.E [R135+0xda00], desc[UR22][R146.64], P1 ;  /* 0x0da0000092877fae */ /* 0x000fe200089a1016 */
[----:B---3--:R-:W-:Y:S01]  /*c280*/  IMAD.WIDE R174, R164, 0x4, R172 ;  /* 0x00000004a4ae7825 */ /* 0x008fe200078e02ac */
[----:B------:R-:W-:-:S04]  /*c290*/  LOP3.LUT P1, RZ, R144, 0x1, RZ, 0xc0, !PT ;  /* 0x0000000190ff7812 */ /* 0x000fc8000782c0ff */
[----:B------:R2:W-:Y:S01]  /*c2a0*/  LDGSTS.E [R135+0xdc00], desc[UR22][R174.64], P4 ;  /* 0x0dc00000ae877fae */ /* 0x0005e2000a1a1016 */
[----:B------:R-:W-:-:S03]  /*c2b0*/  IMAD.WIDE R172, R164, 0x4, R148 ;  /* 0x00000004a4ac7825 */ /* 0x000fc600078e0294 */
[----:B------:R-:W3:Y:S04]  /*c2c0*/  LDL.LU.64 R148, [R1+0x4f0] ;  /* 0x0004f00001947983 */ /* 0x000ee80000300a00 */
[----:B------:R-:W-:Y:S04]  /*c2d0*/  STL.64 [R1+0x2b0], R174 ;  /* 0x0002b0ae01007387 */ /* 0x000fe80000100a00 */
[----:B------:R-:W-:Y:S04]  /*c2e0*/  STL.64 [R1+0x2b8], R172 ;  /* 0x0002b8ac01007387 */ /* 0x000fe80000100a00 */
[----:B-1----:R-:W3:Y:S04]  /*c2f0*/  LDL.LU.64 R146, [R1+0x500] ;  /* 0x0005000001927983 */ /* 0x002ee80000300a00 */
[----:B------:R-:W-:Y:S01]  /*c300*/  LDGSTS.E [R135+0xde00], desc[UR22][R172.64], P4 ;  /* 0x0de00000ac877fae */ /* 0x000fe2000a1a1016 */
[----:B------:R-:W-:-:S05]  /*c310*/  IMAD.WIDE R170, R164, 0x4, R170 ;  /* 0x00000004a4aa7825 */ /* 0x000fca00078e02aa */
[----:B------:R-:W-:Y:S04]  /*c320*/  STL.64 [R1+0x2c0], R170 ;  /* 0x0002c0aa01007387 */ /* 0x000fe80000100a00 */
[----:B------:R-:W-:Y:S01]  /*c330*/  LDGSTS.E [R135+0xe000], desc[UR22][R170.64], P2 ;  /* 0x0e000000aa877fae */ /* 0x000fe200091a1016 */
[----:B----4-:R-:W-:-:S04]  /*c340*/  IMAD.WIDE R152, R164, 0x4, R152 ;  /* 0x00000004a4987825 */ /* 0x010fc800078e0298 */
[C---:B-----5:R-:W-:Y:S01]  /*c350*/  IMAD.WIDE R168, R164.reuse, 0x4, R168 ;  /* 0x00000004a4a87825 */ /* 0x060fe200078e02a8 */
[----:B------:R1:W-:Y:S03]  /*c360*/  STL.64 [R1+0x2c8], R152 ;  /* 0x0002c89801007387 */ /* 0x0003e60000100a00 */
[C---:B------:R-:W-:Y:S01]  /*c370*/  IMAD.WIDE R160, R164.reuse, 0x4, R160 ;  /* 0x00000004a4a07825 */ /* 0x040fe200078e02a0 */
[----:B------:R4:W-:Y:S04]  /*c380*/  LDGSTS.E [R135+0xe200], desc[UR22][R152.64], P2 ;  /* 0x0e20000098877fae */ /* 0x0009e800091a1016 */
[----:B------:R5:W-:Y:S04]  /*c390*/  STL.64 [R1+0x2d0], R168 ;  /* 0x0002d0a801007387 */ /* 0x000be80000100a00 */
[----:B------:R-:W-:Y:S04]  /*c3a0*/  LDGSTS.E [R135+0xe400], desc[UR22][R168.64], P1 ;  /* 0x0e400000a8877fae */ /* 0x000fe800089a1016 */
[----:B-1----:R-:W4:Y:S04]  /*c3b0*/  LDL.LU.64 R152, [R1+0x150] ;  /* 0x0001500001987983 */ /* 0x002f280000300a00 */
[----:B------:R1:W-:Y:S04]  /*c3c0*/  STL.64 [R1+0x2f0], R160 ;  /* 0x0002f0a001007387 */ /* 0x0003e80000100a00 */
[----:B------:R-:W4:Y:S04]  /*c3d0*/  LDL.LU.64 R172, [R1+0x508] ;  /* 0x0005080001ac7983 */ /* 0x000f280000300a00 */
[----:B------:R-:W4:Y:S04]  /*c3e0*/  LDL.LU.64 R170, [R1+0x520] ;  /* 0x0005200001aa7983 */ /* 0x000f280000300a00 */
[----:B-----5:R-:W5:Y:S04]  /*c3f0*/  LDL.LU.64 R168, [R1+0x518] ;  /* 0x0005180001a87983 */ /* 0x020f680000300a00 */
[----:B------:R-:W-:Y:S04]  /*c400*/  LDGSTS.E [R135+0xe600], desc[UR22][R160.64], P1 ;  /* 0x0e600000a0877fae */ /* 0x000fe800089a1016 */
[----:B-1----:R-:W5:Y:S01]  /*c410*/  LDL.LU.64 R160, [R1+0x510] ;  /* 0x0005100001a07983 */ /* 0x002f620000300a00 */
[----:B--2---:R-:W-:-:S04]  /*c420*/  IMAD.WIDE R174, R164, 0x4, R154 ;  /* 0x00000004a4ae7825 */ /* 0x004fc800078e029a */
[----:B------:R-:W-:Y:S01]  /*c430*/  IMAD.WIDE R150, R164, 0x4, R150 ;  /* 0x00000004a4967825 */ /* 0x000fe200078e0296 */
[----:B------:R-:W-:Y:S04]  /*c440*/  STL.64 [R1+0x2f8], R174 ;  /* 0x0002f8ae01007387 */ /* 0x000fe80000100a00 */
[----:B------:R1:W-:Y:S04]  /*c450*/  STL.64 [R1+0x300], R150 ;  /* 0x0003009601007387 */ /* 0x0003e80000100a00 */
[----:B------:R-:W2:Y:S01]  /*c460*/  LDL.LU.64 R154, [R1+0x528] ;  /* 0x00052800019a7983 */ /* 0x000ea20000300a00 */
[----:B------:R-:W-:-:S02]  /*c470*/  SHF.R.U64 R111, R110, 0x5, RZ ;  /* 0x000000056e6f7819 */ /* 0x000fc400000012ff */
[----:B------:R-:W-:Y:S02]  /*c480*/  SHF.R.U64 R144, R110, 0x4, RZ ;  /* 0x000000046e907819 */ /* 0x000fe400000012ff */
[----:B------:R-:W-:Y:S02]  /*c490*/  LOP3.LUT P4, RZ, R111, 0x1, RZ, 0xc0, !PT ;  /* 0x000000016fff7812 */ /* 0x000fe4000788c0ff */
[----:B------:R-:W-:Y:S02]  /*c4a0*/  LOP3.LUT P2, RZ, R144, 0x1, RZ, 0xc0, !PT ;  /* 0x0000000190ff7812 */ /* 0x000fe4000784c0ff */
[----:B------:R-:W-:-:S04]  /*c4b0*/  SHF.R.U64 R111, R110, 0x3, RZ ;  /* 0x000000036e6f7819 */ /* 0x000fc800000012ff */
[----:B------:R-:W-:-:S05]  /*c4c0*/  LOP3.LUT P1, RZ, R111, 0x1, RZ, 0xc0, !PT ;  /* 0x000000016fff7812 */ /* 0x000fca000782c0ff */
[----:B------:R-:W-:Y:S04]  /*c4d0*/  LDGSTS.E [R135+0xe800], desc[UR22][R174.64], P4 ;  /* 0x0e800000ae877fae */ /* 0x000fe8000a1a1016 */
[----:B------:R1:W-:Y:S01]  /*c4e0*/  LDGSTS.E [R135+0xea00], desc[UR22][R150.64], P4 ;  /* 0x0ea0000096877fae */ /* 0x0003e2000a1a1016 */
[----:B------:R-:W-:Y:S01]  /*c4f0*/  SHF.L.U32 R111, R165, 0x6, RZ ;  /* 0x00000006a56f7819 */ /* 0x000fe200000006ff */
[----:B---3--:R-:W-:-:S05]  /*c500*/  IMAD.WIDE R148, R164, 0x4, R148 ;  /* 0x00000004a4947825 */ /* 0x008fca00078e0294 */
[----:B------:R3:W-:Y:S04]  /*c510*/  STL.64 [R1+0x308], R148 ;  /* 0x0003089401007387 */ /* 0x0007e80000100a00 */
[----:B------:R-:W2:Y:S01]  /*c520*/  LDL.LU.64 R188, [R1+0x530] ;  /* 0x0005300001bc7983 */ /* 0x000ea20000300a00 */
[----:B------:R-:W-:-:S03]  /*c530*/  IMAD.WIDE R146, R164, 0x4, R146 ;  /* 0x00000004a4927825 */ /* 0x000fc600078e0292 */
[----:B------:R1:W-:Y:S04]  /*c540*/  LDGSTS.E [R135+0xec00], desc[UR22][R148.64], P2 ;  /* 0x0ec0000094877fae */ /* 0x0003e800091a1016 */
[----:B------:R1:W-:Y:S04]  /*c550*/  STL.64 [R1+0x320], R146 ;  /* 0x0003209201007387 */ /* 0x0003e80000100a00 */
[----:B------:R-:W2:Y:S04]  /*c560*/  LDL.LU.64 R184, [R1+0x540] ;  /* 0x0005400001b87983 */ /* 0x000ea80000300a00 */
[----:B------:R-:W2:Y:S04]  /*c570*/  LDL.LU.64 R204, [R1+0x538] ;  /* 0x0005380001cc7983 */ /* 0x000ea80000300a00 */
[----:B-1----:R-:W2:Y:S04]  /*c580*/  LDL.LU.64 R150, [R1+0x148] ;  /* 0x0001480001967983 */ /* 0x002ea80000300a00 */
[----:B------:R-:W2:Y:S04]  /*c590*/  LDL.LU.64 R180, [R1+0x140] ;  /* 0x0001400001b47983 */ /* 0x000ea80000300a00 */
[----:B------:R1:W-:Y:S04]  /*c5a0*/  LDGSTS.E [R135+0xee00], desc[UR22][R146.64], P2 ;  /* 0x0ee0000092877fae */ /* 0x0003e800091a1016 */
[----:B---3--:R-:W3:Y:S04]  /*c5b0*/  LDL.LU.64 R148, [R1+0x130] ;  /* 0x0001300001947983 */ /* 0x008ee80000300a00 */
[----:B------:R-:W1:Y:S04]  /*c5c0*/  LDL.LU.64 R146, [R1+0x110] ;  /* 0x0001100001927983 */ /* 0x000e680000300a00 */
[----:B------:R-:W3:Y:S01]  /*c5d0*/  LDL.LU.64 R178, [R1+0xf0] ;  /* 0x0000f00001b27983 */ /* 0x000ee20000300a00 */
[----:B----4-:R-:W-:-:S03]  /*c5e0*/  IMAD.WIDE R152, R111, 0x4, R152 ;  /* 0x000000046f987825 */ /* 0x010fc600078e0298 */
[----:B------:R-:W4:Y:S04]  /*c5f0*/  LDL.LU.64 R176, [R1+0xd0] ;  /* 0x0000d00001b07983 */ /* 0x000f280000300a00 */
[----:B------:R-:W4:Y:S01]  /*c600*/  LDL.LU.64 R174, [R1+0xb0] ;  /* 0x0000b00001ae7983 */ /* 0x000f220000300a00 */
[----:B------:R-:W-:-:S04]  /*c610*/  IMAD.WIDE R194, R164, 0x4, R172 ;  /* 0x00000004a4c27825 */ /* 0x000fc800078e02ac */
[C---:B------:R-:W-:Y:S01]  /*c620*/  IMAD.WIDE R190, R164.reuse, 0x4, R170 ;  /* 0x00000004a4be7825 */ /* 0x040fe200078e02aa */
[----:B------:R1:W-:Y:S03]  /*c630*/  STL.64 [R1+0x328], R194 ;  /* 0x000328c201007387 */ /* 0x0003e60000100a00 */
[C---:B-----5:R-:W-:Y:S01]  /*c640*/  IMAD.WIDE R186, R164.reuse, 0x4, R168 ;  /* 0x00000004a4ba7825 */ /* 0x060fe200078e02a8 */
[----:B------:R-:W-:Y:S04]  /*c650*/  STL.64 [R1+0x360], R190 ;  /* 0x000360be01007387 */ /* 0x000fe80000100a00 */
[----:B------:R-:W5:Y:S04]  /*c660*/  LDL.LU.64 R172, [R1+0x90] ;  /* 0x0000900001ac7983 */ /* 0x000f680000300a00 */
[----:B------:R-:W5:Y:S04]  /*c670*/  LDL.LU.64 R170, [R1+0x70] ;  /* 0x0000700001aa7983 */ /* 0x000f680000300a00 */
[----:B------:R-:W5:Y:S01]  /*c680*/  LDL.LU.64 R168, [R1+0x50] ;  /* 0x0000500001a87983 */ /* 0x000f620000300a00 */
[----:B------:R-:W-:-:S03]  /*c690*/  IMAD.WIDE R182, R164, 0x4, R160 ;  /* 0x00000004a4b67825 */ /* 0x000fc600078e02a0 */
[----:B------:R-:W-:Y:S04]  /*c6a0*/  STL.64 [R1+0x388], R186 ;  /* 0x000388ba01007387 */ /* 0x000fe80000100a00 */
[----:B------:R-:W-:Y:S04]  /*c6b0*/  STL.64 [R1+0x3d0], R152 ;  /* 0x0003d09801007387 */ /* 0x000fe80000100a00 */
[----:B------:R-:W5:Y:S01]  /*c6c0*/  LDL.LU.64 R160, [R1+0x30] ;  /* 0x0000300001a07983 */ /* 0x000f620000300a00 */
[----:B--2---:R-:W-:Y:S01]  /*c6d0*/  IMAD.WIDE R192, R164, 0x4, R154 ;  /* 0x00000004a4c07825 */ /* 0x004fe200078e029a */
[----:B------:R-:W-:-:S02]  /*c6e0*/  SHF.R.U64 R144, R110, 0x2, RZ ;  /* 0x000000026e907819 */ /* 0x000fc400000012ff */
[----:B------:R-:W2:Y:S02]  /*c6f0*/  LDL.LU.64 R154, [R1+0x10] ;  /* 0x00001000019a7983 */ /* 0x000ea40000300a00 */
[----:B------:R-:W-:Y:S02]  /*c700*/  LOP3.LUT P4, RZ, R144, 0x1, RZ, 0xc0, !PT ;  /* 0x0000000190ff7812 */ /* 0x000fe4000788c0ff */
[----:B------:R-:W-:Y:S01]  /*c710*/  STL.64 [R1+0x3a0], R182 ;  /* 0x0003a0b601007387 */ /* 0x000fe20000100a00 */
[----:B------:R-:W-:-:S03]  /*c720*/  SHF.R.U64 R110, R110, 0x1, RZ ;  /* 0x000000016e6e7819 */ /* 0x000fc600000012ff */
[----:B------:R1:W-:Y:S01]  /*c730*/  STL.64 [R1+0x330], R192 ;  /* 0x000330c001007387 */ /* 0x0003e20000100a00 */
[----:B------:R-:W-:-:S03]  /*c740*/  LOP3.LUT P2, RZ, R110, 0x1, RZ, 0xc0, !PT ;  /* 0x000000016eff7812 */ /* 0x000fc6000784c0ff */
[----:B------:R1:W-:Y:S04]  /*c750*/  LDGSTS.E [R135+0xf000], desc[UR22][R194.64], P1 ;  /* 0x0f000000c2877fae */ /* 0x0003e800089a1016 */
[----:B------:R1:W-:Y:S04]  /*c760*/  LDGSTS.E [R135+0xf200], desc[UR22][R192.64], P1 ;  /* 0x0f200000c0877fae */ /* 0x0003e800089a1016 */
[----:B------:R1:W-:Y:S01]  /*c770*/  LDGSTS.E [R135+0xf400], desc[UR22][R190.64], P4 ;  /* 0x0f400000be877fae */ /* 0x0003e2000a1a1016 */
[----:B------:R-:W-:-:S05]  /*c780*/  IMAD.WIDE R188, R164, 0x4, R188 ;  /* 0x00000004a4bc7825 */ /* 0x000fca00078e02bc */
[----:B------:R-:W-:Y:S04]  /*c790*/  STL.64 [R1+0x358], R188 ;  /* 0x000358bc01007387 */ /* 0x000fe80000100a00 */
[----:B------:R-:W-:Y:S01]  /*c7a0*/  LDGSTS.E [R135+0xf600], desc[UR22][R188.64], P4 ;  /* 0x0f600000bc877fae */ /* 0x000fe2000a1a1016 */
[----:B------:R-:W-:-:S03]  /*c7b0*/  IMAD.WIDE R184, R164, 0x4, R184 ;  /* 0x00000004a4b87825 */ /* 0x000fc600078e02b8 */
[----:B------:R1:W-:Y:S01]  /*c7c0*/  LDGSTS.E [R135+0xf800], desc[UR22][R186.64], P2 ;  /* 0x0f800000ba877fae */ /* 0x0003e200091a1016 */
[----:B------:R-:W-:-:S03]  /*c7d0*/  IMAD.WIDE R144, R164, 0x4, R204 ;  /* 0x00000004a4907825 */ /* 0x000fc600078e02cc */
[----:B------:R1:W-:Y:S01]  /*c7e0*/  STL.64 [R1+0x368], R184 ;  /* 0x000368b801007387 */ /* 0x0003e20000100a00 */
[----:B------:R-:W-:-:S03]  /*c7f0*/  IMAD.WIDE R150, R111, 0x4, R150 ;  /* 0x000000046f967825 */ /* 0x000fc600078e0296 */
[----:B------:R1:W-:Y:S01]  /*c800*/  STL.64 [R1+0x390], R144 ;  /* 0x0003909001007387 */ /* 0x0003e20000100a00 */
[----:B------:R-:W-:-:S03]  /*c810*/  IMAD.WIDE R206, R111, 0x4, R180 ;  /* 0x000000046fce7825 */ /* 0x000fc600078e02b4 */
[----:B------:R-:W-:Y:S01]  /*c820*/  STL.64 [R1+0x398], R150 ;  /* 0x0003989601007387 */ /* 0x000fe20000100a00 */
[----:B---3--:R-:W-:-:S03]  /*c830*/  IMAD.WIDE R148, R111, 0x4, R148 ;  /* 0x000000046f947825 */ /* 0x008fc600078e0294 */
[----:B------:R3:W-:Y:S04]  /*c840*/  LDGSTS.E [R135+0xfa00], desc[UR22][R184.64], P2 ;  /* 0x0fa00000b8877fae */ /* 0x0007e800091a1016 */
[----:B------:R2:W-:Y:S01]  /*c850*/  STL.64 [R1+0x3c8], R148 ;  /* 0x0003c89401007387 */ /* 0x0005e20000100a00 */
[----:B-1----:R-:W-:-:S03]  /*c860*/  IMAD.WIDE R146, R111, 0x4, R146 ;  /* 0x000000046f927825 */ /* 0x002fc600078e0292 */
[----:B------:R-:W-:Y:S01]  /*c870*/  STL.64 [R1+0x3a8], R206 ;  /* 0x0003a8ce01007387 */ /* 0x000fe20000100a00 */
[----:B------:R-:W-:-:S03]  /*c880*/  IMAD.WIDE R212, R111, 0x4, R178 ;  /* 0x000000046fd47825 */ /* 0x000fc600078e02b2 */
[----:B------:R1:W-:Y:S01]  /*c890*/  STL.64 [R1+0x3f0], R146 ;  /* 0x0003f09201007387 */ /* 0x0003e20000100a00 */
[----:B----4-:R-:W-:-:S03]  /*c8a0*/  IMAD.WIDE R210, R111, 0x4, R176 ;  /* 0x000000046fd27825 */ /* 0x010fc600078e02b0 */
[----:B------:R-:W-:Y:S01]  /*c8b0*/  STL.64 [R1+0x410], R212 ;  /* 0x000410d401007387 */ /* 0x000fe20000100a00 */
[----:B------:R-:W-:-:S03]  /*c8c0*/  IMAD.WIDE R208, R111, 0x4, R174 ;  /* 0x000000046fd07825 */ /* 0x000fc600078e02ae */
[----:B------:R-:W-:Y:S04]  /*c8d0*/  STL.64 [R1+0x430], R210 ;  /* 0x000430d201007387 */ /* 0x000fe80000100a00 */
[----:B------:R-:W-:Y:S01]  /*c8e0*/  STL.64 [R1+0x450], R208 ;  /* 0x000450d001007387 */ /* 0x000fe20000100a00 */
[----:B-----5:R-:W-:-:S03]  /*c8f0*/  IMAD.WIDE R204, R111, 0x4, R172 ;  /* 0x000000046fcc7825 */ /* 0x020fc600078e02ac */
[----:B------:R4:W-:Y:S01]  /*c900*/  LDGSTS.E [R135+0xfc00], desc[UR22][R182.64], !P6 ;  /* 0x0fc00000b6877fae */ /* 0x0009e2000f1a1016 */
[----:B------:R-:W-:-:S03]  /*c910*/  IMAD.WIDE R194, R111, 0x4, R170 ;  /* 0x000000046fc27825 */ /* 0x000fc600078e02aa */
[----:B------:R-:W-:Y:S01]  /*c920*/  STL.64 [R1+0x470], R204 ;  /* 0x000470cc01007387 */ /* 0x000fe20000100a00 */
[----:B------:R-:W-:-:S03]  /*c930*/  IMAD.WIDE R192, R111, 0x4, R168 ;  /* 0x000000046fc07825 */ /* 0x000fc600078e02a8 */
[----:B------:R-:W-:Y:S04]  /*c940*/  STL.64 [R1+0x490], R194 ;  /* 0x000490c201007387 */ /* 0x000fe80000100a00 */
[----:B------:R-:W5:Y:S04]  /*c950*/  LDL.LU.64 R178, [R1+0x138] ;  /* 0x0001380001b27983 */ /* 0x000f680000300a00 */
[----:B------:R-:W-:Y:S01]  /*c960*/  STL.64 [R1+0x4b0], R192 ;  /* 0x0004b0c001007387 */ /* 0x000fe20000100a00 */
[----:B------:R-:W-:-:S03]  /*c970*/  IMAD.WIDE R190, R111, 0x4, R160 ;  /* 0x000000046fbe7825 */ /* 0x000fc600078e02a0 */
[----:B------:R-:W5:Y:S04]  /*c980*/  LDL.LU.64 R176, [R1+0x128] ;  /* 0x0001280001b07983 */ /* 0x000f680000300a00 */
[----:B------:R-:W-:Y:S01]  /*c990*/  STL.64 [R1+0x4d0], R190 ;  /* 0x0004d0be01007387 */ /* 0x000fe20000100a00 */
[----:B------:R-:W-:-:S03]  /*c9a0*/  IMAD.WIDE R186, R111, 0x4, R248 ;  /* 0x000000046fba7825 */ /* 0x000fc600078e02f8 */
[----:B------:R-:W5:Y:S01]  /*c9b0*/  LDL.LU.64 R174, [R1+0x108] ;  /* 0x0001080001ae7983 */ /* 0x000f620000300a00 */
[----:B---3--:R-:W-:-:S03]  /*c9c0*/  IMAD.WIDE R184, R111, 0x4, R240 ;  /* 0x000000046fb87825 */ /* 0x008fc600078e02f0 */
[----:B------:R3:W-:Y:S01]  /*c9d0*/  LDGSTS.E [R135+0xfe00], desc[UR22][R144.64], !P6 ;  /* 0x0fe0000090877fae */ /* 0x0007e2000f1a1016 */
[----:B--2---:R-:W-:-:S03]  /*c9e0*/  IMAD.WIDE R188, R111, 0x4, R154 ;  /* 0x000000046fbc7825 */ /* 0x004fc600078e029a */
[----:B------:R-:W0:Y:S04]  /*c9f0*/  LDGDEPBAR ;  /* 0x00000000000079af */ /* 0x000e280000000000 */
[----:B------:R-:W-:Y:S01]  /*ca00*/  STL.64 [R1+0x4e8], R188 ;  /* 0x0004e8bc01007387 */ /* 0x000fe20000100a00 */
[----:B----4-:R-:W-:-:S03]  /*ca10*/  IMAD.WIDE R182, R111, 0x4, R232 ;  /* 0x000000046fb67825 */ /* 0x010fc600078e02e8 */
[----:B------:R-:W2:Y:S01]  /*ca20*/  LDL.LU.64 R172, [R1+0xe8] ;  /* 0x0000e80001ac7983 */ /* 0x000ea20000300a00 */
[----:B------:R-:W-:-:S03]  /*ca30*/  IMAD.WIDE R180, R111, 0x4, R224 ;  /* 0x000000046fb47825 */ /* 0x000fc600078e02e0 */
[----:B------:R-:W4:Y:S01]  /*ca40*/  LDL.LU.64 R170, [R1+0xc8] ;  /* 0x0000c80001aa7983 */ /* 0x000f220000300a00 */
[----:B---3--:R-:W-:-:S03]  /*ca50*/  IMAD.WIDE R144, R111, 0x4, R196 ;  /* 0x000000046f907825 */ /* 0x008fc600078e02c4 */
[----:B------:R-:W3:Y:S04]  /*ca60*/  LDL.LU.64 R168, [R1+0xa8] ;  /* 0x0000a80001a87983 */ /* 0x000ee80000300a00 */
[----:B------:R-:W3:Y:S04]  /*ca70*/  LDL.LU.64 R160, [R1+0x88] ;  /* 0x0000880001a07983 */ /* 0x000ee80000300a00 */
[----:B------:R-:W3:Y:S04]  /*ca80*/  LDL.LU.64 R154, [R1+0x68] ;  /* 0x00006800019a7983 */ /* 0x000ee80000300a00 */
[----:B------:R1:W-:Y:S04]  /*ca90*/  STL.64 [R1+0x500], R186 ;  /* 0x000500ba01007387 */ /* 0x0003e80000100a00 */
[----:B------:R1:W-:Y:S04]  /*caa0*/  STL.64 [R1+0x510], R184 ;  /* 0x000510b801007387 */ /* 0x0003e80000100a00 */
[----:B------:R1:W-:Y:S04]  /*cab0*/  STL.64 [R1+0x520], R182 ;  /* 0x000520b601007387 */ /* 0x0003e80000100a00 */
[----:B------:R-:W-:Y:S04]  /*cac0*/  LDGSTS.E [R252+0x18000], desc[UR22][R152.64], P3 ;  /* 0x1800000098fc7fae */ /* 0x000fe800099a1016 */
[----:B------:R1:W-:Y:S04]  /*cad0*/  STL.64 [R1+0x528], R180 ;  /* 0x000528b401007387 */ /* 0x0003e80000100a00 */
[----:B------:R-:W-:Y:S04]  /*cae0*/  LDGSTS.E [R252+0x18400], desc[UR22][R148.64], P3 ;  /* 0x1840000094fc7fae */ /* 0x000fe800099a1016 */
[----:B------:R-:W3:Y:S04]  /*caf0*/  LDL.LU.64 R152, [R1+0x48] ;  /* 0x0000480001987983 */ /* 0x000ee80000300a00 */
[----:B------:R1:W-:Y:S04]  /*cb00*/  STL.64 [R1+0x530], R144 ;  /* 0x0005309001007387 */ /* 0x0003e80000100a00 */
[----:B------:R-:W3:Y:S04]  /*cb10*/  LDL.LU.64 R148, [R1+0x28] ;  /* 0x0000280001947983 */ /* 0x000ee80000300a00 */
[----:B------:R-:W-:Y:S04]  /*cb20*/  LDGSTS.E [R252+0x18800], desc[UR22][R146.64], P3 ;  /* 0x1880000092fc7fae */ /* 0x000fe800099a1016 */
[----:B------:R-:W-:Y:S04]  /*cb30*/  LDGSTS.E [R252+0x18c00], desc[UR22][R212.64], P3 ;  /* 0x18c00000d4fc7fae */ /* 0x000fe800099a1016 */
[----:B------:R-:W-:Y:S04]  /*cb40*/  LDGSTS.E [R252+0x19000], desc[UR22][R210.64], P3 ;  /* 0x19000000d2fc7fae */ /* 0x000fe800099a1016 */
[----:B-1----:R-:W3:Y:S04]  /*cb50*/  LDL.LU.64 R146, [R1+0x8] ;  /* 0x0000080001927983 */ /* 0x002ee80000300a00 */
[----:B------:R-:W-:Y:S04]  /*cb60*/  LDGSTS.E [R252+0x19400], desc[UR22][R208.64], P3 ;  /* 0x19400000d0fc7fae */ /* 0x000fe800099a1016 */
[----:B------:R-:W-:Y:S04]  /*cb70*/  LDGSTS.E [R252+0x19800], desc[UR22][R204.64], P3 ;  /* 0x19800000ccfc7fae */ /* 0x000fe800099a1016 */
[----:B------:R-:W-:Y:S04]  /*cb80*/  LDGSTS.E [R252+0x19c00], desc[UR22][R194.64], P3 ;  /* 0x19c00000c2fc7fae */ /* 0x000fe800099a1016 */
[----:B------:R-:W-:Y:S04]  /*cb90*/  LDGSTS.E [R252+0x1a000], desc[UR22][R192.64], P3 ;  /* 0x1a000000c0fc7fae */ /* 0x000fe800099a1016 */
[----:B------:R-:W-:Y:S04]  /*cba0*/  LDGSTS.E [R252+0x1a400], desc[UR22][R190.64], P3 ;  /* 0x1a400000befc7fae */ /* 0x000fe800099a1016 */
[----:B------:R-:W-:Y:S04]  /*cbb0*/  LDGSTS.E [R252+0x1a800], desc[UR22][R188.64], P3 ;  /* 0x1a800000bcfc7fae */ /* 0x000fe800099a1016 */
[----:B------:R1:W-:Y:S04]  /*cbc0*/  LDGSTS.E [R252+0x1ac00], desc[UR22][R186.64], P3 ;  /* 0x1ac00000bafc7fae */ /* 0x0003e800099a1016 */
[----:B------:R1:W-:Y:S04]  /*cbd0*/  LDGSTS.E [R252+0x1b000], desc[UR22][R184.64], P3 ;  /* 0x1b000000b8fc7fae */ /* 0x0003e800099a1016 */
[----:B------:R1:W-:Y:S02]  /*cbe0*/  LDGSTS.E [R252+0x1b400], desc[UR22][R182.64], P3 ;  /* 0x1b400000b6fc7fae */ /* 0x0003e400099a1016 */
[----:B-1----:R-:W-:-:S02]  /*cbf0*/  IMAD.WIDE R186, R111, 0x4, R246 ;  /* 0x000000046fba7825 */ /* 0x002fc400078e02f6 */
[----:B------:R1:W-:Y:S02]  /*cc00*/  LDGSTS.E [R252+0x1b800], desc[UR22][R180.64], P3 ;  /* 0x1b800000b4fc7fae */ /* 0x0003e400099a1016 */
[C---:B------:R-:W-:Y:S02]  /*cc10*/  IMAD.WIDE R184, R111.reuse, 0x4, R238 ;  /* 0x000000046fb87825 */ /* 0x040fe400078e02ee */
[----:B------:R1:W-:Y:S02]  /*cc20*/  LDGSTS.E [R252+0x1bc00], desc[UR22][R144.64], P3 ;  /* 0x1bc0000090fc7fae */ /* 0x0003e400099a1016 */
[C---:B------:R-:W-:Y:S02]  /*cc30*/  IMAD.WIDE R182, R111.reuse, 0x4, R230 ;  /* 0x000000046fb67825 */ /* 0x040fe400078e02e6 */
[----:B------:R-:W-:Y:S02]  /*cc40*/  LDGSTS.E [R134+0x18100], desc[UR22][R150.64], P3 ;  /* 0x1810000096867fae */ /* 0x000fe400099a1016 */
[----:B-1----:R-:W-:-:S04]  /*cc50*/  IMAD.WIDE R180, R111, 0x4, R222 ;  /* 0x000000046fb47825 */ /* 0x002fc800078e02de */
[----:B------:R-:W-:-:S04]  /*cc60*/  IMAD.WIDE R144, R111, 0x4, R166 ;  /* 0x000000046f907825 */ /* 0x000fc800078e02a6 */
[----:B-----5:R-:W-:-:S04]  /*cc70*/  IMAD.WIDE R178, R111, 0x4, R178 ;  /* 0x000000046fb27825 */ /* 0x020fc800078e02b2 */
[C---:B------:R-:W-:Y:S01]  /*cc80*/  IMAD.WIDE R210, R111.reuse, 0x4, R176 ;  /* 0x000000046fd27825 */ /* 0x040fe200078e02b0 */
[----:B------:R-:W-:Y:S03]  /*cc90*/  STL.64 [R1+0x338], R178 ;  /* 0x000338b201007387 */ /* 0x000fe60000100a00 */
[C---:B------:R-:W-:Y:S01]  /*cca0*/  IMAD.WIDE R208, R111.reuse, 0x4, R174 ;  /* 0x000000046fd07825 */ /* 0x040fe200078e02ae */
[----:B------:R-:W-:Y:S04]  /*ccb0*/  STL.64 [R1+0x350], R210 ;  /* 0x000350d201007387 */ /* 0x000fe80000100a00 */
[----:B------:R-:W-:Y:S04]  /*ccc0*/  STL.64 [R1+0x380], R208 ;  /* 0x000380d001007387 */ /* 0x000fe80000100a00 */
[----:B------:R-:W-:Y:S04]  /*ccd0*/  LDGSTS.E [R134+0x18500], desc[UR22][R210.64], P3 ;  /* 0x18500000d2867fae */ /* 0x000fe800099a1016 */
[----:B------:R-:W-:Y:S01]  /*cce0*/  LDGSTS.E [R134+0x18900], desc[UR22][R208.64], P3 ;  /* 0x18900000d0867fae */ /* 0x000fe200099a1016 */
[----:B--2---:R-:W-:-:S04]  /*ccf0*/  IMAD.WIDE R204, R111, 0x4, R172 ;  /* 0x000000046fcc7825 */ /* 0x004fc800078e02ac */
[C---:B----4-:R-:W-:Y:S01]  /*cd00*/  IMAD.WIDE R196, R111.reuse, 0x4, R170 ;  /* 0x000000046fc47825 */ /* 0x050fe200078e02aa */
[----:B------:R-:W-:Y:S03]  /*cd10*/  STL.64 [R1+0x3c0], R204 ;  /* 0x0003c0cc01007387 */ /* 0x000fe60000100a00 */
[C---:B---3--:R-:W-:Y:S01]  /*cd20*/  IMAD.WIDE R194, R111.reuse, 0x4, R168 ;  /* 0x000000046fc27825 */ /* 0x048fe200078e02a8 */
[----:B------:R-:W-:Y:S03]  /*cd30*/  STL.64 [R1+0x3e8], R196 ;  /* 0x0003e8c401007387 */ /* 0x000fe60000100a00 */
[C---:B------:R-:W-:Y:S01]  /*cd40*/  IMAD.WIDE R192, R111.reuse, 0x4, R160 ;  /* 0x000000046fc07825 */ /* 0x040fe200078e02a0 */
[----:B------:R-:W-:Y:S03]  /*cd50*/  STL.64 [R1+0x408], R194 ;  /* 0x000408c201007387 */ /* 0x000fe60000100a00 */
[C---:B------:R-:W-:Y:S01]  /*cd60*/  IMAD.WIDE R190, R111.reuse, 0x4, R154 ;  /* 0x000000046fbe7825 */ /* 0x040fe200078e029a */
[----:B------:R-:W-:Y:S04]  /*cd70*/  STL.64 [R1+0x428], R192 ;  /* 0x000428c001007387 */ /* 0x000fe80000100a00 */
[----:B------:R-:W-:Y:S04]  /*cd80*/  STL.64 [R1+0x448], R190 ;  /* 0x000448be01007387 */ /* 0x000fe80000100a00 */
[----:B------:R-:W2:Y:S04]  /*cd90*/  LDL.LU.64 R176, [R1+0x120] ;  /* 0x0001200001b07983 */ /* 0x000ea80000300a00 */
[----:B------:R2:W-:Y:S04]  /*cda0*/  LDGSTS.E [R134+0x18d00], desc[UR22][R204.64], P3 ;  /* 0x18d00000cc867fae */ /* 0x0005e800099a1016 */
[----:B------:R1:W-:Y:S04]  /*cdb0*/  LDGSTS.E [R134+0x19100], desc[UR22][R196.64], P3 ;  /* 0x19100000c4867fae */ /* 0x0003e800099a1016 */
[----:B------:R3:W-:Y:S04]  /*cdc0*/  LDGSTS.E [R134+0x19500], desc[UR22][R194.64], P3 ;  /* 0x19500000c2867fae */ /* 0x0007e800099a1016 */
[----:B------:R4:W-:Y:S01]  /*cdd0*/  LDGSTS.E [R134+0x19900], desc[UR22][R192.64], P3 ;  /* 0x19900000c0867fae */ /* 0x0009e200099a1016 */
[----:B------:R-:W-:-:S03]  /*cde0*/  IMAD.WIDE R188, R111, 0x4, R152 ;  /* 0x000000046fbc7825 */ /* 0x000fc600078e0298 */
[----:B------:R5:W-:Y:S04]  /*cdf0*/  LDGSTS.E [R134+0x19d00], desc[UR22][R190.64], P3 ;  /* 0x19d00000be867fae */ /* 0x000be800099a1016 */
[----:B------:R-:W-:Y:S01]  /*ce00*/  STL.64 [R1+0x468], R188 ;  /* 0x000468bc01007387 */ /* 0x000fe20000100a00 */
[----:B------:R-:W-:-:S03]  /*ce10*/  IMAD.WIDE R148, R111, 0x4, R148 ;  /* 0x000000046f947825 */ /* 0x000fc600078e0294 */
[----:B------:R-:W3:Y:S04]  /*ce20*/  LDL.LU.64 R174, [R1+0x118] ;  /* 0x0001180001ae7983 */ /* 0x000ee80000300a00 */
[----:B------:R1:W-:Y:S04]  /*ce30*/  STL.64 [R1+0x488], R148 ;  /* 0x0004889401007387 */ /* 0x0003e80000100a00 */
[----:B------:R-:W4:Y:S04]  /*ce40*/  LDL.LU.64 R172, [R1+0x100] ;  /* 0x0001000001ac7983 */ /* 0x000f280000300a00 */
[----:B------:R1:W-:Y:S01]  /*ce50*/  LDGSTS.E [R134+0x1a100], desc[UR22][R188.64], P3 ;  /* 0x1a100000bc867fae */ /* 0x0003e200099a1016 */
[----:B------:R-:W-:-:S03]  /*ce60*/  IMAD.WIDE R146, R111, 0x4, R146 ;  /* 0x000000046f927825 */ /* 0x000fc600078e0292 */
[----:B------:R-:W-:Y:S04]  /*ce70*/  LDGSTS.E [R134+0x1a500], desc[UR22][R148.64], P3 ;  /* 0x1a50000094867fae */ /* 0x000fe800099a1016 */
[----:B------:R1:W-:Y:S04]  /*ce80*/  STL.64 [R1+0x4a8], R146 ;  /* 0x0004a89201007387 */ /* 0x0003e80000100a00 */
[----:B------:R-:W5:Y:S04]  /*ce90*/  LDL.LU.64 R170, [R1+0xe0] ;  /* 0x0000e00001aa7983 */ /* 0x000f680000300a00 */
[----:B------:R-:W5:Y:S04]  /*cea0*/  LDL.LU.64 R168, [R1+0xc0] ;  /* 0x0000c00001a87983 */ /* 0x000f680000300a00 */
[----:B------:R-:W5:Y:S04]  /*ceb0*/  LDL.LU.64 R160, [R1+0xa0] ;  /* 0x0000a00001a07983 */ /* 0x000f680000300a00 */
[----:B------:R-:W5:Y:S04]  /*cec0*/  LDL.LU.64 R154, [R1+0x80] ;  /* 0x00008000019a7983 */ /* 0x000f680000300a00 */
[----:B------:R1:W-:Y:S04]  /*ced0*/  STL.64 [R1+0x4c8], R186 ;  /* 0x0004c8ba01007387 */ /* 0x0003e80000100a00 */
[----:B------:R1:W-:Y:S04]  /*cee0*/  STL.64 [R1+0x4e0], R184 ;  /* 0x0004e0b801007387 */ /* 0x0003e80000100a00 */
[----:B------:R1:W-:Y:S04]  /*cef0*/  STL.64 [R1+0x4f8], R182 ;  /* 0x0004f8b601007387 */ /* 0x0003e80000100a00 */
[----:B------:R-:W5:Y:S04]  /*cf00*/  LDL.LU.64 R152, [R1+0x60] ;  /* 0x0000600001987983 */ /* 0x000f680000300a00 */
[----:B------:R1:W-:Y:S04]  /*cf10*/  STL.64 [R1+0x508], R180 ;  /* 0x000508b401007387 */ /* 0x0003e80000100a00 */
[----:B------:R-:W5:Y:S04]  /*cf20*/  LDL.LU.64 R150, [R1+0x40] ;  /* 0x0000400001967983 */ /* 0x000f680000300a00 */
[----:B------:R2:W-:Y:S04]  /*cf30*/  STL.64 [R1+0x518], R144 ;  /* 0x0005189001007387 */ /* 0x0005e80000100a00 */
[----:B-1----:R-:W5:Y:S04]  /*cf40*/  LDL.LU.64 R148, [R1+0x20] ;  /* 0x0000200001947983 */ /* 0x002f680000300a00 */
[----:B------:R-:W-:Y:S04]  /*cf50*/  LDGSTS.E [R134+0x1a900], desc[UR22][R146.64], P3 ;  /* 0x1a90000092867fae */ /* 0x000fe800099a1016 */
[----:B------:R1:W-:Y:S04]  /*cf60*/  LDGSTS.E [R134+0x1ad00], desc[UR22][R186.64], P3 ;  /* 0x1ad00000ba867fae */ /* 0x0003e800099a1016 */
[----:B------:R1:W-:Y:S04]  /*cf70*/  LDGSTS.E [R134+0x1b100], desc[UR22][R184.64], P3 ;  /* 0x1b100000b8867fae */ /* 0x0003e800099a1016 */
[----:B------:R-:W5:Y:S04]  /*cf80*/  LDL.LU.64 R146, [R1] ;  /* 0x0000000001927983 */ /* 0x000f680000300a00 */
[----:B------:R1:W-:Y:S04]  /*cf90*/  LDGSTS.E [R134+0x1b500], desc[UR22][R182.64], P3 ;  /* 0x1b500000b6867fae */ /* 0x0003e800099a1016 */
[----:B------:R1:W-:Y:S04]  /*cfa0*/  LDGSTS.E [R134+0x1b900], desc[UR22][R180.64], P3 ;  /* 0x1b900000b4867fae */ /* 0x0003e800099a1016 */
[----:B------:R1:W-:Y:S04]  /*cfb0*/  LDGSTS.E [R134+0x1bd00], desc[UR22][R144.64], P3 ;  /* 0x1bd0000090867fae */ /* 0x0003e800099a1016 */
[----:B------:R-:W-:Y:S01]  /*cfc0*/  LDGSTS.E [R133+0x18200], desc[UR22][R206.64], P3 ;  /* 0x18200000ce857fae */ /* 0x000fe200099a1016 */
[----:B--2---:R-:W-:-:S05]  /*cfd0*/  IMAD.WIDE R204, R111, 0x4, R176 ;  /* 0x000000046fcc7825 */ /* 0x004fca00078e02b0 */
[----:B------:R-:W-:Y:S04]  /*cfe0*/  STL.64 [R1+0x2e0], R204 ;  /* 0x0002e0cc01007387 */ /* 0x000fe80000100a00 */
[----:B------:R-:W-:Y:S01]  /*cff0*/  LDGSTS.E [R133+0x18600], desc[UR22][R204.64], P3 ;  /* 0x18600000cc857fae */ /* 0x000fe200099a1016 */
[----:B---3--:R-:W-:-:S04]  /*d000*/  IMAD.WIDE R176, R111, 0x4, R174 ;  /* 0x000000046fb07825 */ /* 0x008fc800078e02ae */
[C---:B----4-:R-:W-:Y:S01]  /*d010*/  IMAD.WIDE R196, R111.reuse, 0x4, R172 ;  /* 0x000000046fc47825 */ /* 0x050fe200078e02ac */
[----:B------:R-:W-:Y:S04]  /*d020*/  STL.64 [R1+0x2e8], R176 ;  /* 0x0002e8b001007387 */ /* 0x000fe80000100a00 */
[----:B------:R-:W-:Y:S04]  /*d030*/  STL.64 [R1+0x310], R196 ;  /* 0x000310c401007387 */ /* 0x000fe80000100a00 */
[----:B------:R-:W-:Y:S01]  /*d040*/  LDGSTS.E [R133+0x18a00], desc[UR22][R196.64], P3 ;  /* 0x18a00000c4857fae */ /* 0x000fe200099a1016 */
[----:B-----5:R-:W-:-:S04]  /*d050*/  IMAD.WIDE R194, R111, 0x4, R170 ;  /* 0x000000046fc27825 */ /* 0x020fc800078e02aa */
[C---:B------:R-:W-:Y:S01]  /*d060*/  IMAD.WIDE R192, R111.reuse, 0x4, R168 ;  /* 0x000000046fc07825 */ /* 0x040fe200078e02a8 */
[----:B------:R-:W-:Y:S03]  /*d070*/  STL.64 [R1+0x340], R194 ;  /* 0x000340c201007387 */ /* 0x000fe60000100a00 */
[C---:B------:R-:W-:Y:S01]  /*d080*/  IMAD.WIDE R190, R111.reuse, 0x4, R160 ;  /* 0x000000046fbe7825 */ /* 0x040fe200078e02a0 */
[----:B------:R-:W-:Y:S03]  /*d090*/  STL.64 [R1+0x370], R192 ;  /* 0x000370c001007387 */ /* 0x000fe60000100a00 */
[C---:B------:R-:W-:Y:S01]  /*d0a0*/  IMAD.WIDE R188, R111.reuse, 0x4, R154 ;  /* 0x000000046fbc7825 */ /* 0x040fe200078e029a */
[----:B------:R-:W-:Y:S04]  /*d0b0*/  STL.64 [R1+0x3b0], R190 ;  /* 0x0003b0be01007387 */ /* 0x000fe80000100a00 */
[----:B------:R-:W2:Y:S04]  /*d0c0*/  LDL.LU.64 R170, [R1+0xf8] ;  /* 0x0000f80001aa7983 */ /* 0x000ea80000300a00 */
[----:B------:R-:W-:Y:S04]  /*d0d0*/  STL.64 [R1+0x3d8], R188 ;  /* 0x0003d8bc01007387 */ /* 0x000fe80000100a00 */
[----:B------:R-:W3:Y:S01]  /*d0e0*/  LDL.LU.64 R168, [R1+0xd8] ;  /* 0x0000d80001a87983 */ /* 0x000ee20000300a00 */
[----:B-1----:R-:W-:-:S03]  /*d0f0*/  IMAD.WIDE R186, R111, 0x4, R152 ;  /* 0x000000046fba7825 */ /* 0x002fc600078e0298 */
[----:B------:R-:W-:Y:S04]  /*d100*/  LDGSTS.E [R133+0x18e00], desc[UR22][R194.64], P3 ;  /* 0x18e00000c2857fae */ /* 0x000fe800099a1016 */
[----:B------:R-:W-:Y:S01]  /*d110*/  STL.64 [R1+0x3f8], R186 ;  /* 0x0003f8ba01007387 */ /* 0x000fe20000100a00 */
[----:B------:R-:W-:-:S03]  /*d120*/  IMAD.WIDE R184, R111, 0x4, R150 ;  /* 0x000000046fb87825 */ /* 0x000fc600078e0296 */
[----:B------:R-:W4:Y:S04]  /*d130*/  LDL.LU.64 R160, [R1+0xb8] ;  /* 0x0000b80001a07983 */ /* 0x000f280000300a00 */
[----:B------:R-:W-:Y:S01]  /*d140*/  STL.64 [R1+0x418], R184 ;  /* 0x000418b801007387 */ /* 0x000fe20000100a00 */
[----:B------:R-:W-:-:S03]  /*d150*/  IMAD.WIDE R182, R111, 0x4, R148 ;  /* 0x000000046fb67825 */ /* 0x000fc600078e0294 */
[----:B------:R-:W5:Y:S04]  /*d160*/  LDL.LU.64 R154, [R1+0x98] ;  /* 0x00009800019a7983 */ /* 0x000f680000300a00 */
[----:B------:R-:W5:Y:S04]  /*d170*/  LDL.LU.64 R152, [R1+0x78] ;  /* 0x0000780001987983 */ /* 0x000f680000300a00 */
[----:B------:R-:W5:Y:S04]  /*d180*/  LDL.LU.64 R150, [R1+0x58] ;  /* 0x0000580001967983 */ /* 0x000f680000300a00 */
[----:B------:R-:W5:Y:S01]  /*d190*/  LDL.LU.64 R148, [R1+0x38] ;  /* 0x0000380001947983 */ /* 0x000f620000300a00 */
[----:B------:R-:W-:-:S03]  /*d1a0*/  IMAD.WIDE R180, R111, 0x4, R146 ;  /* 0x000000046fb47825 */ /* 0x000fc600078e0292 */
[----:B------:R-:W-:Y:S04]  /*d1b0*/  STL.64 [R1+0x438], R182 ;  /* 0x000438b601007387 */ /* 0x000fe80000100a00 */
[----:B------:R-:W5:Y:S01]  /*d1c0*/  LDL.LU.64 R146, [R1+0x18] ;  /* 0x0000180001927983 */ /* 0x000f620000300a00 */
[----:B------:R-:W-:-:S03]  /*d1d0*/  IMAD.WIDE R174, R111, 0x4, R244 ;  /* 0x000000046fae7825 */ /* 0x000fc600078e02f4 */
[----:B------:R-:W-:Y:S01]  /*d1e0*/  LDGSTS.E [R133+0x19200], desc[UR22][R192.64], P3 ;  /* 0x19200000c0857fae */ /* 0x000fe200099a1016 */
[----:B------:R-:W-:-:S03]  /*d1f0*/  IMAD.WIDE R172, R111, 0x4, R236 ;  /* 0x000000046fac7825 */ /* 0x000fc600078e02ec */
[----:B------:R-:W-:Y:S01]  /*d200*/  LDGSTS.E [R133+0x19600], desc[UR22][R190.64], P3 ;  /* 0x19600000be857fae */ /* 0x000fe200099a1016 */
[----:B------:R-:W-:-:S03]  /*d210*/  IMAD.WIDE R166, R111, 0x4, R228 ;  /* 0x000000046fa67825 */ /* 0x000fc600078e02e4 */
[----:B------:R-:W-:Y:S04]  /*d220*/  LDGSTS.E [R133+0x19a00], desc[UR22][R188.64], P3 ;  /* 0x19a00000bc857fae */ /* 0x000fe800099a1016 */
[----:B------:R-:W-:Y:S01]  /*d230*/  LDGSTS.E [R133+0x19e00], desc[UR22][R186.64], P3 ;  /* 0x19e00000ba857fae */ /* 0x000fe200099a1016 */
[----:B------:R-:W-:-:S03]  /*d240*/  IMAD.WIDE R144, R111, 0x4, R220 ;  /* 0x000000046f907825 */ /* 0x000fc600078e02dc */
[----:B------:R-:W-:Y:S01]  /*d250*/  LDGSTS.E [R133+0x1a200], desc[UR22][R184.64], P3 ;  /* 0x1a200000b8857fae */ /* 0x000fe200099a1016 */
[----:B------:R-:W-:-:S03]  /*d260*/  IMAD.WIDE R134, R111, 0x4, R142 ;  /* 0x000000046f867825 */ /* 0x000fc600078e028e */
[----:B------:R-:W-:Y:S04]  /*d270*/  LDGSTS.E [R133+0x1a600], desc[UR22][R182.64], P3 ;  /* 0x1a600000b6857fae */ /* 0x000fe800099a1016 */
[----:B------:R-:W-:Y:S04]  /*d280*/  STL.64 [R1+0x458], R180 ;  /* 0x000458b401007387 */ /* 0x000fe80000100a00 */
[----:B------:R-:W-:Y:S04]  /*d290*/  LDGSTS.E [R133+0x1aa00], desc[UR22][R180.64], P3 ;  /* 0x1aa00000b4857fae */ /* 0x000fe800099a1016 */
[----:B------:R-:W-:Y:S04]  /*d2a0*/  STL.64 [R1+0x478], R174 ;  /* 0x000478ae01007387 */ /* 0x000fe80000100a00 */
[----:B------:R-:W-:Y:S04]  /*d2b0*/  LDGSTS.E [R133+0x1ae00], desc[UR22][R174.64], P3 ;  /* 0x1ae00000ae857fae */ /* 0x000fe800099a1016 */
[----:B------:R-:W-:Y:S04]  /*d2c0*/  STL.64 [R1+0x498], R172 ;  /* 0x000498ac01007387 */ /* 0x000fe80000100a00 */
[----:B------:R-:W-:Y:S04]  /*d2d0*/  LDGSTS.E [R133+0x1b200], desc[UR22][R172.64], P3 ;  /* 0x1b200000ac857fae */ /* 0x000fe800099a1016 */
[----:B------:R-:W-:Y:S04]  /*d2e0*/  STL.64 [R1+0x4b8], R166 ;  /* 0x0004b8a601007387 */ /* 0x000fe80000100a00 */
[----:B------:R-:W-:Y:S04]  /*d2f0*/  LDGSTS.E [R133+0x1b600], desc[UR22][R166.64], P3 ;  /* 0x1b600000a6857fae */ /* 0x000fe800099a1016 */
[----:B------:R1:W-:Y:S04]  /*d300*/  STL.64 [R1+0x4d8], R144 ;  /* 0x0004d89001007387 */ /* 0x0003e80000100a00 */
[----:B------:R1:W-:Y:S01]  /*d310*/  STL.64 [R1+0x4f0], R134 ;  /* 0x0004f08601007387 */ /* 0x0003e20000100a00 */
[----:B------:R-:W-:-:S03]  /*d320*/  IMAD.WIDE R142, R111, 0x4, R202 ;  /* 0x000000046f8e7825 */ /* 0x000fc600078e02ca */
[----:B------:R1:W-:Y:S04]  /*d330*/  LDGSTS.E [R133+0x1ba00], desc[UR22][R144.64], P3 ;  /* 0x1ba0000090857fae */ /* 0x0003e800099a1016 */
[----:B------:R1:W-:Y:S04]  /*d340*/  LDGSTS.E [R133+0x1be00], desc[UR22][R134.64], P3 ;  /* 0x1be0000086857fae */ /* 0x0003e800099a1016 */
[----:B------:R2:W-:Y:S01]  /*d350*/  LDGSTS.E [R132+0x18300], desc[UR22][R178.64], P3 ;  /* 0x18300000b2847fae */ /* 0x0005e200099a1016 */
[----:B-1----:R-:W-:-:S03]  /*d360*/  IMAD.WIDE R144, R111, 0x4, R226 ;  /* 0x000000046f907825 */ /* 0x002fc600078e02e2 */
[----:B------:R1:W-:Y:S01]  /*d370*/  LDGSTS.E [R132+0x18700], desc[UR22][R176.64], P3 ;  /* 0x18700000b0847fae */ /* 0x0003e200099a1016 */
[----:B------:R-:W-:Y:S01]  /*d380*/  IMAD.WIDE R134, R111, 0x4, R140 ;  /* 0x000000046f867825 */ /* 0x000fe200078e028c */
[C---:B------:R-:W-:Y:S01]  /*d390*/  ISETP.GE.AND P2, PT, R163.reuse, 0x80, PT ;  /* 0x00000080a300780c */ /* 0x040fe20003f46270 */
[----:B------:R-:W-:Y:S01]  /*d3a0*/  UMOV UR6, URZ ;  /* 0x000000ff00067c82 */ /* 0x000fe20008000000 */
[----:B------:R-:W-:Y:S01]  /*d3b0*/  ISETP.GE.AND P1, PT, R163, 0x40, PT ;  /* 0x00000040a300780c */ /* 0x000fe20003f26270 */
[----:B--2---:R-:W-:-:S05]  /*d3c0*/  IMAD.WIDE R166, R111, 0x4, R170 ;  /* 0x000000046fa67825 */ /* 0x004fca00078e02aa */
[----:B------:R1:W-:Y:S01]  /*d3d0*/  LDGSTS.E [R132+0x18b00], desc[UR22][R166.64], P3 ;  /* 0x18b00000a6847fae */ /* 0x0003e200099a1016 */
[----:B---3--:R-:W-:-:S05]  /*d3e0*/  IMAD.WIDE R174, R111, 0x4, R168 ;  /* 0x000000046fae7825 */ /* 0x008fca00078e02a8 */
[----:B------:R1:W-:Y:S04]  /*d3f0*/  STL.64 [R1+0x2d8], R174 ;  /* 0x0002d8ae01007387 */ /* 0x0003e80000100a00 */
[----:B------:R1:W-:Y:S01]  /*d400*/  LDGSTS.E [R132+0x18f00], desc[UR22][R174.64], P3 ;  /* 0x18f00000ae847fae */ /* 0x0003e200099a1016 */
[----:B----4-:R-:W-:-:S04]  /*d410*/  IMAD.WIDE R172, R111, 0x4, R160 ;  /* 0x000000046fac7825 */ /* 0x010fc800078e02a0 */
[C---:B-----5:R-:W-:Y:S01]  /*d420*/  IMAD.WIDE R170, R111.reuse, 0x4, R154 ;  /* 0x000000046faa7825 */ /* 0x060fe200078e029a */
[----:B------:R1:W-:Y:S03]  /*d430*/  STL.64 [R1+0x318], R172 ;  /* 0x000318ac01007387 */ /* 0x0003e60000100a00 */
[C---:B------:R-:W-:Y:S01]  /*d440*/  IMAD.WIDE R168, R111.reuse, 0x4, R152 ;  /* 0x000000046fa87825 */ /* 0x040fe200078e0298 */
[----:B------:R1:W-:Y:S03]  /*d450*/  STL.64 [R1+0x348], R170 ;  /* 0x000348aa01007387 */ /* 0x0003e60000100a00 */
[C---:B------:R-:W-:Y:S01]  /*d460*/  IMAD.WIDE R160, R111.reuse, 0x4, R150 ;  /* 0x000000046fa07825 */ /* 0x040fe200078e0296 */
[----:B------:R1:W-:Y:S03]  /*d470*/  STL.64 [R1+0x378], R168 ;  /* 0x000378a801007387 */ /* 0x0003e60000100a00 */
[C---:B------:R-:W-:Y:S01]  /*d480*/  IMAD.WIDE R154, R111.reuse, 0x4, R148 ;  /* 0x000000046f9a7825 */ /* 0x040fe200078e0294 */
[----:B------:R1:W-:Y:S03]  /*d490*/  STL.64 [R1+0x3b8], R160 ;  /* 0x0003b8a001007387 */ /* 0x0003e60000100a00 */
[C---:B------:R-:W-:Y:S01]  /*d4a0*/  IMAD.WIDE R150, R111.reuse, 0x4, R250 ;  /* 0x000000046f967825 */ /* 0x040fe200078e02fa */
[----:B------:R1:W-:Y:S03]  /*d4b0*/  LDGSTS.E [R132+0x19300], desc[UR22][R172.64], P3 ;  /* 0x19300000ac847fae */ /* 0x0003e600099a1016 */
[C---:B------:R-:W-:Y:S01]  /*d4c0*/  IMAD.WIDE R152, R111.reuse, 0x4, R146 ;  /* 0x000000046f987825 */ /* 0x040fe200078e0292 */
[----:B------:R1:W-:Y:S03]  /*d4d0*/  STL.64 [R1+0x3e0], R154 ;  /* 0x0003e09a01007387 */ /* 0x0003e60000100a00 */
[C---:B------:R-:W-:Y:S01]  /*d4e0*/  IMAD.WIDE R148, R111.reuse, 0x4, R242 ;  /* 0x000000046f947825 */ /* 0x040fe200078e02f2 */
[----:B------:R1:W-:Y:S03]  /*d4f0*/  STL.64 [R1+0x400], R152 ;  /* 0x0004009801007387 */ /* 0x0003e60000100a00 */
[----:B------:R-:W-:Y:S01]  /*d500*/  IMAD.WIDE R146, R111, 0x4, R234 ;  /* 0x000000046f927825 */ /* 0x000fe200078e02ea */
[----:B------:R1:W-:Y:S04]  /*d510*/  STL.64 [R1+0x420], R150 ;  /* 0x0004209601007387 */ /* 0x0003e80000100a00 */
[----:B------:R1:W-:Y:S04]  /*d520*/  STL.64 [R1+0x440], R148 ;  /* 0x0004409401007387 */ /* 0x0003e80000100a00 */
[----:B------:R1:W-:Y:S04]  /*d530*/  STL.64 [R1+0x460], R146 ;  /* 0x0004609201007387 */ /* 0x0003e80000100a00 */
[----:B------:R1:W-:Y:S04]  /*d540*/  STL.64 [R1+0x480], R144 ;  /* 0x0004809001007387 */ /* 0x0003e80000100a00 */
[----:B------:R1:W-:Y:S04]  /*d550*/  STL.64 [R1+0x4a0], R142 ;  /* 0x0004a08e01007387 */ /* 0x0003e80000100a00 */
[----:B------:R1:W-:Y:S04]  /*d560*/  STL.64 [R1+0x4c0], R134 ;  /* 0x0004c08601007387 */ /* 0x0003e80000100a00 */
[----:B------:R1:W-:Y:S04]  /*d570*/  LDGSTS.E [R132+0x19700], desc[UR22][R170.64], P3 ;  /* 0x19700000aa847fae */ /* 0x0003e800099a1016 */
        /* <DEDUP_REMOVED lines=10> */
[----:B------:R-:W0:Y:S01]  /*d620*/  LDGDEPBAR ;  /* 0x00000000000079af */ /* 0x000e220000000000 */
[----:B------:R-:W-:Y:S05]  /*d630*/  @!P2 BRA `(.L_x_8) ;  /* 0x000000ac00bca947 */ /* 0x000fea0003800000 */
[----:B------:R-:W-:Y:S01]  /*d640*/  STL [R1], R108 ;  /* 0x0000006c01007387 */ /* 0x000fe20000100800 */
[----:B------:R-:W-:Y:S01]  /*d650*/  IMAD.MOV.U32 R190, RZ, RZ, R26 ;  /* 0x000000ffffbe7224 */ /* 0x000fe200078e001a */
[----:B------:R-:W-:Y:S01]  /*d660*/  MOV R189, R27 ;  /* 0x0000001b00bd7202 */ /* 0x000fe20000000f00 */
[----:B------:R-:W-:Y:S01]  /*d670*/  IMAD.MOV.U32 R188, RZ, RZ, R28 ;  /* 0x000000ffffbc7224 */ /* 0x000fe200078e001c */
[----:B------:R-:W-:Y:S01]  /*d680*/  STL [R1+0x8], R112 ;  /* 0x0000087001007387 */ /* 0x000fe20000100800 */
[----:B------:R-:W-:Y:S01]  /*d690*/  IMAD.MOV.U32 R187, RZ, RZ, R29 ;  /* 0x000000ffffbb7224 */ /* 0x000fe200078e001d */
[----:B-1----:R-:W-:Y:S01]  /*d6a0*/  MOV R176, R40 ;  /* 0x0000002800b07202 */ /* 0x002fe20000000f00 */
[----:B------:R-:W-:Y:S01]  /*d6b0*/  IMAD.MOV.U32 R172, RZ, RZ, R44 ;  /* 0x000000ffffac7224 */ /* 0x000fe200078e002c */
[----:B------:R-:W-:Y:S01]  /*d6c0*/  STL [R1+0x4], R113 ;  /* 0x0000047101007387 */ /* 0x000fe20000100800 */
[----:B------:R-:W-:Y:S01]  /*d6d0*/  IMAD.MOV.U32 R171, RZ, RZ, R45 ;  /* 0x000000ffffab7224 */ /* 0x000fe200078e002d */
[----:B------:R-:W-:Y:S01]  /*d6e0*/  MOV R169, R47 ;  /* 0x0000002f00a97202 */ /* 0x000fe20000000f00 */
        /* <DEDUP_REMOVED lines=49> */
[----:B------:R-:W2:Y:S01]  /*da00*/  LDL.LU.64 R26, [R1+0x350] ;  /* 0x00035000011a7983 */ /* 0x000ea20000300a00 */
[----:B------:R-:W-:Y:S01]  /*da10*/  IMAD.MOV.U32 R145, RZ, RZ, R75 ;  /* 0x000000ffff917224 */ /* 0x000fe200078e004b */
[----:B------:R-:W-:Y:S01]  /*da20*/  MOV R222, R65 ;  /* 0x0000004100de7202 */ /* 0x000fe20000000f00 */
[----:B------:R-:W-:Y:S01]  /*da30*/  IMAD.MOV.U32 R180, RZ, RZ, R36 ;  /* 0x000000ffffb47224 */ /* 0x000fe200078e0024 */
[----:B------:R-:W3:Y:S01]  /*da40*/  LDL.LU.64 R28, [R1+0x2e0] ;  /* 0x0002e000011c7983 */ /* 0x000ee20000300a00 */
[----:B------:R-:W-:Y:S01]  /*da50*/  IMAD.MOV.U32 R174, RZ, RZ, R42 ;  /* 0x000000ffffae7224 */ /* 0x000fe200078e002a */
[----:B------:R-:W-:Y:S01]  /*da60*/  MOV R229, R76 ;  /* 0x0000004c00e57202 */ /* 0x000fe20000000f00 */
[----:B------:R-:W-:Y:S01]  /*da70*/  IMAD.MOV.U32 R173, RZ, RZ, R43 ;  /* 0x000000ffffad7224 */ /* 0x000fe200078e002b */
[----:B------:R-:W4:Y:S01]  /*da80*/  LDL.LU.64 R44, [R1+0x340] ;  /* 0x00034000012c7983 */ /* 0x000f220000300a00 */
[----:B------:R-:W-:Y:S01]  /*da90*/  IMAD.MOV.U32 R185, RZ, RZ, R31 ;  /* 0x000000ffffb97224 */ /* 0x000fe200078e001f */
[----:B------:R-:W-:Y:S01]  /*daa0*/  MOV R232, R85 ;  /* 0x0000005500e87202 */ /* 0x000fe20000000f00 */
[----:B------:R-:W-:Y:S01]  /*dab0*/  IMAD.MOV.U32 R152, RZ, RZ, R58 ;  /* 0x000000ffff987224 */ /* 0x000fe200078e003a */
[----:B------:R-:W5:Y:S01]  /*dac0*/  LDL.LU.64 R32, [R1+0x310] ;  /* 0x0003100001207983 */ /* 0x000f620000300a00 */
[----:B------:R-:W-:Y:S01]  /*dad0*/  IMAD.MOV.U32 R153, RZ, RZ, R59 ;  /* 0x000000ffff997224 */ /* 0x000fe200078e003b */
[----:B------:R-:W-:Y:S01]  /*dae0*/  MOV R239, R94 ;  /* 0x0000005e00ef7202 */ /* 0x000fe20000000f00 */
[----:B------:R-:W-:Y:S01]  /*daf0*/  IMAD.MOV.U32 R148, RZ, RZ, R66 ;  /* 0x000000ffff947224 */ /* 0x000fe200078e0042 */
[----:B------:R-:W2:Y:S01]  /*db00*/  LDL.LU.64 R48, [R1+0x510] ;  /* 0x0005100001307983 */ /* 0x000ea20000300a00 */
        /* <DEDUP_REMOVED lines=8> */
[----:B------:R-:W-:-:S02]  /*db90*/  IMAD.MOV.U32 R195, RZ, RZ, R21 ;  /* 0x000000ffffc37224 */ /* 0x000fc400078e0015 */
[----:B------:R-:W-:Y:S01]  /*dba0*/  IMAD.MOV.U32 R194, RZ, RZ, R22 ;  /* 0x000000ffffc27224 */ /* 0x000fe200078e0016 */
[----:B------:R-:W2:Y:S01]  /*dbb0*/  LDL.64 R34, [R1+0x450] ;  /* 0x0004500001227983 */ /* 0x000ea20000100a00 */
[----:B------:R-:W-:Y:S02]  /*dbc0*/  IMAD.MOV.U32 R193, RZ, RZ, R23 ;  /* 0x000000ffffc17224 */ /* 0x000fe400078e0017 */
[----:B------:R-:W-:Y:S01]  /*dbd0*/  IMAD.MOV.U32 R203, RZ, RZ, R16 ;  /* 0x000000ffffcb7224 */ /* 0x000fe200078e0010 */
[----:B------:R-:W2:Y:S01]  /*dbe0*/  LDL.LU.64 R86, [R1+0x478] ;  /* 0x0004780001567983 */ /* 0x000ea20000300a00 */
[----:B------:R-:W-:Y:S02]  /*dbf0*/  IMAD.MOV.U32 R205, RZ, RZ, R14 ;  /* 0x000000ffffcd7224 */ /* 0x000fe400078e000e */
[----:B------:R-:W-:Y:S01]  /*dc00*/  IMAD.MOV.U32 R204, RZ, RZ, R15 ;  /* 0x000000ffffcc7224 */ /* 0x000fe200078e000f */
[----:B------:R-:W2:Y:S01]  /*dc10*/  LDL.LU.64 R38, [R1+0x470] ;  /* 0x0004700001267983 */ /* 0x000ea20000300a00 */
[----:B------:R-:W-:-:S02]  /*dc20*/  IMAD.MOV.U32 R201, RZ, RZ, R18 ;  /* 0x000000ffffc97224 */ /* 0x000fc400078e0012 */
[----:B------:R-:W-:Y:S01]  /*dc30*/  IMAD.MOV.U32 R197, RZ, RZ, R19 ;  /* 0x000000ffffc57224 */ /* 0x000fe200078e0013 */
[----:B------:R-:W2:Y:S01]  /*dc40*/  LDL.LU.64 R88, [R1+0x438] ;  /* 0x0004380001587983 */ /* 0x000ea20000300a00 */
        /* <DEDUP_REMOVED lines=41> */
[----:B------:R-:W-:Y:S01]  /*dee0*/  STL [R1+0x40], R126 ;  /* 0x0000407e01007387 */ /* 0x000fe20000100800 */
[----:B------:R-:W-:-:S02]  /*def0*/  IMAD.MOV.U32 R240, RZ, RZ, R97 ;  /* 0x000000fffff07224 */ /* 0x000fc400078e0061 */
[----:B------:R-:W-:Y:S01]  /*df00*/  IMAD.MOV.U32 R243, RZ, RZ, R98 ;  /* 0x000000fffff37224 */ /* 0x000fe200078e0062 */
[----:B------:R-:W2:Y:S01]  /*df10*/  LDL.LU.64 R20, [R1+0x168] ;  /* 0x0001680001147983 */ /* 0x000ea20000300a00 */
[----:B------:R-:W-:Y:S02]  /*df20*/  IMAD.MOV.U32 R245, RZ, RZ, R100 ;  /* 0x000000fffff57224 */ /* 0x000fe400078e0064 */
[----:B------:R-:W-:Y:S01]  /*df30*/  IMAD.MOV.U32 R244, RZ, RZ, R101 ;  /* 0x000000fffff47224 */ /* 0x000fe200078e0065 */
[----:B------:R-:W-:Y:S01]  /*df40*/  STL [R1+0x3c], R127 ;  /* 0x00003c7f01007387 */ /* 0x000fe20000100800 */
[----:B------:R-:W-:Y:S02]  /*df50*/  IMAD.MOV.U32 R247, RZ, RZ, R102 ;  /* 0x000000fffff77224 */ /* 0x000fe400078e0066 */
[----:B------:R-:W-:Y:S01]  /*df60*/  IMAD.MOV.U32 R246, RZ, RZ, R103 ;  /* 0x000000fffff67224 */ /* 0x000fe200078e0067 */
[----:B------:R-:W-:Y:S01]  /*df70*/  STL [R1+0x48], R128 ;  /* 0x0000488001007387 */ /* 0x000fe20000100800 */
[----:B------:R-:W-:-:S02]  /*df80*/  IMAD.MOV.U32 R248, RZ, RZ, R105 ;  /* 0x000000fffff87224 */ /* 0x000fc400078e0069 */
[----:B------:R-:W-:Y:S01]  /*df90*/  IMAD.MOV.U32 R251, RZ, RZ, R106 ;  /* 0x000000fffffb7224 */ /* 0x000fe200078e006a */
[----:B------:R-:W-:Y:S01]  /*dfa0*/  STL [R1+0x44], R129 ;  /* 0x0000448101007387 */ /* 0x000fe20000100800 */
[----:B------:R-:W-:Y:S02]  /*dfb0*/  IMAD.MOV.U32 R250, RZ, RZ, R107 ;  /* 0x000000fffffa7224 */ /* 0x000fe400078e006b */
[----:B------:R-:W-:Y:S01]  /*dfc0*/  IMAD.MOV.U32 R252, RZ, RZ, R109 ;  /* 0x000000fffffc7224 */ /* 0x000fe200078e006d */
[----:B------:R-:W-:Y:S04]  /*dfd0*/  STL [R1+0x50], R130 ;  /* 0x0000508201007387 */ /* 0x000fe80000100800 */
[----:B------:R-:W-:Y:S04]  /*dfe0*/  STL [R1+0x4c], R131 ;  /* 0x00004c8301007387 */ /* 0x000fe80000100800 */
[----:B------:R-:W2:Y:S04]  /*dff0*/  LDL.LU.64 R22, [R1+0x158] ;  /* 0x0001580001167983 */ /* 0x000ea80000300a00 */
[----:B------:R-:W3:Y:S04]  /*e000*/  LDL.LU.64 R16, [R1+0x178] ;  /* 0x0001780001107983 */ /* 0x000ee80000300a00 */
[----:B------:R-:W-:Y:S04]  /*e010*/  STL [R1+0x58], R156 ;  /* 0x0000589c01007387 */ /* 0x000fe80000100800 */
[----:B------:R-:W-:Y:S04]  /*e020*/  STL [R1+0x54], R157 ;  /* 0x0000549d01007387 */ /* 0x000fe80000100800 */
[----:B------:R-:W-:Y:S04]  /*e030*/  STL [R1+0x60], R158 ;  /* 0x0000609e01007387 */ /* 0x000fe80000100800 */
[----:B------:R-:W3:Y:S04]  /*e040*/  LDL.LU.64 R14, [R1+0x160] ;  /* 0x00016000010e7983 */ /* 0x000ee80000300a00 */
[----:B------:R-:W-:Y:S04]  /*e050*/  STL [R1+0x5c], R159 ;  /* 0x00005c9f01007387 */ /* 0x000fe80000100800 */
[----:B------:R-:W4:Y:S04]  /*e060*/  LDL.LU.64 R18, [R1+0x190] ;  /* 0x0001900001127983 */ /* 0x000f280000300a00 */
[----:B--2---:R1:W-:Y:S04]  /*e070*/  STL [R1+0x68], R22 ;  /* 0x0000681601007387 */ /* 0x0043e80000100800 */
[----:B------:R-:W2:Y:S01]  /*e080*/  LDL.LU.64 R10, [R1+0x170] ;  /* 0x00017000010a7983 */ /* 0x000ea20000300a00 */
[----:B------:R-:W-:-:S03]  /*e090*/  MOV R4, R23 ;  /* 0x0000001700047202 */ /* 0x000fc60000000f00 */
[----:B-1----:R-:W4:Y:S04]  /*e0a0*/  LDL.LU.64 R22, [R1+0x1a0] ;  /* 0x0001a00001167983 */ /* 0x002f280000300a00 */
[----:B------:R1:W-:Y:S04]  /*e0b0*/  STL [R1+0x64], R4 ;  /* 0x0000640401007387 */ /* 0x0003e80000100800 */
[----:B---3--:R-:W-:Y:S01]  /*e0c0*/  STL [R1+0x70], R14 ;  /* 0x0000700e01007387 */ /* 0x008fe20000100800 */
[----:B-1----:R-:W-:-:S05]  /*e0d0*/  IMAD.MOV.U32 R4, RZ, RZ, R15 ;  /* 0x000000ffff047224 */ /* 0x002fca00078e000f */
[----:B------:R1:W-:Y:S04]  /*e0e0*/  STL [R1+0x6c], R4 ;  /* 0x00006c0401007387 */ /* 0x0003e80000100800 */
[----:B------:R-:W-:Y:S04]  /*e0f0*/  STL [R1+0x78], R20 ;  /* 0x0000781401007387 */ /* 0x000fe80000100800 */
[----:B------:R-:W3:Y:S01]  /*e100*/  LDL.LU.64 R12, [R1+0x180] ;  /* 0x00018000010c7983 */ /* 0x000ee20000300a00 */
[----:B-1----:R-:W-:-:S05]  /*e110*/  IMAD.MOV.U32 R4, RZ, RZ, R21 ;  /* 0x000000ffff047224 */ /* 0x002fca00078e0015 */
[----:B------:R1:W-:Y:S04]  /*e120*/  STL [R1+0x74], R4 ;  /* 0x0000740401007387 */ /* 0x0003e80000100800 */
[----:B--2---:R-:W-:Y:S04]  /*e130*/  STL [R1+0x80], R10 ;  /* 0x0000800a01007387 */ /* 0x004fe80000100800 */
[----:B------:R-:W2:Y:S01]  /*e140*/  LDL.LU.64 R14, [R1+0x188] ;  /* 0x00018800010e7983 */ /* 0x000ea20000300a00 */
[----:B-1----:R-:W-:-:S03]  /*e150*/  IMAD.MOV.U32 R4, RZ, RZ, R11 ;  /* 0x000000ffff047224 */ /* 0x002fc600078e000b */
[----:B------:R-:W4:Y:S04]  /*e160*/  LDL.LU.64 R20, [R1+0x1b0] ;  /* 0x0001b00001147983 */ /* 0x000f280000300a00 */
[----:B------:R1:W-:Y:S04]  /*e170*/  STL [R1+0x7c], R4 ;  /* 0x00007c0401007387 */ /* 0x0003e80000100800 */
[----:B------:R3:W-:Y:S01]  /*e180*/  STL [R1+0x88], R16 ;  /* 0x0000881001007387 */ /* 0x0007e20000100800 */
[----:B-1----:R-:W-:-:S03]  /*e190*/  IMAD.MOV.U32 R4, RZ, RZ, R17 ;  /* 0x000000ffff047224 */ /* 0x002fc600078e0011 */
[----:B---3--:R-:W-:Y:S04]  /*e1a0*/  STL [R1+0x90], R12 ;  /* 0x0000900c01007387 */ /* 0x008fe80000100800 */
[----:B------:R1:W-:Y:S04]  /*e1b0*/  STL [R1+0x84], R4 ;  /* 0x0000840401007387 */ /* 0x0003e80000100800 */
[----:B------:R-:W3:Y:S01]  /*e1c0*/  LDL.LU.64 R16, [R1+0x198] ;  /* 0x0001980001107983 */ /* 0x000ee20000300a00 */
[----:B-1----:R-:W-:-:S03]  /*e1d0*/  MOV R4, R13 ;  /* 0x0000000d00047202 */ /* 0x002fc60000000f00 */
[----:B--2---:R-:W-:Y:S04]  /*e1e0*/  STL [R1+0x98], R14 ;  /* 0x0000980e01007387 */ /* 0x004fe80000100800 */
[----:B------:R1:W-:Y:S02]  /*e1f0*/  STL [R1+0x8c], R4 ;  /* 0x00008c0401007387 */ /* 0x0003e40000100800 */
[----:B-1----:R-:W-:-:S05]  /*e200*/  IMAD.MOV.U32 R4, RZ, RZ, R15 ;  /* 0x000000ffff047224 */ /* 0x002fca00078e000f */
[----:B------:R1:W-:Y:S04]  /*e210*/  STL [R1+0x94], R4 ;  /* 0x0000940401007387 */ /* 0x0003e80000100800 */
[----:B----4-:R2:W-:Y:S01]  /*e220*/  STL [R1+0xa0], R18 ;  /* 0x0000a01201007387 */ /* 0x0105e20000100800 */
[----:B-1----:R-:W-:-:S03]  /*e230*/  IMAD.MOV.U32 R4, RZ, RZ, R19 ;  /* 0x000000ffff047224 */ /* 0x002fc600078e0013 */
[----:B--2---:R-:W2:Y:S04]  /*e240*/  LDL.LU.64 R18, [R1+0x1a8] ;  /* 0x0001a80001127983 */ /* 0x004ea80000300a00 */
[----:B------:R1:W-:Y:S04]  /*e250*/  STL [R1+0x9c], R4 ;  /* 0x00009c0401007387 */ /* 0x0003e80000100800 */
[----:B---3--:R-:W-:Y:S04]  /*e260*/  STL [R1+0xa8], R16 ;  /* 0x0000a81001007387 */ /* 0x008fe80000100800 */
[----:B------:R-:W3:Y:S01]  /*e270*/  LDL.LU.64 R10, [R1+0x1d0] ;  /* 0x0001d000010a7983 */ /* 0x000ee20000300a00 */
[----:B-1----:R-:W-:-:S03]  /*e280*/  IMAD.MOV.U32 R4, RZ, RZ, R17 ;  /* 0x000000ffff047224 */ /* 0x002fc600078e0011 */
[----:B------:R-:W-:Y:S04]  /*e290*/  STL [R1+0xb0], R22 ;  /* 0x0000b01601007387 */ /* 0x000fe80000100800 */
[----:B------:R1:W-:Y:S02]  /*e2a0*/  STL [R1+0xa4], R4 ;  /* 0x0000a40401007387 */ /* 0x0003e40000100800 */
[----:B-1----:R-:W-:-:S05]  /*e2b0*/  IMAD.MOV.U32 R4, RZ, RZ, R23 ;  /* 0x000000ffff047224 */ /* 0x002fca00078e0017 */
[----:B------:R1:W-:Y:S04]  /*e2c0*/  STL [R1+0xac], R4 ;  /* 0x0000ac0401007387 */ /* 0x0003e80000100800 */
[----:B------:R-:W4:Y:S04]  /*e2d0*/  LDL.LU.64 R22, [R1+0x1d8] ;  /* 0x0001d80001167983 */ /* 0x000f280000300a00 */
[----:B--2---:R-:W-:Y:S01]  /*e2e0*/  STL [R1+0xb8], R18 ;  /* 0x0000b81201007387 */ /* 0x004fe20000100800 */
[----:B-1----:R-:W-:-:S03]  /*e2f0*/  MOV R4, R19 ;  /* 0x0000001300047202 */ /* 0x002fc60000000f00 */
[----:B------:R-:W2:Y:S04]  /*e300*/  LDL.LU.64 R8, [R1+0x1b8] ;  /* 0x0001b80001087983 */ /* 0x000ea80000300a00 */
[----:B------:R-:W3:Y:S04]  /*e310*/  LDL.LU.64 R16, [R1+0x1e8] ;  /* 0x0001e80001107983 */ /* 0x000ee80000300a00 */
[----:B------:R-:W-:Y:S04]  /*e320*/  STL [R1+0xc0], R20 ;  /* 0x0000c01401007387 */ /* 0x000fe80000100800 */
[----:B------:R1:W-:Y:S04]  /*e330*/  STL [R1+0xb4], R4 ;  /* 0x0000b40401007387 */ /* 0x0003e80000100800 */
[----:B------:R-:W3:Y:S01]  /*e340*/  LDL.LU.64 R12, [R1+0x1c0] ;  /* 0x0001c000010c7983 */ /* 0x000ee20000300a00 */
[----:B-1----:R-:W-:-:S05]  /*e350*/  IMAD.MOV.U32 R4, RZ, RZ, R21 ;  /* 0x000000ffff047224 */ /* 0x002fca00078e0015 */
[----:B------:R2:W-:Y:S04]  /*e360*/  STL [R1+0xbc], R4 ;  /* 0x0000bc0401007387 */ /* 0x0005e80000100800 */
[----:B------:R-:W4:Y:S04]  /*e370*/  LDL.LU.64 R14, [R1+0x1c8] ;  /* 0x0001c800010e7983 */ /* 0x000f280000300a00 */
[----:B------:R-:W5:Y:S01]  /*e380*/  LDL.LU.64 R20, [R1+0x1f0] ;  /* 0x0001f00001147983 */ /* 0x000f620000300a00 */
[----:B--2---:R-:W-:-:S03]  /*e390*/  IMAD.MOV.U32 R4, RZ, RZ, R9 ;  /* 0x000000ffff047224 */ /* 0x004fc600078e0009 */
[----:B------:R-:W-:Y:S04]  /*e3a0*/  STL [R1+0xc8], R8 ;  /* 0x0000c80801007387 */ /* 0x000fe80000100800 */
[----:B------:R-:W2:Y:S04]  /*e3b0*/  LDL.LU.64 R18, [R1+0x200] ;  /* 0x0002000001127983 */ /* 0x000ea80000300a00 */
[----:B------:R3:W-:Y:S02]  /*e3c0*/  STL [R1+0xc4], R4 ;  /* 0x0000c40401007387 */ /* 0x0007e40000100800 */
[----:B---3--:R-:W-:-:S02]  /*e3d0*/  IMAD.MOV.U32 R4, RZ, RZ, R13 ;  /* 0x000000ffff047224 */ /* 0x008fc400078e000d */
[----:B------:R1:W-:Y:S04]  /*e3e0*/  STL [R1+0xd0], R12 ;  /* 0x0000d00c01007387 */ /* 0x0003e80000100800 */
[----:B------:R3:W-:Y:S04]  /*e3f0*/  STL [R1+0xcc], R4 ;  /* 0x0000cc0401007387 */ /* 0x0007e80000100800 */
[----:B----4-:R4:W-:Y:S04]  /*e400*/  STL [R1+0xd8], R14 ;  /* 0x0000d80e01007387 */ /* 0x0109e80000100800 */
[----:B-1----:R-:W2:Y:S01]  /*e410*/  LDL.LU.64 R12, [R1+0x1e0] ;  /* 0x0001e000010c7983 */ /* 0x002ea20000300a00 */
[----:B---3--:R-:W-:-:S03]  /*e420*/  IMAD.MOV.U32 R4, RZ, RZ, R15 ;  /* 0x000000ffff047224 */ /* 0x008fc600078e000f */
[----:B----4-:R-:W3:Y:S04]  /*e430*/  LDL.LU.64 R14, [R1+0x210] ;  /* 0x00021000010e7983 */ /* 0x010ee80000300a00 */
[----:B------:R1:W-:Y:S04]  /*e440*/  STL [R1+0xd4], R4 ;  /* 0x0000d40401007387 */ /* 0x0003e80000100800 */
[----:B------:R-:W-:Y:S01]  /*e450*/  STL [R1+0xe0], R10 ;  /* 0x0000e00a01007387 */ /* 0x000fe20000100800 */
[----:B-1----:R-:W-:-:S03]  /*e460*/  MOV R4, R11 ;  /* 0x0000000b00047202 */ /* 0x002fc60000000f00 */
[----:B------:R-:W-:Y:S04]  /*e470*/  STL [R1+0xe8], R22 ;  /* 0x0000e81601007387 */ /* 0x000fe80000100800 */
[----:B------:R1:W-:Y:S02]  /*e480*/  STL [R1+0xdc], R4 ;  /* 0x0000dc0401007387 */ /* 0x0003e40000100800 */
[----:B-1----:R-:W-:Y:S02]  /*e490*/  IMAD.MOV.U32 R4, RZ, RZ, R23 ;  /* 0x000000ffff047224 */ /* 0x002fe400078e0017 */
[----:B--2---:R-:W-:Y:S04]  /*e4a0*/  STL [R1+0xf0], R12 ;  /* 0x0000f00c01007387 */ /* 0x004fe80000100800 */
[----:B------:R1:W-:Y:S04]  /*e4b0*/  STL [R1+0xe4], R4 ;  /* 0x0000e40401007387 */ /* 0x0003e80000100800 */
[----:B------:R-:W2:Y:S01]  /*e4c0*/  LDL.LU.64 R22, [R1+0x1f8] ;  /* 0x0001f80001167983 */ /* 0x000ea20000300a00 */
[----:B-1----:R-:W-:-:S03]  /*e4d0*/  IMAD.MOV.U32 R4, RZ, RZ, R13 ;  /* 0x000000ffff047224 */ /* 0x002fc600078e000d */
[----:B------:R-:W-:Y:S04]  /*e4e0*/  STL [R1+0xf8], R16 ;  /* 0x0000f81001007387 */ /* 0x000fe80000100800 */
[----:B------:R1:W-:Y:S04]  /*e4f0*/  STL [R1+0xec], R4 ;  /* 0x0000ec0401007387 */ /* 0x0003e80000100800 */
[----:B-----5:R-:W-:Y:S01]  /*e500*/  STL [R1+0x100], R20 ;  /* 0x0001001401007387 */ /* 0x020fe20000100800 */
[----:B-1----:R-:W-:-:S05]  /*e510*/  IMAD.MOV.U32 R4, RZ, RZ, R17 ;  /* 0x000000ffff047224 */ /* 0x002fca00078e0011 */
[----:B------:R1:W-:Y:S02]  /*e520*/  STL [R1+0xf4], R4 ;  /* 0x0000f40401007387 */ /* 0x0003e40000100800 */
[----:B-1----:R-:W-:Y:S02]  /*e530*/  IMAD.MOV.U32 R4, RZ, RZ, R21 ;  /* 0x000000ffff047224 */ /* 0x002fe400078e0015 */
[----:B------:R-:W4:Y:S04]  /*e540*/  LDL.LU.64 R20, [R1+0x208] ;  /* 0x0002080001147983 */ /* 0x000f280000300a00 */
[----:B------:R2:W-:Y:S02]  /*e550*/  STL [R1+0xfc], R4 ;  /* 0x0000fc0401007387 */ /* 0x0005e40000100800 */
[----:B--2---:R-:W-:-:S02]  /*e560*/  MOV R4, R23 ;  /* 0x0000001700047202 */ /* 0x004fc40000000f00 */
[----:B------:R1:W-:Y:S04]  /*e570*/  STL [R1+0x108], R22 ;  /* 0x0001081601007387 */ /* 0x0003e80000100800 */
[----:B------:R-:W-:Y:S04]  /*e580*/  STL [R1+0x110], R18 ;  /* 0x0001101201007387 */ /* 0x000fe80000100800 */
[----:B------:R2:W-:Y:S04]  /*e590*/  STL [R1+0x104], R4 ;  /* 0x0001040401007387 */ /* 0x0005e80000100800 */
[----:B-1----:R-:W5:Y:S01]  /*e5a0*/  LDL.LU.64 R22, [R1+0x238] ;  /* 0x0002380001167983 */ /* 0x002f620000300a00 */
[----:B--2---:R-:W-:-:S05]  /*e5b0*/  IMAD.MOV.U32 R4, RZ, RZ, R19 ;  /* 0x000000ffff047224 */ /* 0x004fca00078e0013 */
[----:B------:R1:W-:Y:S04]  /*e5c0*/  STL [R1+0x10c], R4 ;  /* 0x00010c0401007387 */ /* 0x0003e80000100800 */
[----:B------:R-:W2:Y:S04]  /*e5d0*/  LDL.LU.64 R16, [R1+0x218] ;  /* 0x0002180001107983 */ /* 0x000ea80000300a00 */
[----:B----4-:R4:W-:Y:S01]  /*e5e0*/  STL [R1+0x118], R20 ;  /* 0x0001181401007387 */ /* 0x0109e20000100800 */
[----:B-1----:R-:W-:-:S03]  /*e5f0*/  IMAD.MOV.U32 R4, RZ, RZ, R21 ;  /* 0x000000ffff047224 */ /* 0x002fc600078e0015 */
[----:B------:R-:W5:Y:S04]  /*e600*/  LDL.LU.64 R18, [R1+0x220] ;  /* 0x0002200001127983 */ /* 0x000f680000300a00 */
[----:B---3--:R-:W-:Y:S04]  /*e610*/  STL [R1+0x120], R14 ;  /* 0x0001200e01007387 */ /* 0x008fe80000100800 */
[----:B------:R1:W-:Y:S04]  /*e620*/  STL [R1+0x114], R4 ;  /* 0x0001140401007387 */ /* 0x0003e80000100800 */
[----:B----4-:R-:W3:Y:S01]  /*e630*/  LDL.LU.64 R20, [R1+0x228] ;  /* 0x0002280001147983 */ /* 0x010ee20000300a00 */
[----:B-1----:R-:W-:-:S05]  /*e640*/  IMAD.MOV.U32 R4, RZ, RZ, R15 ;  /* 0x000000ffff047224 */ /* 0x002fca00078e000f */
[----:B------:R2:W-:Y:S02]  /*e650*/  STL [R1+0x11c], R4 ;  /* 0x00011c0401007387 */ /* 0x0005e40000100800 */
[----:B--2---:R-:W-:Y:S02]  /*e660*/  IMAD.MOV.U32 R4, RZ, RZ, R17 ;  /* 0x000000ffff047224 */ /* 0x004fe400078e0011 */
[----:B------:R1:W-:Y:S04]  /*e670*/  STL [R1+0x128], R16 ;  /* 0x0001281001007387 */ /* 0x0003e80000100800 */
[----:B-----5:R-:W-:Y:S04]  /*e680*/  STL [R1+0x130], R18 ;  /* 0x0001301201007387 */ /* 0x020fe80000100800 */
[----:B------:R2:W-:Y:S04]  /*e690*/  STL [R1+0x124], R4 ;  /* 0x0001240401007387 */ /* 0x0005e80000100800 */
[----:B-1----:R-:W4:Y:S01]  /*e6a0*/  LDL.LU.64 R16, [R1+0x230] ;  /* 0x0002300001107983 */ /* 0x002f220000300a00 */
[----:B--2---:R-:W-:-:S05]  /*e6b0*/  MOV R4, R19 ;  /* 0x0000001300047202 */ /* 0x004fca0000000f00 */
[----:B------:R1:W-:Y:S04]  /*e6c0*/  STL [R1+0x12c], R4 ;  /* 0x00012c0401007387 */ /* 0x0003e80000100800 */
[----:B---3--:R2:W-:Y:S01]  /*e6d0*/  STL [R1+0x138], R20 ;  /* 0x0001381401007387 */ /* 0x0085e20000100800 */
[----:B-1----:R-:W-:-:S05]  /*e6e0*/  IMAD.MOV.U32 R4, RZ, RZ, R21 ;  /* 0x000000ffff047224 */ /* 0x002fca00078e0015 */
[----:B------:R4:W-:Y:S04]  /*e6f0*/  STL [R1+0x134], R4 ;  /* 0x0001340401007387 */ /* 0x0009e80000100800 */
[----:B------:R-:W3:Y:S04]  /*e700*/  LDL.LU.64 R18, [R1+0x240] ;  /* 0x0002400001127983 */ /* 0x000ee80000300a00 */
[----:B--2---:R-:W2:Y:S04]  /*e710*/  LDL.LU.64 R20, [R1+0x260] ;  /* 0x0002600001147983 */ /* 0x004ea80000300a00 */
[----:B------:R-:W5:Y:S01]  /*e720*/  LDL.LU.64 R10, [R1+0x268] ;  /* 0x00026800010a7983 */ /* 0x000f620000300a00 */
[----:B----4-:R-:W-:-:S03]  /*e730*/  IMAD.MOV.U32 R4, RZ, RZ, R17 ;  /* 0x000000ffff047224 */ /* 0x010fc600078e0011 */
[----:B------:R1:W-:Y:S04]  /*e740*/  STL [R1+0x140], R16 ;  /* 0x0001401001007387 */ /* 0x0003e80000100800 */
[----:B------:R4:W-:Y:S04]  /*e750*/  STL [R1+0x13c], R4 ;  /* 0x00013c0401007387 */ /* 0x0009e80000100800 */
[----:B------:R-:W-:Y:S04]  /*e760*/  STL [R1+0x148], R22 ;  /* 0x0001481601007387 */ /* 0x000fe80000100800 */
[----:B-1----:R-:W2:Y:S01]  /*e770*/  LDL.LU.64 R16, [R1+0x248] ;  /* 0x0002480001107983 */ /* 0x002ea20000300a00 */
[----:B----4-:R-:W-:-:S03]  /*e780*/  IMAD.MOV.U32 R4, RZ, RZ, R23 ;  /* 0x000000ffff047224 */ /* 0x010fc600078e0017 */
[----:B------:R-:W4:Y:S04]  /*e790*/  LDL.LU.64 R14, [R1+0x250] ;  /* 0x00025000010e7983 */ /* 0x000f280000300a00 */
[----:B------:R3:W-:Y:S02]  /*e7a0*/  STL [R1+0x144], R4 ;  /* 0x0001440401007387 */ /* 0x0007e40000100800 */
[----:B---3--:R-:W-:Y:S02]  /*e7b0*/  IMAD.MOV.U32 R4, RZ, RZ, R19 ;  /* 0x000000ffff047224 */ /* 0x008fe400078e0013 */
[----:B------:R1:W-:Y:S04]  /*e7c0*/  STL [R1+0x150], R18 ;  /* 0x0001501201007387 */ /* 0x0003e80000100800 */
[----:B------:R-:W3:Y:S04]  /*e7d0*/  LDL.LU.64 R22, [R1+0x270] ;  /* 0x0002700001167983 */ /* 0x000ee80000300a00 */
[----:B------:R2:W-:Y:S04]  /*e7e0*/  STL [R1+0x14c], R4 ;  /* 0x00014c0401007387 */ /* 0x0005e80000100800 */
[----:B-1----:R-:W3:Y:S01]  /*e7f0*/  LDL.LU.64 R18, [R1+0x258] ;  /* 0x0002580001127983 */ /* 0x002ee20000300a00 */
[----:B--2---:R-:W-:-:S03]  /*e800*/  MOV R4, R17 ;  /* 0x0000001100047202 */ /* 0x004fc60000000f00 */
[----:B------:R1:W-:Y:S04]  /*e810*/  STL [R1+0x158], R16 ;  /* 0x0001581001007387 */ /* 0x0003e80000100800 */
[----:B------:R2:W-:Y:S04]  /*e820*/  STL [R1+0x154], R4 ;  /* 0x0001540401007387 */ /* 0x0005e80000100800 */
[----:B----4-:R-:W-:Y:S04]  /*e830*/  STL [R1+0x160], R14 ;  /* 0x0001600e01007387 */ /* 0x010fe80000100800 */
[----:B-1----:R-:W4:Y:S01]  /*e840*/  LDL.LU.64 R16, [R1+0x288] ;  /* 0x0002880001107983 */ /* 0x002f220000300a00 */
[----:B--2---:R-:W-:-:S03]  /*e850*/  IMAD.MOV.U32 R4, RZ, RZ, R15 ;  /* 0x000000ffff047224 */ /* 0x004fc600078e000f */
[----:B------:R-:W2:Y:S04]  /*e860*/  LDL.LU.64 R12, [R1+0x290] ;  /* 0x00029000010c7983 */ /* 0x000ea80000300a00 */
[----:B------:R3:W-:Y:S02]  /*e870*/  STL [R1+0x15c], R4 ;  /* 0x00015c0401007387 */ /* 0x0007e40000100800 */
[----:B---3--:R-:W-:Y:S02]  /*e880*/  IMAD.MOV.U32 R4, RZ, RZ, R19 ;  /* 0x000000ffff047224 */ /* 0x008fe400078e0013 */
[----:B------:R-:W-:Y:S04]  /*e890*/  STL [R1+0x168], R18 ;  /* 0x0001681201007387 */ /* 0x000fe80000100800 */
[----:B------:R-:W-:Y:S04]  /*e8a0*/  STL [R1+0x170], R20 ;  /* 0x0001701401007387 */ /* 0x000fe80000100800 */
[----:B------:R1:W-:Y:S04]  /*e8b0*/  STL [R1+0x164], R4 ;  /* 0x0001640401007387 */ /* 0x0003e80000100800 */
[----:B------:R-:W3:Y:S01]  /*e8c0*/  LDL.LU.64 R14, [R1+0x278] ;  /* 0x00027800010e7983 */ /* 0x000ee20000300a00 */
[----:B-1----:R-:W-:Y:S01]  /*e8d0*/  IMAD.MOV.U32 R4, RZ, RZ, R21 ;  /* 0x000000ffff047224 */ /* 0x002fe200078e0015 */
[----:B------:R-:W-:Y:S01]  /*e8e0*/  MOV R21, R25 ;  /* 0x0000001900157202 */ /* 0x000fe20000000f00 */
[----:B------:R-:W-:-:S03]  /*e8f0*/  IMAD.MOV.U32 R20, RZ, RZ, R24 ;  /* 0x000000ffff147224 */ /* 0x000fc600078e0018 */
[----:B------:R1:W-:Y:S04]  /*e900*/  STL [R1+0x16c], R4 ;  /* 0x00016c0401007387 */ /* 0x0003e80000100800 */
[----:B------:R-:W2:Y:S04]  /*e910*/  LDL.LU.64 R18, [R1+0x298] ;  /* 0x0002980001127983 */ /* 0x000ea80000300a00 */
[----:B-----5:R-:W-:Y:S04]  /*e920*/  STL [R1+0x178], R10 ;  /* 0x0001780a01007387 */ /* 0x020fe80000100800 */
[----:B------:R-:W5:Y:S01]  /*e930*/  LDL.LU.64 R24, [R1+0x280] ;  /* 0x0002800001187983 */ /* 0x000f620000300a00 */
[----:B-1----:R-:W-:-:S03]  /*e940*/  IMAD.MOV.U32 R4, RZ, RZ, R11 ;  /* 0x000000ffff047224 */ /* 0x002fc600078e000b */
[----:B------:R-:W-:Y:S04]  /*e950*/  STL [R1+0x180], R22 ;  /* 0x0001801601007387 */ /* 0x000fe80000100800 */
[----:B------:R1:W-:Y:S02]  /*e960*/  STL [R1+0x174], R4 ;  /* 0x0001740401007387 */ /* 0x0003e40000100800 */
[----:B-1----:R-:W-:Y:S02]  /*e970*/  IMAD.MOV.U32 R4, RZ, RZ, R23 ;  /* 0x000000ffff047224 */ /* 0x002fe400078e0017 */
[----:B------:R-:W2:Y:S04]  /*e980*/  LDL.LU.64 R22, [R1+0x2b0] ;  /* 0x0002b00001167983 */ /* 0x000ea80000300a00 */
[----:B------:R3:W-:Y:S02]  /*e990*/  STL [R1+0x17c], R4 ;  /* 0x00017c0401007387 */ /* 0x0007e40000100800 */
[----:B---3--:R-:W-:-:S02]  /*e9a0*/  IMAD.MOV.U32 R4, RZ, RZ, R15 ;  /* 0x000000ffff047224 */ /* 0x008fc400078e000f */
[----:B------:R-:W-:Y:S04]  /*e9b0*/  STL [R1+0x188], R14 ;  /* 0x0001880e01007387 */ /* 0x000fe80000100800 */
[----:B------:R5:W-:Y:S02]  /*e9c0*/  STL [R1+0x184], R4 ;  /* 0x0001840401007387 */ /* 0x000be40000100800 */
[----:B-----5:R-:W-:Y:S02]  /*e9d0*/  IMAD.MOV.U32 R4, RZ, RZ, R25 ;  /* 0x000000ffff047224 */ /* 0x020fe400078e0019 */
[----:B------:R1:W-:Y:S04]  /*e9e0*/  STL [R1+0x190], R24 ;  /* 0x0001901801007387 */ /* 0x0003e80000100800 */
[----:B----4-:R-:W-:Y:S04]  /*e9f0*/  STL [R1+0x198], R16 ;  /* 0x0001981001007387 */ /* 0x010fe80000100800 */
[----:B------:R3:W-:Y:S04]  /*ea00*/  STL [R1+0x18c], R4 ;  /* 0x00018c0401007387 */ /* 0x0007e80000100800 */
[----:B------:R-:W4:Y:S04]  /*ea10*/  LDL.LU.64 R14, [R1+0x2a0] ;  /* 0x0002a000010e7983 */ /* 0x000f280000300a00 */
[----:B-1----:R-:W5:Y:S01]  /*ea20*/  LDL.LU.64 R24, [R1+0x2c0] ;  /* 0x0002c00001187983 */ /* 0x002f620000300a00 */
[----:B---3--:R-:W-:-:S05]  /*ea30*/  MOV R4, R17 ;  /* 0x0000001100047202 */ /* 0x008fca0000000f00 */
[----:B------:R1:W-:Y:S04]  /*ea40*/  STL [R1+0x194], R4 ;  /* 0x0001940401007387 */ /* 0x0003e80000100800 */
[----:B--2---:R-:W-:Y:S04]  /*ea50*/  STL [R1+0x1a0], R12 ;  /* 0x0001a00c01007387 */ /* 0x004fe80000100800 */
[----:B------:R-:W2:Y:S01]  /*ea60*/  LDL.LU.64 R16, [R1+0x2a8] ;  /* 0x0002a80001107983 */ /* 0x000ea20000300a00 */
[----:B-1----:R-:W-:-:S03]  /*ea70*/  IMAD.MOV.U32 R4, RZ, RZ, R13 ;  /* 0x000000ffff047224 */ /* 0x002fc600078e000d */
[----:B------:R-:W-:Y:S04]  /*ea80*/  STL [R1+0x1a8], R18 ;  /* 0x0001a81201007387 */ /* 0x000fe80000100800 */
[----:B------:R1:W-:Y:S02]  /*ea90*/  STL [R1+0x19c], R4 ;  /* 0x00019c0401007387 */ /* 0x0003e40000100800 */
[----:B-1----:R-:W-:Y:S02]  /*eaa0*/  IMAD.MOV.U32 R4, RZ, RZ, R19 ;  /* 0x000000ffff047224 */ /* 0x002fe400078e0013 */
[----:B------:R-:W3:Y:S04]  /*eab0*/  LDL.LU.64 R18, [R1+0x2b8] ;  /* 0x0002b80001127983 */ /* 0x000ee80000300a00 */
[----:B------:R4:W-:Y:S02]  /*eac0*/  STL [R1+0x1a4], R4 ;  /* 0x0001a40401007387 */ /* 0x0009e40000100800 */
[----:B----4-:R-:W-:-:S02]  /*ead0*/  IMAD.MOV.U32 R4, RZ, RZ, R15 ;  /* 0x000000ffff047224 */ /* 0x010fc400078e000f */
[----:B------:R-:W-:Y:S04]  /*eae0*/  STL [R1+0x1b0], R14 ;  /* 0x0001b00e01007387 */ /* 0x000fe80000100800 */
[----:B------:R2:W-:Y:S02]  /*eaf0*/  STL [R1+0x1ac], R4 ;  /* 0x0001ac0401007387 */ /* 0x0005e40000100800 */
[----:B--2---:R-:W-:Y:S02]  /*eb00*/  IMAD.MOV.U32 R4, RZ, RZ, R17 ;  /* 0x000000ffff047224 */ /* 0x004fe400078e0011 */
[----:B------:R-:W-:Y:S04]  /*eb10*/  STL [R1+0x1b8], R16 ;  /* 0x0001b81001007387 */ /* 0x000fe80000100800 */
[----:B------:R-:W-:Y:S04]  /*eb20*/  STL [R1+0x1c0], R22 ;  /* 0x0001c01601007387 */ /* 0x000fe80000100800 */
[----:B------:R1:W-:Y:S02]  /*eb30*/  STL [R1+0x1b4], R4 ;  /* 0x0001b40401007387 */ /* 0x0003e40000100800 */
[----:B-1----:R-:W-:-:S02]  /*eb40*/  MOV R4, R23 ;  /* 0x0000001700047202 */ /* 0x002fc40000000f00 */
[----:B------:R-:W2:Y:S04]  /*eb50*/  LDL.LU.64 R22, [R1+0x2c8] ;  /* 0x0002c80001167983 */ /* 0x000ea80000300a00 */
[----:B------:R1:W-:Y:S04]  /*eb60*/  STL [R1+0x1bc], R4 ;  /* 0x0001bc0401007387 */ /* 0x0003e80000100800 */
[----:B---3--:R3:W-:Y:S01]  /*eb70*/  STL [R1+0x1c8], R18 ;  /* 0x0001c81201007387 */ /* 0x0087e20000100800 */
[----:B-1----:R-:W-:-:S05]  /*eb80*/  IMAD.MOV.U32 R4, RZ, RZ, R19 ;  /* 0x000000ffff047224 */ /* 0x002fca00078e0013 */
[----:B------:R5:W-:Y:S04]  /*eb90*/  STL [R1+0x1c4], R4 ;  /* 0x0001c40401007387 */ /* 0x000be80000100800 */
[----:B---3--:R-:W3:Y:S04]  /*eba0*/  LDL.LU.64 R18, [R1+0x2d0] ;  /* 0x0002d00001127983 */ /* 0x008ee80000300a00 */
[----:B------:R-:W4:Y:S01]  /*ebb0*/  LDL.LU.64 R12, [R1+0x320] ;  /* 0x00032000010c7983 */ /* 0x000f220000300a00 */
[----:B-----5:R-:W-:-:S03]  /*ebc0*/  IMAD.MOV.U32 R4, RZ, RZ, R25 ;  /* 0x000000ffff047224 */ /* 0x020fc600078e0019 */
[----:B------:R1:W-:Y:S04]  /*ebd0*/  STL [R1+0x1d0], R24 ;  /* 0x0001d01801007387 */ /* 0x0003e80000100800 */
[----:B-1----:R-:W5:Y:S04]  /*ebe0*/  LDL.LU.64 R24, [R1+0x2f0] ;  /* 0x0002f00001187983 */ /* 0x002f680000300a00 */
[----:B------:R2:W-:Y:S02]  /*ebf0*/  STL [R1+0x1cc], R4 ;  /* 0x0001cc0401007387 */ /* 0x0005e40000100800 */
[----:B--2---:R-:W-:-:S02]  /*ec00*/  IMAD.MOV.U32 R4, RZ, RZ, R23 ;  /* 0x000000ffff047224 */ /* 0x004fc400078e0017 */
[----:B------:R-:W-:Y:S04]  /*ec10*/  STL [R1+0x1d8], R22 ;  /* 0x0001d81601007387 */ /* 0x000fe80000100800 */
[----:B------:R1:W-:Y:S04]  /*ec20*/  STL [R1+0x1d4], R4 ;  /* 0x0001d40401007387 */ /* 0x0003e80000100800 */
[----:B---3--:R2:W-:Y:S01]  /*ec30*/  STL [R1+0x1e0], R18 ;  /* 0x0001e01201007387 */ /* 0x0085e20000100800 */
[----:B-1----:R-:W-:-:S03]  /*ec40*/  IMAD.MOV.U32 R4, RZ, RZ, R19 ;  /* 0x000000ffff047224 */ /* 0x002fc600078e0013 */
[----:B------:R-:W3:Y:S04]  /*ec50*/  LDL.LU.64 R22, [R1+0x2f8] ;  /* 0x0002f80001167983 */ /* 0x000ee80000300a00 */
[----:B------:R5:W-:Y:S04]  /*ec60*/  STL [R1+0x1dc], R4 ;  /* 0x0001dc0401007387 */ /* 0x000be80000100800 */
[----:B------:R-:W4:Y:S04]  /*ec70*/  LDL.LU.64 R16, [R1+0x300] ;  /* 0x0003000001107983 */ /* 0x000f280000300a00 */
[----:B--2---:R-:W2:Y:S01]  /*ec80*/  LDL.LU.64 R18, [R1+0x308] ;  /* 0x0003080001127983 */ /* 0x004ea20000300a00 */
[----:B-----5:R-:W-:-:S03]  /*ec90*/  MOV R4, R25 ;  /* 0x0000001900047202 */ /* 0x020fc60000000f00 */
[----:B------:R1:W-:Y:S04]  /*eca0*/  STL [R1+0x1e8], R24 ;  /* 0x0001e81801007387 */ /* 0x0003e80000100800 */
[----:B------:R3:W-:Y:S04]  /*ecb0*/  STL [R1+0x1e4], R4 ;  /* 0x0001e40401007387 */ /* 0x0007e80000100800 */
[----:B-1----:R-:W5:Y:S01]  /*ecc0*/  LDL.LU.64 R24, [R1+0x358] ;  /* 0x0003580001187983 */ /* 0x002f620000300a00 */
[----:B---3--:R-:W-:-:S03]  /*ecd0*/  IMAD.MOV.U32 R4, RZ, RZ, R23 ;  /* 0x000000ffff047224 */ /* 0x008fc600078e0017 */
[----:B------:R1:W-:Y:S04]  /*ece0*/  STL [R1+0x1f0], R22 ;  /* 0x0001f01601007387 */ /* 0x0003e80000100800 */
[----:B------:R3:W-:Y:S04]  /*ecf0*/  STL [R1+0x1ec], R4 ;  /* 0x0001ec0401007387 */ /* 0x0007e80000100800 */
[----:B----4-:R-:W-:Y:S01]  /*ed00*/  STL [R1+0x1f8], R16 ;  /* 0x0001f81001007387 */ /* 0x010fe20000100800 */
[----:B-1----:R-:W-:Y:S02]  /*ed10*/  IMAD.MOV.U32 R22, RZ, RZ, R30 ;  /* 0x000000ffff167224 */ /* 0x002fe400078e001e */
[----:B------:R-:W-:-:S02]  /*ed20*/  IMAD.MOV.U32 R23, RZ, RZ, R31 ;  /* 0x000000ffff177224 */ /* 0x000fc400078e001f */
[----:B------:R-:W4:Y:S01]  /*ed30*/  LDL.LU.64 R30, [R1+0x328] ;  /* 0x00032800011e7983 */ /* 0x000f220000300a00 */
[----:B---3--:R-:W-:-:S05]  /*ed40*/  IMAD.MOV.U32 R4, RZ, RZ, R17 ;  /* 0x000000ffff047224 */ /* 0x008fca00078e0011 */
[----:B------:R1:W-:Y:S04]  /*ed50*/  STL [R1+0x1f4], R4 ;  /* 0x0001f40401007387 */ /* 0x0003e80000100800 */
[----:B--2---:R2:W-:Y:S01]  /*ed60*/  STL [R1+0x200], R18 ;  /* 0x0002001201007387 */ /* 0x0045e20000100800 */
[----:B-1----:R-:W-:-:S05]  /*ed70*/  MOV R4, R19 ;  /* 0x0000001300047202 */ /* 0x002fca0000000f00 */
[----:B------:R1:W-:Y:S04]  /*ed80*/  STL [R1+0x1fc], R4 ;  /* 0x0001fc0401007387 */ /* 0x0003e80000100800 */
[----:B------:R-:W-:Y:S04]  /*ed90*/  STL [R1+0x208], R12 ;  /* 0x0002080c01007387 */ /* 0x000fe80000100800 */
[----:B------:R-:W3:Y:S01]  /*eda0*/  LDL.LU.64 R14, [R1+0x330] ;  /* 0x00033000010e7983 */ /* 0x000ee20000300a00 */
[----:B--2---:R-:W-:Y:S02]  /*edb0*/  IMAD.MOV.U32 R18, RZ, RZ, R22 ;  /* 0x000000ffff127224 */ /* 0x004fe400078e0016 */
[----:B-1----:R-:W-:-:S02]  /*edc0*/  IMAD.MOV.U32 R4, RZ, RZ, R13 ;  /* 0x000000ffff047224 */ /* 0x002fc400078e000d */
[----:B------:R-:W-:Y:S02]  /*edd0*/  IMAD.MOV.U32 R19, RZ, RZ, R23 ;  /* 0x000000ffff137224 */ /* 0x000fe400078e0017 */
[----:B------:R-:W2:Y:S04]  /*ede0*/  LDL.LU.64 R22, [R1+0x360] ;  /* 0x0003600001167983 */ /* 0x000ea80000300a00 */
[----:B------:R-:W2:Y:S04]  /*edf0*/  LDL.LU.64 R16, [R1+0x3a0] ;  /* 0x0003a00001107983 */ /* 0x000ea80000300a00 */
[----:B------:R4:W-:Y:S02]  /*ee00*/  STL [R1+0x204], R4 ;  /* 0x0002040401007387 */ /* 0x0009e40000100800 */
[----:B----4-:R-:W-:-:S02]  /*ee10*/  IMAD.MOV.U32 R4, RZ, RZ, R31 ;  /* 0x000000ffff047224 */ /* 0x010fc400078e001f */
[----:B------:R1:W-:Y:S04]  /*ee20*/  STL [R1+0x210], R30 ;  /* 0x0002101e01007387 */ /* 0x0003e80000100800 */
[----:B------:R3:W-:Y:S04]  /*ee30*/  STL [R1+0x20c], R4 ;  /* 0x00020c0401007387 */ /* 0x0007e80000100800 */
[----:B-1----:R-:W4:Y:S01]  /*ee40*/  LDL.LU.64 R30, [R1+0x388] ;  /* 0x00038800011e7983 */ /* 0x002f220000300a00 */
[----:B---3--:R-:W-:-:S03]  /*ee50*/  MOV R4, R15 ;  /* 0x0000000f00047202 */ /* 0x008fc60000000f00 */
[----:B------:R1:W-:Y:S04]  /*ee60*/  STL [R1+0x218], R14 ;  /* 0x0002180e01007387 */ /* 0x0003e80000100800 */
[----:B------:R2:W-:Y:S04]  /*ee70*/  STL [R1+0x214], R4 ;  /* 0x0002140401007387 */ /* 0x0005e80000100800 */
[----:B-1----:R-:W3:Y:S01]  /*ee80*/  LDL.LU.64 R14, [R1+0x368] ;  /* 0x00036800010e7983 */ /* 0x002ee20000300a00 */
[----:B--2---:R-:W-:-:S03]  /*ee90*/  IMAD.MOV.U32 R4, RZ, RZ, R23 ;  /* 0x000000ffff047224 */ /* 0x004fc600078e0017 */
[----:B------:R1:W-:Y:S04]  /*eea0*/  STL [R1+0x220], R22 ;  /* 0x0002201601007387 */ /* 0x0003e80000100800 */
[----:B------:R2:W-:Y:S04]  /*eeb0*/  STL [R1+0x21c], R4 ;  /* 0x00021c0401007387 */ /* 0x0005e80000100800 */
[----:B-----5:R-:W-:Y:S04]  /*eec0*/  STL [R1+0x228], R24 ;  /* 0x0002281801007387 */ /* 0x020fe80000100800 */
[----:B-1----:R-:W5:Y:S01]  /*eed0*/  LDL.LU.64 R22, [R1+0x390] ;  /* 0x0003900001167983 */ /* 0x002f620000300a00 */
[----:B--2---:R-:W-:-:S03]  /*eee0*/  IMAD.MOV.U32 R4, RZ, RZ, R25 ;  /* 0x000000ffff047224 */ /* 0x004fc600078e0019 */
[----:B----4-:R-:W-:Y:S04]  /*eef0*/  STL [R1+0x230], R30 ;  /* 0x0002301e01007387 */ /* 0x010fe80000100800 */
[----:B------:R1:W-:Y:S02]  /*ef00*/  STL [R1+0x224], R4 ;  /* 0x0002240401007387 */ /* 0x0003e40000100800 */
[----:B-1----:R-:W-:-:S05]  /*ef10*/  IMAD.MOV.U32 R4, RZ, RZ, R31 ;  /* 0x000000ffff047224 */ /* 0x002fca00078e001f */
[----:B------:R3:W-:Y:S04]  /*ef20*/  STL [R1+0x22c], R4 ;  /* 0x00022c0401007387 */ /* 0x0007e80000100800 */
[----:B------:R-:W2:Y:S04]  /*ef30*/  LDL.LU.64 R24, [R1+0x3d0] ;  /* 0x0003d00001187983 */ /* 0x000ea80000300a00 */
[----:B------:R-:W4:Y:S01]  /*ef40*/  LDL.LU.64 R30, [R1+0x398] ;  /* 0x00039800011e7983 */ /* 0x000f220000300a00 */
[----:B---3--:R-:W-:-:S03]  /*ef50*/  IMAD.MOV.U32 R4, RZ, RZ, R15 ;  /* 0x000000ffff047224 */ /* 0x008fc600078e000f */
[----:B------:R-:W-:Y:S04]  /*ef60*/  STL [R1+0x238], R14 ;  /* 0x0002380e01007387 */ /* 0x000fe80000100800 */
[----:B------:R1:W-:Y:S04]  /*ef70*/  STL [R1+0x234], R4 ;  /* 0x0002340401007387 */ /* 0x0003e80000100800 */
[----:B------:R-:W-:Y:S01]  /*ef80*/  STL [R1+0x240], R16 ;  /* 0x0002401001007387 */ /* 0x000fe20000100800 */
[----:B-1----:R-:W-:-:S03]  /*ef90*/  MOV R4, R17 ;  /* 0x0000001100047202 */ /* 0x002fc60000000f00 */
[----:B-----5:R-:W-:Y:S04]  /*efa0*/  STL [R1+0x248], R22 ;  /* 0x0002481601007387 */ /* 0x020fe80000100800 */
[----:B------:R1:W-:Y:S02]  /*efb0*/  STL [R1+0x23c], R4 ;  /* 0x00023c0401007387 */ /* 0x0003e40000100800 */
[----:B-1----:R-:W-:-:S05]  /*efc0*/  IMAD.MOV.U32 R4, RZ, RZ, R23 ;  /* 0x000000ffff047224 */ /* 0x002fca00078e0017 */
[----:B------:R1:W-:Y:S04]  /*efd0*/  STL [R1+0x244], R4 ;  /* 0x0002440401007387 */ /* 0x0003e80000100800 */
[----:B--2---:R-:W-:Y:S04]  /*efe0*/  STL [R1+0x250], R24 ;  /* 0x0002501801007387 */ /* 0x004fe80000100800 */
[----:B------:R-:W2:Y:S01]  /*eff0*/  LDL.LU.64 R22, [R1+0x3c8] ;  /* 0x0003c80001167983 */ /* 0x000ea20000300a00 */
[----:B-1----:R-:W-:-:S05]  /*f000*/  IMAD.MOV.U32 R4, RZ, RZ, R25 ;  /* 0x000000ffff047224 */ /* 0x002fca00078e0019 */
[----:B------:R1:W-:Y:S04]  /*f010*/  STL [R1+0x24c], R4 ;  /* 0x00024c0401007387 */ /* 0x0003e80000100800 */
[----:B----4-:R3:W-:Y:S01]  /*f020*/  STL [R1+0x258], R30 ;  /* 0x0002581e01007387 */ /* 0x0107e20000100800 */
[----:B-1----:R-:W-:-:S05]  /*f030*/  MOV R4, R31 ;  /* 0x0000001f00047202 */ /* 0x002fca0000000f00 */
[----:B------:R1:W-:Y:S01]  /*f040*/  STL [R1+0x254], R4 ;  /* 0x0002540401007387 */ /* 0x0003e20000100800 */
[----:B---3--:R-:W-:Y:S02]  /*f050*/  IMAD.MOV.U32 R30, RZ, RZ, R34 ;  /* 0x000000ffff1e7224 */ /* 0x008fe400078e0022 */
[----:B------:R-:W-:Y:S01]  /*f060*/  IMAD.MOV.U32 R31, RZ, RZ, R35 ;  /* 0x000000ffff1f7224 */ /* 0x000fe200078e0023 */
[----:B------:R3:W-:Y:S01]  /*f070*/  STL [R1+0x260], R18 ;  /* 0x0002601201007387 */ /* 0x0007e20000100800 */
[----:B------:R-:W-:Y:S02]  /*f080*/  IMAD.MOV.U32 R34, RZ, RZ, R44 ;  /* 0x000000ffff227224 */ /* 0x000fe400078e002c */
[----:B------:R-:W-:Y:S02]  /*f090*/  IMAD.MOV.U32 R35, RZ, RZ, R45 ;  /* 0x000000ffff237224 */ /* 0x000fe400078e002d */
[----:B------:R-:W4:Y:S01]  /*f0a0*/  LDL.LU.64 R44, [R1+0x3f0] ;  /* 0x0003f000012c7983 */ /* 0x000f220000300a00 */
[----:B------:R-:W-:-:S02]  /*f0b0*/  IMAD.MOV.U32 R24, RZ, RZ, R26 ;  /* 0x000000ffff187224 */ /* 0x000fc400078e001a */
[----:B------:R-:W-:Y:S02]  /*f0c0*/  IMAD.MOV.U32 R25, RZ, RZ, R27 ;  /* 0x000000ffff197224 */ /* 0x000fe400078e001b */
[----:B------:R-:W-:Y:S01]  /*f0d0*/  IMAD.MOV.U32 R26, RZ, RZ, R32 ;  /* 0x000000ffff1a7224 */ /* 0x000fe200078e0020 */
[----:B------:R-:W-:Y:S01]  /*f0e0*/  MOV R32, R38 ;  /* 0x0000002600207202 */ /* 0x000fe20000000f00 */
[----:B------:R-:W-:Y:S02]  /*f0f0*/  IMAD.MOV.U32 R27, RZ, RZ, R33 ;  /* 0x000000ffff1b7224 */ /* 0x000fe400078e0021 */
[----:B------:R-:W-:Y:S02]  /*f100*/  IMAD.MOV.U32 R33, RZ, RZ, R39 ;  /* 0x000000ffff217224 */ /* 0x000fe400078e0027 */
[----:B------:R-:W5:Y:S01]  /*f110*/  LDL.LU.64 R38, [R1+0x380] ;  /* 0x0003800001267983 */ /* 0x000f620000300a00 */
[----:B-1----:R-:W-:-:S05]  /*f120*/  IMAD.MOV.U32 R4, RZ, RZ, R19 ;  /* 0x000000ffff047224 */ /* 0x002fca00078e0013 */
[----:B------:R1:W-:Y:S04]  /*f130*/  STL [R1+0x25c], R4 ;  /* 0x00025c0401007387 */ /* 0x0003e80000100800 */
[----:B------:R-:W-:Y:S04]  /*f140*/  STL [R1+0x268], R20 ;  /* 0x0002681401007387 */ /* 0x000fe80000100800 */
[----:B---3--:R-:W3:Y:S01]  /*f150*/  LDL.LU.64 R18, [R1+0x410] ;  /* 0x0004100001127983 */ /* 0x008ee20000300a00 */
[----:B-1----:R-:W-:-:S03]  /*f160*/  MOV R4, R21 ;  /* 0x0000001500047202 */ /* 0x002fc60000000f00 */
[----:B--2---:R-:W-:Y:S04]  /*f170*/  STL [R1+0x270], R22 ;  /* 0x0002701601007387 */ /* 0x004fe80000100800 */
[----:B------:R1:W-:Y:S04]  /*f180*/  STL [R1+0x264], R4 ;  /* 0x0002640401007387 */ /* 0x0003e80000100800 */
[----:B------:R-:W-:Y:S01]  /*f190*/  STL [R1+0x278], R24 ;  /* 0x0002781801007387 */ /* 0x000fe20000100800 */
[----:B-1----:R-:W-:-:S05]  /*f1a0*/  IMAD.MOV.U32 R4, RZ, RZ, R23 ;  /* 0x000000ffff047224 */ /* 0x002fca00078e0017 */
[----:B------:R1:W-:Y:S04]  /*f1b0*/  STL [R1+0x26c], R4 ;  /* 0x00026c0401007387 */ /* 0x0003e80000100800 */
[----:B------:R-:W-:Y:S01]  /*f1c0*/  STL [R1+0x280], R28 ;  /* 0x0002801c01007387 */ /* 0x000fe20000100800 */
[----:B-1----:R-:W-:-:S05]  /*f1d0*/  IMAD.MOV.U32 R4, RZ, RZ, R25 ;  /* 0x000000ffff047224 */ /* 0x002fca00078e0019 */
[----:B------:R1:W-:Y:S02]  /*f1e0*/  STL [R1+0x274], R4 ;  /* 0x0002740401007387 */ /* 0x0003e40000100800 */
[----:B-1----:R-:W-:-:S05]  /*f1f0*/  MOV R4, R29 ;  /* 0x0000001d00047202 */ /* 0x002fca0000000f00 */
[----:B------:R1:W-:Y:S04]  /*f200*/  STL [R1+0x27c], R4 ;  /* 0x00027c0401007387 */ /* 0x0003e80000100800 */
[----:B------:R2:W-:Y:S01]  /*f210*/  STL [R1+0x288], R36 ;  /* 0x0002882401007387 */ /* 0x0005e20000100800 */
[----:B-1----:R-:W-:-:S05]  /*f220*/  IMAD.MOV.U32 R4, RZ, RZ, R37 ;  /* 0x000000ffff047224 */ /* 0x002fca00078e0025 */
[----:B------:R1:W-:Y:S01]  /*f230*/  STL [R1+0x284], R4 ;  /* 0x0002840401007387 */ /* 0x0003e20000100800 */
[----:B--2---:R-:W-:Y:S01]  /*f240*/  IMAD.MOV.U32 R36, RZ, RZ, R54 ;  /* 0x000000ffff247224 */ /* 0x004fe200078e0036 */
[----:B------:R-:W-:Y:S01]  /*f250*/  MOV R54, R62 ;  /* 0x0000003e00367202 */ /* 0x000fe20000000f00 */
[----:B------:R-:W-:Y:S01]  /*f260*/  IMAD.MOV.U32 R37, RZ, RZ, R55 ;  /* 0x000000ffff257224 */ /* 0x000fe200078e0037 */
[----:B----4-:R2:W-:Y:S01]  /*f270*/  STL [R1+0x290], R44 ;  /* 0x0002902c01007387 */ /* 0x0105e20000100800 */
[----:B------:R-:W-:Y:S02]  /*f280*/  IMAD.MOV.U32 R55, RZ, RZ, R63 ;  /* 0x000000ffff377224 */ /* 0x000fe400078e003f */
[----:B-1----:R-:W-:Y:S01]  /*f290*/  IMAD.MOV.U32 R4, RZ, RZ, R45 ;  /* 0x000000ffff047224 */ /* 0x002fe200078e002d */
[----:B------:R-:W-:Y:S01]  /*f2a0*/  MOV R63, R75 ;  /* 0x0000004b003f7202 */ /* 0x000fe20000000f00 */
[----:B------:R-:W-:Y:S02]  /*f2b0*/  IMAD.MOV.U32 R28, RZ, RZ, R30 ;  /* 0x000000ffff1c7224 */ /* 0x000fe400078e001e */
[----:B------:R-:W-:Y:S01]  /*f2c0*/  IMAD.MOV.U32 R29, RZ, RZ, R31 ;  /* 0x000000ffff1d7224 */ /* 0x000fe200078e001f */
[----:B------:R1:W-:Y:S01]  /*f2d0*/  STL [R1+0x28c], R4 ;  /* 0x00028c0401007387 */ /* 0x0003e20000100800 */
[----:B--2---:R-:W-:-:S02]  /*f2e0*/  IMAD.MOV.U32 R44, RZ, RZ, R70 ;  /* 0x000000ffff2c7224 */ /* 0x004fc400078e0046 */
[----:B------:R-:W-:Y:S01]  /*f2f0*/  IMAD.MOV.U32 R45, RZ, RZ, R71 ;  /* 0x000000ffff2d7224 */ /* 0x000fe200078e0047 */
[----:B-----5:R2:W-:Y:S01]  /*f300*/  STL [R1+0x298], R38 ;  /* 0x0002982601007387 */ /* 0x0205e20000100800 */
[----:B------:R-:W-:Y:S02]  /*f310*/  IMAD.MOV.U32 R62, RZ, RZ, R74 ;  /* 0x000000ffff3e7224 */ /* 0x000fe400078e004a */
[----:B------:R-:W-:Y:S01]  /*f320*/  IMAD.MOV.U32 R22, RZ, RZ, R26 ;  /* 0x000000ffff167224 */ /* 0x000fe200078e001a */
[----:B------:R-:W4:Y:S01]  /*f330*/  LDL.LU.64 R74, [R1+0x4b8] ;  /* 0x0004b800014a7983 */ /* 0x000f220000300a00 */
[----:B------:R-:W-:Y:S01]  /*f340*/  IMAD.MOV.U32 R23, RZ, RZ, R27 ;  /* 0x000000ffff177224 */ /* 0x000fe200078e001b */
[----:B------:R-:W-:Y:S01]  /*f350*/  MOV R26, R34 ;  /* 0x00000022001a7202 */ /* 0x000fe20000000f00 */
[----:B------:R-:W-:Y:S02]  /*f360*/  IMAD.MOV.U32 R30, RZ, RZ, R32 ;  /* 0x000000ffff1e7224 */ /* 0x000fe400078e0020 */
[----:B------:R-:W-:-:S02]  /*f370*/  IMAD.MOV.U32 R31, RZ, RZ, R33 ;  /* 0x000000ffff1f7224 */ /* 0x000fc400078e0021 */
[----:B------:R-:W-:Y:S02]  /*f380*/  IMAD.MOV.U32 R70, RZ, RZ, R82 ;  /* 0x000000ffff467224 */ /* 0x000fe400078e0052 */
[----:B------:R-:W-:Y:S01]  /*f390*/  IMAD.MOV.U32 R71, RZ, RZ, R83 ;  /* 0x000000ffff477224 */ /* 0x000fe200078e0053 */
[----:B------:R-:W-:Y:S01]  /*f3a0*/  MOV R34, R42 ;  /* 0x0000002a00227202 */ /* 0x000fe20000000f00 */
[----:B------:R-:W-:Y:S01]  /*f3b0*/  IMAD.MOV.U32 R27, RZ, RZ, R35 ;  /* 0x000000ffff1b7224 */ /* 0x000fe200078e0023 */
[----:B------:R-:W5:Y:S01]  /*f3c0*/  LDL.LU.64 R82, [R1+0x500] ;  /* 0x0005000001527983 */ /* 0x000f620000300a00 */
[----:B------:R-:W-:Y:S02]  /*f3d0*/  IMAD.MOV.U32 R32, RZ, RZ, R40 ;  /* 0x000000ffff207224 */ /* 0x000fe400078e0028 */
[----:B------:R-:W-:Y:S02]  /*f3e0*/  IMAD.MOV.U32 R33, RZ, RZ, R41 ;  /* 0x000000ffff217224 */ /* 0x000fe400078e0029 */
[----:B------:R-:W-:Y:S01]  /*f3f0*/  IMAD.MOV.U32 R35, RZ, RZ, R43 ;  /* 0x000000ffff237224 */ /* 0x000fe200078e002b */
[----:B------:R-:W4:Y:S04]  /*f400*/  LDL.LU.64 R40, [R1+0x3b0] ;  /* 0x0003b00001287983 */ /* 0x000f280000300a00 */
[----:B------:R-:W5:Y:S01]  /*f410*/  LDL.LU.64 R42, [R1+0x490] ;  /* 0x00049000012a7983 */ /* 0x000f620000300a00 */
[----:B-1----:R-:W-:-:S03]  /*f420*/  IMAD.MOV.U32 R4, RZ, RZ, R39 ;  /* 0x000000ffff047224 */ /* 0x002fc600078e0027 */
[----:B--2---:R-:W2:Y:S04]  /*f430*/  LDL.LU.64 R38, [R1+0x4d0] ;  /* 0x0004d00001267983 */ /* 0x004ea80000300a00 */
[----:B------:R1:W-:Y:S04]  /*f440*/  STL [R1+0x294], R4 ;  /* 0x0002940401007387 */ /* 0x0003e80000100800 */
[----:B------:R-:W2:Y:S01]  /*f450*/  LDL.LU.64 R24, [R1+0x3c0] ;  /* 0x0003c00001187983 */ /* 0x000ea20000300a00 */
[----:B-1----:R-:W-:-:S03]  /*f460*/  IMAD.MOV.U32 R4, RZ, RZ, R23 ;  /* 0x000000ffff047224 */ /* 0x002fc600078e0017 */
[----:B------:R1:W-:Y:S04]  /*f470*/  STL [R1+0x2a0], R22 ;  /* 0x0002a01601007387 */ /* 0x0003e80000100800 */
[----:B------:R1:W-:Y:S04]  /*f480*/  STL [R1+0x29c], R4 ;  /* 0x00029c0401007387 */ /* 0x0003e80000100800 */
[----:B------:R-:W-:Y:S04]  /*f490*/  STL [R1+0x2a8], R166 ;  /* 0x0002a8a601007387 */ /* 0x000fe80000100800 */
[----:B------:R-:W-:Y:S01]  /*f4a0*/  STL [R1+0x2a4], R167 ;  /* 0x0002a4a701007387 */ /* 0x000fe20000100800 */
[----:B------:R-:W-:-:S03]  /*f4b0*/  MOV R20, R26 ;  /* 0x0000001a00147202 */ /* 0x000fc60000000f00 */
[----:B---3--:R-:W-:Y:S01]  /*f4c0*/  STL [R1+0x2b0], R18 ;  /* 0x0002b01201007387 */ /* 0x008fe20000100800 */
[----:B------:R-:W-:-:S03]  /*f4d0*/  IMAD.MOV.U32 R21, RZ, RZ, R27 ;  /* 0x000000ffff157224 */ /* 0x000fc600078e001b */
[----:B-1----:R-:W3:Y:S01]  /*f4e0*/  LDL.LU.64 R22, [R1+0x430] ;  /* 0x0004300001167983 */ /* 0x002ee20000300a00 */
[----:B------:R-:W-:Y:S02]  /*f4f0*/  IMAD.MOV.U32 R26, RZ, RZ, R32 ;  /* 0x000000ffff1a7224 */ /* 0x000fe400078e0020 */
[----:B------:R-:W-:Y:S02]  /*f500*/  IMAD.MOV.U32 R27, RZ, RZ, R33 ;  /* 0x000000ffff1b7224 */ /* 0x000fe400078e0021 */
[----:B------:R-:W-:Y:S02]  /*f510*/  IMAD.MOV.U32 R4, RZ, RZ, R19 ;  /* 0x000000ffff047224 */ /* 0x000fe400078e0013 */
[----:B----4-:R-:W-:Y:S01]  /*f520*/  IMAD.MOV.U32 R32, RZ, RZ, R40 ;  /* 0x000000ffff207224 */ /* 0x010fe200078e0028 */
[----:B------:R-:W-:Y:S01]  /*f530*/  MOV R33, R41 ;  /* 0x0000002900217202 */ /* 0x000fe20000000f00 */
[----:B-----5:R-:W-:Y:S02]  /*f540*/  IMAD.MOV.U32 R40, RZ, RZ, R42 ;  /* 0x000000ffff287224 */ /* 0x020fe400078e002a */
[----:B------:R-:W-:-:S02]  /*f550*/  IMAD.MOV.U32 R41, RZ, RZ, R43 ;  /* 0x000000ffff297224 */ /* 0x000fc400078e002b */
[----:B------:R-:W4:Y:S04]  /*f560*/  LDL.LU.64 R42, [R1+0x3e8] ;  /* 0x0003e800012a7983 */ /* 0x000f280000300a00 */
[----:B------:R1:W-:Y:S04]  /*f570*/  STL [R1+0x2ac], R4 ;  /* 0x0002ac0401007387 */ /* 0x0003e80000100800 */
[----:B--2---:R2:W-:Y:S01]  /*f580*/  STL [R1+0x2b8], R24 ;  /* 0x0002b81801007387 */ /* 0x0045e20000100800 */
[----:B-1----:R-:W-:-:S05]  /*f590*/  IMAD.MOV.U32 R4, RZ, RZ, R25 ;  /* 0x000000ffff047224 */ /* 0x002fca00078e0019 */
[----:B------:R1:W-:Y:S01]  /*f5a0*/  STL [R1+0x2b4], R4 ;  /* 0x0002b40401007387 */ /* 0x0003e20000100800 */
[----:B--2---:R-:W-:Y:S01]  /*f5b0*/  MOV R24, R28 ;  /* 0x0000001c00187202 */ /* 0x004fe20000000f00 */
[----:B------:R-:W-:Y:S02]  /*f5c0*/  IMAD.MOV.U32 R25, RZ, RZ, R29 ;  /* 0x000000ffff197224 */ /* 0x000fe400078e001d */
[----:B------:R-:W-:Y:S02]  /*f5d0*/  IMAD.MOV.U32 R28, RZ, RZ, R30 ;  /* 0x000000ffff1c7224 */ /* 0x000fe400078e001e */
[----:B------:R-:W-:Y:S02]  /*f5e0*/  IMAD.MOV.U32 R29, RZ, RZ, R31 ;  /* 0x000000ffff1d7224 */ /* 0x000fe400078e001f */
[----:B------:R-:W2:Y:S01]  /*f5f0*/  LDL.LU.64 R30, [R1+0x318] ;  /* 0x00031800011e7983 */ /* 0x000ea20000300a00 */
[----:B-1----:R-:W-:-:S03]  /*f600*/  IMAD.MOV.U32 R4, RZ, RZ, R21 ;  /* 0x000000ffff047224 */ /* 0x002fc600078e0015 */
[----:B------:R-:W-:Y:S04]  /*f610*/  STL [R1+0x2c0], R20 ;  /* 0x0002c01401007387 */ /* 0x000fe80000100800 */
[----:B------:R-:W-:Y:S04]  /*f620*/  STL [R1+0x2c8], R26 ;  /* 0x0002c81a01007387 */ /* 0x000fe80000100800 */
[----:B------:R1:W-:Y:S02]  /*f630*/  STL [R1+0x2bc], R4 ;  /* 0x0002bc0401007387 */ /* 0x0003e40000100800 */
[----:B-1----:R-:W-:-:S05]  /*f640*/  MOV R4, R27 ;  /* 0x0000001b00047202 */ /* 0x002fca0000000f00 */
[----:B------:R3:W-:Y:S04]  /*f650*/  STL [R1+0x2c4], R4 ;  /* 0x0002c40401007387 */ /* 0x0007e80000100800 */
[----:B------:R-:W5:Y:S01]  /*f660*/  LDL.LU.64 R26, [R1+0x408] ;  /* 0x00040800011a7983 */ /* 0x000f620000300a00 */
[----:B---3--:R-:W-:-:S03]  /*f670*/  IMAD.MOV.U32 R4, RZ, RZ, R23 ;  /* 0x000000ffff047224 */ /* 0x008fc600078e0017 */
[----:B------:R-:W-:Y:S04]  /*f680*/  STL [R1+0x2d0], R22 ;  /* 0x0002d01601007387 */ /* 0x000fe80000100800 */
[----:B------:R1:W-:Y:S04]  /*f690*/  STL [R1+0x2cc], R4 ;  /* 0x0002cc0401007387 */ /* 0x0003e80000100800 */
[----:B----4-:R3:W-:Y:S01]  /*f6a0*/  STL [R1+0x2d8], R42 ;  /* 0x0002d82a01007387 */ /* 0x0107e20000100800 */
[----:B-1----:R-:W-:-:S03]  /*f6b0*/  IMAD.MOV.U32 R4, RZ, RZ, R43 ;  /* 0x000000ffff047224 */ /* 0x002fc600078e002b */
[----:B---3--:R-:W3:Y:S04]  /*f6c0*/  LDL.LU.64 R42, [R1+0x348] ;  /* 0x00034800012a7983 */ /* 0x008ee80000300a00 */
[----:B------:R1:W-:Y:S04]  /*f6d0*/  STL [R1+0x2d4], R4 ;  /* 0x0002d40401007387 */ /* 0x0003e80000100800 */
[----:B------:R4:W-:Y:S01]  /*f6e0*/  STL [R1+0x2e0], R44 ;  /* 0x0002e02c01007387 */ /* 0x0009e20000100800 */
[----:B-1----:R-:W-:-:S05]  /*f6f0*/  IMAD.MOV.U32 R4, RZ, RZ, R45 ;  /* 0x000000ffff047224 */ /* 0x002fca00078e002d */
[----:B------:R1:W-:Y:S01]  /*f700*/  STL [R1+0x2dc], R4 ;  /* 0x0002dc0401007387 */ /* 0x0003e20000100800 */
[----:B----4-:R-:W-:Y:S01]  /*f710*/  IMAD.MOV.U32 R44, RZ, RZ, R48 ;  /* 0x000000ffff2c7224 */ /* 0x010fe200078e0030 */
[----:B------:R-:W-:Y:S02]  /*f720*/  MOV R45, R49 ;  /* 0x00000031002d7202 */ /* 0x000fe40000000f00 */
[----:B--2---:R2:W-:Y:S04]  /*f730*/  STL [R1+0x2e8], R30 ;  /* 0x0002e81e01007387 */ /* 0x0045e80000100800 */
[----:B------:R-:W4:Y:S01]  /*f740*/  LDL.LU.64 R48, [R1+0x428] ;  /* 0x0004280001307983 */ /* 0x000f220000300a00 */
[----:B-1----:R-:W-:-:S05]  /*f750*/  IMAD.MOV.U32 R4, RZ, RZ, R31 ;  /* 0x000000ffff047224 */ /* 0x002fca00078e001f */
[----:B------:R1:W-:Y:S04]  /*f760*/  STL [R1+0x2e4], R4 ;  /* 0x0002e40401007387 */ /* 0x0003e80000100800 */
[----:B------:R-:W-:Y:S04]  /*f770*/  STL [R1+0x2f0], R24 ;  /* 0x0002f01801007387 */ /* 0x000fe80000100800 */
[----:B--2---:R-:W2:Y:S01]  /*f780*/  LDL.LU.64 R30, [R1+0x378] ;  /* 0x00037800011e7983 */ /* 0x004ea20000300a00 */
[----:B-1----:R-:W-:-:S05]  /*f790*/  IMAD.MOV.U32 R4, RZ, RZ, R25 ;  /* 0x000000ffff047224 */ /* 0x002fca00078e0019 */
[----:B------:R1:W-:Y:S04]  /*f7a0*/  STL [R1+0x2ec], R4 ;  /* 0x0002ec0401007387 */ /* 0x0003e80000100800 */
[----:B-----5:R-:W-:Y:S01]  /*f7b0*/  STL [R1+0x2f8], R26 ;  /* 0x0002f81a01007387 */ /* 0x020fe20000100800 */
[----:B-1----:R-:W-:-:S05]  /*f7c0*/  IMAD.MOV.U32 R4, RZ, RZ, R27 ;  /* 0x000000ffff047224 */ /* 0x002fca00078e001b */
[----:B------:R1:W-:Y:S04]  /*f7d0*/  STL [R1+0x2f4], R4 ;  /* 0x0002f40401007387 */ /* 0x0003e80000100800 */
[----:B------:R5:W-:Y:S01]  /*f7e0*/  STL [R1+0x300], R32 ;  /* 0x0003002001007387 */ /* 0x000be20000100800 */
[----:B-1----:R-:W-:-:S03]  /*f7f0*/  IMAD.MOV.U32 R4, RZ, RZ, R33 ;  /* 0x000000ffff047224 */ /* 0x002fc600078e0021 */
[----:B-----5:R-:W5:Y:S04]  /*f800*/  LDL.LU.64 R32, [R1+0x448] ;  /* 0x0004480001207983 */ /* 0x020f680000300a00 */
[----:B------:R3:W-:Y:S02]  /*f810*/  STL [R1+0x2fc], R4 ;  /* 0x0002fc0401007387 */ /* 0x0007e40000100800 */
[----:B---3--:R-:W-:Y:S02]  /*f820*/  MOV R4, R43 ;  /* 0x0000002b00047202 */ /* 0x008fe40000000f00 */
[----:B------:R1:W-:Y:S04]  /*f830*/  STL [R1+0x308], R42 ;  /* 0x0003082a01007387 */ /* 0x0003e80000100800 */
[----:B------:R3:W-:Y:S04]  /*f840*/  STL [R1+0x304], R4 ;  /* 0x0003040401007387 */ /* 0x0007e80000100800 */
[----:B------:R-:W-:Y:S01]  /*f850*/  STL [R1+0x310], R28 ;  /* 0x0003101c01007387 */ /* 0x000fe20000100800 */
[----:B-1----:R-:W-:-:S02]  /*f860*/  IMAD.MOV.U32 R42, RZ, RZ, R46 ;  /* 0x000000ffff2a7224 */ /* 0x002fc400078e002e */
[----:B------:R-:W-:Y:S02]  /*f870*/  IMAD.MOV.U32 R43, RZ, RZ, R47 ;  /* 0x000000ffff2b7224 */ /* 0x000fe400078e002f */
[----:B------:R-:W-:Y:S02]  /*f880*/  IMAD.MOV.U32 R46, RZ, RZ, R50 ;  /* 0x000000ffff2e7224 */ /* 0x000fe400078e0032 */
[----:B------:R-:W-:Y:S02]  /*f890*/  IMAD.MOV.U32 R47, RZ, RZ, R51 ;  /* 0x000000ffff2f7224 */ /* 0x000fe400078e0033 */
[----:B------:R-:W5:Y:S01]  /*f8a0*/  LDL.LU.64 R50, [R1+0x3b8] ;  /* 0x0003b80001327983 */ /* 0x000f620000300a00 */
[----:B---3--:R-:W-:-:S05]  /*f8b0*/  MOV R4, R29 ;  /* 0x0000001d00047202 */ /* 0x008fca0000000f00 */
[----:B------:R1:W-:Y:S04]  /*f8c0*/  STL [R1+0x30c], R4 ;  /* 0x00030c0401007387 */ /* 0x0003e80000100800 */
[----:B----4-:R3:W-:Y:S01]  /*f8d0*/  STL [R1+0x318], R48 ;  /* 0x0003183001007387 */ /* 0x0107e20000100800 */
[----:B-1----:R-:W-:-:S05]  /*f8e0*/  IMAD.MOV.U32 R4, RZ, RZ, R49 ;  /* 0x000000ffff047224 */ /* 0x002fca00078e0031 */
[----:B------:R1:W-:Y:S01]  /*f8f0*/  STL [R1+0x314], R4 ;  /* 0x0003140401007387 */ /* 0x0003e20000100800 */
[----:B---3--:R-:W-:Y:S02]  /*f900*/  IMAD.MOV.U32 R48, RZ, RZ, R58 ;  /* 0x000000ffff307224 */ /* 0x008fe400078e003a */
[----:B------:R-:W-:Y:S01]  /*f910*/  IMAD.MOV.U32 R49, RZ, RZ, R59 ;  /* 0x000000ffff317224 */ /* 0x000fe200078e003b */
[----:B------:R-:W-:Y:S01]  /*f920*/  MOV R59, R67 ;  /* 0x00000043003b7202 */ /* 0x000fe20000000f00 */
[----:B------:R-:W-:Y:S02]  /*f930*/  IMAD.MOV.U32 R58, RZ, RZ, R66 ;  /* 0x000000ffff3a7224 */ /* 0x000fe400078e0042 */
[----:B------:R-:W3:Y:S01]  /*f940*/  LDL.LU.64 R66, [R1+0x468] ;  /* 0x0004680001427983 */ /* 0x000ee20000300a00 */
[----:B-1----:R-:W-:-:S03]  /*f950*/  IMAD.MOV.U32 R4, RZ, RZ, R37 ;  /* 0x000000ffff047224 */ /* 0x002fc600078e0025 */
[----:B------:R1:W-:Y:S04]  /*f960*/  STL [R1+0x320], R36 ;  /* 0x0003202401007387 */ /* 0x0003e80000100800 */
[----:B------:R4:W-:Y:S04]  /*f970*/  STL [R1+0x31c], R4 ;  /* 0x00031c0401007387 */ /* 0x0009e80000100800 */
[----:B--2---:R-:W-:Y:S01]  /*f980*/  STL [R1+0x328], R30 ;  /* 0x0003281e01007387 */ /* 0x004fe20000100800 */
[----:B-1----:R-:W-:Y:S02]  /*f990*/  IMAD.MOV.U32 R36, RZ, RZ, R62 ;  /* 0x000000ffff247224 */ /* 0x002fe400078e003e */
[----:B------:R-:W-:Y:S01]  /*f9a0*/  IMAD.MOV.U32 R37, RZ, RZ, R63 ;  /* 0x000000ffff257224 */ /* 0x000fe200078e003f */
[----:B------:R-:W-:Y:S01]  /*f9b0*/  MOV R63, R75 ;  /* 0x0000004b003f7202 */ /* 0x000fe20000000f00 */
[----:B------:R-:W-:-:S02]  /*f9c0*/  IMAD.MOV.U32 R62, RZ, RZ, R74 ;  /* 0x000000ffff3e7224 */ /* 0x000fc400078e004a */
[----:B------:R-:W-:Y:S02]  /*f9d0*/  IMAD.MOV.U32 R74, RZ, RZ, R82 ;  /* 0x000000ffff4a7224 */ /* 0x000fe400078e0052 */
[----:B------:R-:W-:Y:S02]  /*f9e0*/  IMAD.MOV.U32 R75, RZ, RZ, R83 ;  /* 0x000000ffff4b7224 */ /* 0x000fe400078e0053 */
[----:B------:R-:W2:Y:S01]  /*f9f0*/  LDL.LU.64 R82, [R1+0x3e0] ;  /* 0x0003e00001527983 */ /* 0x000ea20000300a00 */
[----:B----4-:R-:W-:-:S05]  /*fa00*/  IMAD.MOV.U32 R4, RZ, RZ, R31 ;  /* 0x000000ffff047224 */ /* 0x010fca00078e001f */
[----:B------:R1:W-:Y:S04]  /*fa10*/  STL [R1+0x324], R4 ;  /* 0x0003240401007387 */ /* 0x0003e80000100800 */
[----:B------:R4:W-:Y:S01]  /*fa20*/  STL [R1+0x330], R40 ;  /* 0x0003302801007387 */ /* 0x0009e20000100800 */
[----:B-1----:R-:W-:-:S03]  /*fa30*/  IMAD.MOV.U32 R4, RZ, RZ, R41 ;  /* 0x000000ffff047224 */ /* 0x002fc600078e0029 */
[----:B----4-:R-:W4:Y:S04]  /*fa40*/  LDL.LU.64 R40, [R1+0x488] ;  /* 0x0004880001287983 */ /* 0x010f280000300a00 */
[----:B------:R1:W-:Y:S04]  /*fa50*/  STL [R1+0x32c], R4 ;  /* 0x00032c0401007387 */ /* 0x0003e80000100800 */
[----:B-----5:R-:W-:Y:S01]  /*fa60*/  STL [R1+0x338], R32 ;  /* 0x0003382001007387 */ /* 0x020fe20000100800 */
[----:B-1----:R-:W-:-:S05]  /*fa70*/  MOV R4, R33 ;  /* 0x0000002100047202 */ /* 0x002fca0000000f00 */
[----:B------:R1:W-:Y:S04]  /*fa80*/  STL [R1+0x334], R4 ;  /* 0x0003340401007387 */ /* 0x0003e80000100800 */
[----:B------:R5:W-:Y:S01]  /*fa90*/  STL [R1+0x340], R42 ;  /* 0x0003402a01007387 */ /* 0x000be20000100800 */
[----:B-1----:R-:W-:-:S03]  /*faa0*/  IMAD.MOV.U32 R4, RZ, RZ, R43 ;  /* 0x000000ffff047224 */ /* 0x002fc600078e002b */
[----:B-----5:R-:W5:Y:S04]  /*fab0*/  LDL.LU.64 R42, [R1+0x400] ;  /* 0x00040000012a7983 */ /* 0x020f680000300a00 */
[----:B------:R1:W-:Y:S04]  /*fac0*/  STL [R1+0x33c], R4 ;  /* 0x00033c0401007387 */ /* 0x0003e80000100800 */
[----:B------:R1:W-:Y:S02]  /*fad0*/  STL [R1+0x348], R50 ;  /* 0x0003483201007387 */ /* 0x0003e40000100800 */
[----:B-1----:R-:W-:-:S02]  /*fae0*/  IMAD.MOV.U32 R4, RZ, RZ, R51 ;  /* 0x000000ffff047224 */ /* 0x002fc400078e0033 */
[----:B------:R-:W5:Y:S04]  /*faf0*/  LDL.LU.64 R50, [R1+0x4a8] ;  /* 0x0004a80001327983 */ /* 0x000f680000300a00 */
[----:B------:R1:W-:Y:S04]  /*fb00*/  STL [R1+0x344], R4 ;  /* 0x0003440401007387 */ /* 0x0003e80000100800 */
[----:B------:R-:W-:Y:S01]  /*fb10*/  STL [R1+0x350], R34 ;  /* 0x0003502201007387 */ /* 0x000fe20000100800 */
[----:B-1----:R-:W-:-:S05]  /*fb20*/  IMAD.MOV.U32 R4, RZ, RZ, R35 ;  /* 0x000000ffff047224 */ /* 0x002fca00078e0023 */
[----:B------:R1:W-:Y:S04]  /*fb30*/  STL [R1+0x34c], R4 ;  /* 0x00034c0401007387 */ /* 0x0003e80000100800 */
[----:B---3--:R3:W-:Y:S01]  /*fb40*/  STL [R1+0x358], R66 ;  /* 0x0003584201007387 */ /* 0x0087e20000100800 */
[----:B-1----:R-:W-:-:S03]  /*fb50*/  IMAD.MOV.U32 R4, RZ, RZ, R67 ;  /* 0x000000ffff047224 */ /* 0x002fc600078e0043 */
[----:B---3--:R-:W3:Y:S04]  /*fb60*/  LDL.LU.64 R66, [R1+0x420] ;  /* 0x0004200001427983 */ /* 0x008ee80000300a00 */
[----:B------:R1:W-:Y:S04]  /*fb70*/  STL [R1+0x354], R4 ;  /* 0x0003540401007387 */ /* 0x0003e80000100800 */
[----:B------:R-:W-:Y:S01]  /*fb80*/  STL [R1+0x360], R36 ;  /* 0x0003602401007387 */ /* 0x000fe20000100800 */
[----:B-1----:R-:W-:-:S05]  /*fb90*/  MOV R4, R37 ;  /* 0x0000002500047202 */ /* 0x002fca0000000f00 */
[----:B------:R1:W-:Y:S04]  /*fba0*/  STL [R1+0x35c], R4 ;  /* 0x00035c0401007387 */ /* 0x0003e80000100800 */
[----:B--2---:R2:W-:Y:S01]  /*fbb0*/  STL [R1+0x368], R82 ;  /* 0x0003685201007387 */ /* 0x0045e20000100800 */
[----:B-1----:R-:W-:-:S03]  /*fbc0*/  IMAD.MOV.U32 R4, RZ, RZ, R83 ;  /* 0x000000ffff047224 */ /* 0x002fc600078e0053 */
[----:B--2---:R-:W2:Y:S04]  /*fbd0*/  LDL.LU.64 R82, [R1+0x4c8] ;  /* 0x0004c80001527983 */ /* 0x004ea80000300a00 */
[----:B------:R1:W-:Y:S04]  /*fbe0*/  STL [R1+0x364], R4 ;  /* 0x0003640401007387 */ /* 0x0003e80000100800 */
[----:B------:R-:W-:Y:S01]  /*fbf0*/  STL [R1+0x370], R38 ;  /* 0x0003702601007387 */ /* 0x000fe20000100800 */
[----:B-1----:R-:W-:-:S03]  /*fc00*/  IMAD.MOV.U32 R4, RZ, RZ, R39 ;  /* 0x000000ffff047224 */ /* 0x002fc600078e0027 */
[----:B----4-:R-:W-:Y:S04]  /*fc10*/  STL [R1+0x378], R40 ;  /* 0x0003782801007387 */ /* 0x010fe80000100800 */
[----:B------:R1:W-:Y:S04]  /*fc20*/  STL [R1+0x36c], R4 ;  /* 0x00036c0401007387 */ /* 0x0003e80000100800 */
[----:B------:R-:W-:Y:S01]  /*fc30*/  STL [R1+0x380], R88 ;  /* 0x0003805801007387 */ /* 0x000fe20000100800 */
[----:B-1----:R-:W-:-:S05]  /*fc40*/  IMAD.MOV.U32 R4, RZ, RZ, R41 ;  /* 0x000000ffff047224 */ /* 0x002fca00078e0029 */
[----:B------:R1:W-:Y:S02]  /*fc50*/  STL [R1+0x374], R4 ;  /* 0x0003740401007387 */ /* 0x0003e40000100800 */
[----:B-1----:R-:W-:Y:S02]  /*fc60*/  IMAD.MOV.U32 R4, RZ, RZ, R89 ;  /* 0x000000ffff047224 */ /* 0x002fe400078e0059 */
[----:B------:R-:W4:Y:S04]  /*fc70*/  LDL.LU.64 R88, [R1+0x440] ;  /* 0x0004400001587983 */ /* 0x000f280000300a00 */
[----:B------:R1:W-:Y:S04]  /*fc80*/  STL [R1+0x37c], R4 ;  /* 0x00037c0401007387 */ /* 0x0003e80000100800 */
[----:B-----5:R5:W-:Y:S01]  /*fc90*/  STL [R1+0x388], R42 ;  /* 0x0003882a01007387 */ /* 0x020be20000100800 */
[----:B-1----:R-:W-:-:S03]  /*fca0*/  MOV R4, R43 ;  /* 0x0000002b00047202 */ /* 0x002fc60000000f00 */
[----:B------:R-:W-:Y:S04]  /*fcb0*/  STL [R1+0x390], R46 ;  /* 0x0003902e01007387 */ /* 0x000fe80000100800 */
[----:B------:R1:W-:Y:S04]  /*fcc0*/  STL [R1+0x384], R4 ;  /* 0x0003840401007387 */ /* 0x0003e80000100800 */
[----:B-----5:R-:W5:Y:S01]  /*fcd0*/  LDL.LU.64 R42, [R1+0x4e0] ;  /* 0x0004e000012a7983 */ /* 0x020f620000300a00 */
[----:B-1----:R-:W-:-:S05]  /*fce0*/  IMAD.MOV.U32 R4, RZ, RZ, R47 ;  /* 0x000000ffff047224 */ /* 0x002fca00078e002f */
[----:B------:R1:W-:Y:S01]  /*fcf0*/  STL [R1+0x38c], R4 ;  /* 0x00038c0401007387 */ /* 0x0003e20000100800 */
[----:B------:R-:W-:Y:S02]  /*fd00*/  IMAD.MOV.U32 R40, RZ, RZ, R44 ;  /* 0x000000ffff287224 */ /* 0x000fe400078e002c */
[----:B------:R-:W-:Y:S01]  /*fd10*/  IMAD.MOV.U32 R41, RZ, RZ, R45 ;  /* 0x000000ffff297224 */ /* 0x000fe200078e002d */
[----:B------:R-:W-:Y:S01]  /*fd20*/  MOV R45, R49 ;  /* 0x00000031002d7202 */ /* 0x000fe20000000f00 */
[----:B------:R-:W-:Y:S02]  /*fd30*/  IMAD.MOV.U32 R44, RZ, RZ, R48 ;  /* 0x000000ffff2c7224 */ /* 0x000fe400078e0030 */
[----:B------:R-:W-:Y:S01]  /*fd40*/  IMAD.MOV.U32 R48, RZ, RZ, R54 ;  /* 0x000000ffff307224 */ /* 0x000fe200078e0036 */
[----:B------:R-:W-:Y:S01]  /*fd50*/  MOV R54, R62 ;  /* 0x0000003e00367202 */ /* 0x000fe20000000f00 */
[----:B------:R-:W-:Y:S02]  /*fd60*/  IMAD.MOV.U32 R49, RZ, RZ, R55 ;  /* 0x000000ffff317224 */ /* 0x000fe400078e0037 */
[----:B------:R-:W-:-:S02]  /*fd70*/  IMAD.MOV.U32 R55, RZ, RZ, R63 ;  /* 0x000000ffff377224 */ /* 0x000fc400078e003f */
[----:B------:R-:W-:Y:S02]  /*fd80*/  IMAD.MOV.U32 R62, RZ, RZ, R70 ;  /* 0x000000ffff3e7224 */ /* 0x000fe400078e0046 */
[----:B------:R-:W-:Y:S02]  /*fd90*/  IMAD.MOV.U32 R63, RZ, RZ, R71 ;  /* 0x000000ffff3f7224 */ /* 0x000fe400078e0047 */
[----:B------:R-:W-:Y:S02]  /*fda0*/  IMAD.MOV.U32 R70, RZ, RZ, R78 ;  /* 0x000000ffff467224 */ /* 0x000fe400078e004e */
[----:B------:R-:W-:Y:S01]  /*fdb0*/  IMAD.MOV.U32 R71, RZ, RZ, R79 ;  /* 0x000000ffff477224 */ /* 0x000fe200078e004f */
[----:B------:R1:W-:Y:S04]  /*fdc0*/  STL [R1+0x398], R50 ;  /* 0x0003983201007387 */ /* 0x0003e80000100800 */
[----:B------:R-:W5:Y:S01]  /*fdd0*/  LDL.LU.64 R46, [R1+0x460] ;  /* 0x00046000012e7983 */ /* 0x000f620000300a00 */
[----:B-1----:R-:W-:-:S05]  /*fde0*/  IMAD.MOV.U32 R4, RZ, RZ, R51 ;  /* 0x000000ffff047224 */ /* 0x002fca00078e0033 */
[----:B------:R1:W-:Y:S04]  /*fdf0*/  STL [R1+0x394], R4 ;  /* 0x0003940401007387 */ /* 0x0003e80000100800 */
[----:B------:R3:W-:Y:S04]  /*fe00*/  STL [R1+0x3a0], R58 ;  /* 0x0003a03a01007387 */ /* 0x0007e80000100800 */
[----:B------:R-:W5:Y:S01]  /*fe10*/  LDL.LU.64 R50, [R1+0x4f8] ;  /* 0x0004f80001327983 */ /* 0x000f620000300a00 */
[----:B-1----:R-:W-:-:S05]  /*fe20*/  IMAD.MOV.U32 R4, RZ, RZ, R59 ;  /* 0x000000ffff047224 */ /* 0x002fca00078e003b */
[----:B------:R1:W-:Y:S04]  /*fe30*/  STL [R1+0x39c], R4 ;  /* 0x00039c0401007387 */ /* 0x0003e80000100800 */
[----:B---3--:R3:W-:Y:S04]  /*fe40*/  STL [R1+0x3a8], R66 ;  /* 0x0003a84201007387 */ /* 0x0087e80000100800 */
[----:B------:R-:W5:Y:S01]  /*fe50*/  LDL.LU.64 R58, [R1+0x480] ;  /* 0x00048000013a7983 */ /* 0x000f620000300a00 */
[----:B-1----:R-:W-:-:S05]  /*fe60*/  IMAD.MOV.U32 R4, RZ, RZ, R67 ;  /* 0x000000ffff047224 */ /* 0x002fca00078e0043 */
[----:B------:R1:W-:Y:S04]  /*fe70*/  STL [R1+0x3a4], R4 ;  /* 0x0003a40401007387 */ /* 0x0003e80000100800 */
[----:B------:R-:W-:Y:S04]  /*fe80*/  STL [R1+0x3b0], R74 ;  /* 0x0003b04a01007387 */ /* 0x000fe80000100800 */
[----:B---3--:R-:W3:Y:S01]  /*fe90*/  LDL.LU.64 R66, [R1+0x508] ;  /* 0x0005080001427983 */ /* 0x008ee20000300a00 */
[----:B-1----:R-:W-:-:S05]  /*fea0*/  MOV R4, R75 ;  /* 0x0000004b00047202 */ /* 0x002fca0000000f00 */
[----:B------:R1:W-:Y:S04]  /*feb0*/  STL [R1+0x3ac], R4 ;  /* 0x0003ac0401007387 */ /* 0x0003e80000100800 */
[----:B--2---:R-:W-:Y:S01]  /*fec0*/  STL [R1+0x3b8], R82 ;  /* 0x0003b85201007387 */ /* 0x004fe20000100800 */
[----:B-1----:R-:W-:-:S03]  /*fed0*/  IMAD.MOV.U32 R4, RZ, RZ, R83 ;  /* 0x000000ffff047224 */ /* 0x002fc600078e0053 */
[----:B------:R-:W2:Y:S04]  /*fee0*/  LDL.LU.64 R74, [R1+0x4a0] ;  /* 0x0004a000014a7983 */ /* 0x000ea80000300a00 */
[----:B------:R1:W-:Y:S04]  /*fef0*/  STL [R1+0x3b4], R4 ;  /* 0x0003b40401007387 */ /* 0x0003e80000100800 */
[----:B------:R4:W-:Y:S04]  /*ff00*/  STL [R1+0x3c0], R86 ;  /* 0x0003c05601007387 */ /* 0x0009e80000100800 */
[----:B------:R-:W2:Y:S01]  /*ff10*/  LDL.LU.64 R78, [R1+0x530] ;  /* 0x00053000014e7983 */ /* 0x000ea20000300a00 */
[----:B-1----:R-:W-:-:S03]  /*ff20*/  IMAD.MOV.U32 R4, RZ, RZ, R87 ;  /* 0x000000ffff047224 */ /* 0x002fc600078e0057 */
[----:B------:R-:W2:Y:S04]  /*ff30*/  LDL.LU.64 R82, [R1+0x518] ;  /* 0x0005180001527983 */ /* 0x000ea80000300a00 */
[----:B------:R1:W-:Y:S04]  /*ff40*/  STL [R1+0x3bc], R4 ;  /* 0x0003bc0401007387 */ /* 0x0003e80000100800 */
[----:B----4-:R4:W-:Y:S04]  /*ff50*/  STL [R1+0x3c8], R88 ;  /* 0x0003c85801007387 */ /* 0x0109e80000100800 */
[----:B------:R-:W2:Y:S01]  /*ff60*/  LDL.LU.64 R86, [R1+0x4f0] ;  /* 0x0004f00001567983 */ /* 0x000ea20000300a00 */
[----:B-1----:R-:W-:-:S03]  /*ff70*/  MOV R4, R89 ;  /* 0x0000005900047202 */ /* 0x002fc60000000f00 */
[----:B----4-:R-:W4:Y:S04]  /*ff80*/  LDL.LU.64 R88, [R1+0x4c0] ;  /* 0x0004c00001587983 */ /* 0x010f280000300a00 */
[----:B------:R1:W-:Y:S04]  /*ff90*/  STL [R1+0x3c4], R4 ;  /* 0x0003c40401007387 */ /* 0x0003e80000100800 */
[----:B------:R-:W-:Y:S01]  /*ffa0*/  STL [R1+0x3d0], R40 ;  /* 0x0003d02801007387 */ /* 0x000fe20000100800 */
[----:B-1----:R-:W-:-:S03]  /*ffb0*/  IMAD.MOV.U32 R4, RZ, RZ, R41 ;  /* 0x000000ffff047224 */ /* 0x002fc600078e0029 */
[----:B-----5:R-:W-:Y:S04]  /*ffc0*/  STL [R1+0x3d8], R42 ;  /* 0x0003d82a01007387 */ /* 0x020fe80000100800 */
[----:B------:R1:W-:Y:S04]  /*ffd0*/  STL [R1+0x3cc], R4 ;  /* 0x0003cc0401007387 */ /* 0x0003e80000100800 */
[----:B------:R-:W-:Y:S01]  /*ffe0*/  STL [R1+0x3e0], R44 ;  /* 0x0003e02c01007387 */ /* 0x000fe20000100800 */
[----:B-1----:R-:W-:-:S05]  /*fff0*/  IMAD.MOV.U32 R4, RZ, RZ, R43 ;  /* 0x000000ffff047224 */ /* 0x002fca00078e002b */
[----:B------:R1:W-:Y:S02]  /*10000*/  STL [R1+0x3d4], R4 ;  /* 0x0003d40401007387 */ /* 0x0003e40000100800 */
[----:B-1----:R-:W-:Y:S01]  /*10010*/  IMAD.MOV.U32 R4, RZ, RZ, R45 ;  /* 0x000000ffff047224 */ /* 0x002fe200078e002d */
[----:B------:R-:W-:Y:S01]  /*10020*/  SHF.R.S32.HI R165, RZ, 0x1f, R111 ;  /* 0x0000001fffa57819 */ /* 0x000fe2000001146f */
[C---:B------:R-:W-:Y:S02]  /*10030*/  IMAD.SHL.U32 R166, R111.reuse, 0x4, RZ ;  /* 0x000000046fa67824 */ /* 0x040fe400078e00ff */
[----:B------:R-:W-:Y:S01]  /*10040*/  IMAD.MOV.U32 R167, RZ, RZ, RZ ;  /* 0x000000ffffa77224 */ /* 0x000fe200078e00ff */
[----:B------:R-:W-:Y:S01]  /*10050*/  SHF.L.U64.HI R165, R111, 0x2, R165 ;  /* 0x000000026fa57819 */ /* 0x000fe200000102a5 */
[----:B------:R-:W-:Y:S01]  /*10060*/  UMOV UR12, 0x1 ;  /* 0x00000001000c7882 */ /* 0x000fe20000000000 */
[----:B------:R-:W-:Y:S01]  /*10070*/  UMOV UR7, URZ ;  /* 0x000000ff00077c82 */ /* 0x000fe20008000000 */
[----:B------:R-:W-:Y:S01]  /*10080*/  UMOV UR5, URZ ;  /* 0x000000ff00057c82 */ /* 0x000fe20008000000 */
[----:B------:R-:W-:Y:S04]  /*10090*/  STL [R1+0x3e8], R46 ;  /* 0x0003e82e01007387 */ /* 0x000fe80000100800 */
[----:B------:R1:W-:Y:S04]  /*100a0*/  STL [R1+0x3dc], R4 ;  /* 0x0003dc0401007387 */ /* 0x0003e80000100800 */
[----:B------:R-:W-:Y:S01]  /*100b0*/  STL [R1+0x3f0], R48 ;  /* 0x0003f03001007387 */ /* 0x000fe20000100800 */
[----:B-1----:R-:W-:-:S05]  /*100c0*/  IMAD.MOV.U32 R4, RZ, RZ, R47 ;  /* 0x000000ffff047224 */ /* 0x002fca00078e002f */
[----:B------:R1:W-:Y:S04]  /*100d0*/  STL [R1+0x3e4], R4 ;  /* 0x0003e40401007387 */ /* 0x0003e80000100800 */
[----:B------:R-:W-:Y:S01]  /*100e0*/  STL [R1+0x3f8], R50 ;  /* 0x0003f83201007387 */ /* 0x000fe20000100800 */
[----:B-1----:R-:W-:-:S05]  /*100f0*/  MOV R4, R49 ;  /* 0x0000003100047202 */ /* 0x002fca0000000f00 */
[----:B------:R1:W-:Y:S04]  /*10100*/  STL [R1+0x3ec], R4 ;  /* 0x0003ec0401007387 */ /* 0x0003e80000100800 */
[----:B------:R-:W-:Y:S01]  /*10110*/  STL [R1+0x400], R54 ;  /* 0x0004003601007387 */ /* 0x000fe20000100800 */
[----:B-1----:R-:W-:-:S05]  /*10120*/  IMAD.MOV.U32 R4, RZ, RZ, R51 ;  /* 0x000000ffff047224 */ /* 0x002fca00078e0033 */
[----:B------:R1:W-:Y:S04]  /*10130*/  STL [R1+0x3f4], R4 ;  /* 0x0003f40401007387 */ /* 0x0003e80000100800 */
[----:B------:R-:W-:Y:S01]  /*10140*/  STL [R1+0x408], R58 ;  /* 0x0004083a01007387 */ /* 0x000fe20000100800 */
[----:B-1----:R-:W-:-:S05]  /*10150*/  IMAD.MOV.U32 R4, RZ, RZ, R55 ;  /* 0x000000ffff047224 */ /* 0x002fca00078e0037 */
[----:B------:R1:W-:Y:S04]  /*10160*/  STL [R1+0x3fc], R4 ;  /* 0x0003fc0401007387 */ /* 0x0003e80000100800 */
[----:B------:R-:W-:Y:S01]  /*10170*/  STL [R1+0x410], R62 ;  /* 0x0004103e01007387 */ /* 0x000fe20000100800 */
[----:B-1----:R-:W-:-:S05]  /*10180*/  IMAD.MOV.U32 R4, RZ, RZ, R59 ;  /* 0x000000ffff047224 */ /* 0x002fca00078e003b */
[----:B------:R1:W-:Y:S04]  /*10190*/  STL [R1+0x404], R4 ;  /* 0x0004040401007387 */ /* 0x0003e80000100800 */
[----:B---3--:R-:W-:Y:S01]  /*101a0*/  STL [R1+0x418], R66 ;  /* 0x0004184201007387 */ /* 0x008fe20000100800 */
[----:B-1----:R-:W-:-:S05]  /*101b0*/  IMAD.MOV.U32 R4, RZ, RZ, R63 ;  /* 0x000000ffff047224 */ /* 0x002fca00078e003f */
[----:B------:R1:W-:Y:S04]  /*101c0*/  STL [R1+0x40c], R4 ;  /* 0x00040c0401007387 */ /* 0x0003e80000100800 */
[----:B------:R-:W-:Y:S01]  /*101d0*/  STL [R1+0x420], R70 ;  /* 0x0004204601007387 */ /* 0x000fe20000100800 */
[----:B-1----:R-:W-:-:S05]  /*101e0*/  MOV R4, R67 ;  /* 0x0000004300047202 */ /* 0x002fca0000000f00 */
[----:B------:R1:W-:Y:S04]  /*101f0*/  STL [R1+0x414], R4 ;  /* 0x0004140401007387 */ /* 0x0003e80000100800 */
[----:B--2---:R-:W-:Y:S01]  /*10200*/  STL [R1+0x428], R74 ;  /* 0x0004284a01007387 */ /* 0x004fe20000100800 */
        /* <DEDUP_REMOVED lines=11> */
[----:B----4-:R-:W-:Y:S01]  /*102c0*/  STL [R1+0x448], R88 ;  /* 0x0004485801007387 */ /* 0x010fe20000100800 */
[----:B-1----:R-:W-:-:S05]  /*102d0*/  MOV R4, R87 ;  /* 0x0000005700047202 */ /* 0x002fca0000000f00 */
[----:B------:R1:W-:Y:S01]  /*102e0*/  STL [R1+0x43c], R4 ;  /* 0x00043c0401007387 */ /* 0x0003e20000100800 */
[----:B------:R-:W-:Y:S01]  /*102f0*/  IMAD.MOV.U32 R5, RZ, RZ, R89 ;  /* 0x000000ffff057224 */ /* 0x000fe200078e0059 */
[----:B-1----:R-:W-:-:S04]  /*10300*/  SHF.R.S32.HI R4, RZ, 0x1f, R163 ;  /* 0x0000001fff047819 */ /* 0x002fc800000114a3 */
[----:B------:R-:W-:Y:S01]  /*10310*/  LEA.HI R4, R4, R163, RZ, 0x6 ;  /* 0x000000a304047211 */ /* 0x000fe200078f30ff */
[----:B------:R1:W-:Y:S03]  /*10320*/  STL [R1+0x444], R5 ;  /* 0x0004440501007387 */ /* 0x0003e60000100800 */
[----:B------:R-:W-:-:S04]  /*10330*/  SHF.R.S32.HI R4, RZ, 0x6, R4 ;  /* 0x00000006ff047819 */ /* 0x000fc80000011404 */
[----:B-1----:R-:W-:-:S04]  /*10340*/  VIMNMX R5, PT, PT, R4, 0x2, !PT ;  /* 0x0000000204057848 */ /* 0x002fc80007fe0100 */
[----:B------:R-:W-:-:S05]  /*10350*/  IADD3 R5, PT, PT, R5, -0x2, RZ ;  /* 0xfffffffe05057810 */ /* 0x000fca0007ffe0ff */
[----:B------:R1:W-:Y:S01]  /*10360*/  STL [R1+0x44c], R5 ;  /* 0x00044c0501007387 */ /* 0x0003e20000100800 */
[----:B------:R-:W-:Y:S01]  /*10370*/  SHF.R.S32.HI R163, RZ, 0x1f, R164 ;  /* 0x0000001fffa37819 */ /* 0x000fe200000114a4 */
[----:B------:R-:W-:Y:S02]  /*10380*/  VIADD R6, R4, 0xfffffffe ;  /* 0xfffffffe04067836 */ /* 0x000fe40000000000 */
[----:B------:R-:W-:Y:S01]  /*10390*/  IMAD.MOV.U32 R4, RZ, RZ, RZ ;  /* 0x000000ffff047224 */ /* 0x000fe200078e00ff */
[C---:B------:R-:W-:Y:S01]  /*103a0*/  SHF.L.U64.HI R163, R164.reuse, 0x2, R163 ;  /* 0x00000002a4a37819 */ /* 0x040fe200000102a3 */
[----:B------:R-:W-:-:S07]  /*103b0*/  IMAD.SHL.U32 R164, R164, 0x4, RZ ;  /* 0x00000004a4a47824 */ /* 0x000fce00078e00ff */
.L_x_11:
[----:B------:R-:W-:-:S04]  /*103c0*/  IMAD.U32 R4, R4, -0x80000000, RZ ;  /* 0x8000000004047824 */ /* 0x000fc800078e00ff */
[----:B------:R-:W2:Y:S02]  /*103d0*/  SYNCS.PHASECHK.TRANS64.TRYWAIT P2, [UR4], R4 ;  /* 0x00000004ff0075a7 */ /* 0x000ea40008041104 */
[----:B--2---:R-:W-:Y:S05]  /*103e0*/  @!P2 BRA `(.L_x_9) ;  /* 0x000000e8002ca947 */ /* 0x004fea0003800000 */
.L_x_17:
[----:B------:R-:W-:-:S04]  /*103f0*/  DEPBAR.LE SB0, 0x0 ;  /* 0x000080000000791a */ /* 0x000fc80000000000 */
[----:B------:R-:W-:Y:S01]  /*10400*/  BAR.SYNC.DEFER_BLOCKING 0x0 ;  /* 0x0000000000007b1d */ /* 0x000fe20000010000 */
[----:B------:R-:W-:Y:S02]  /*10410*/  UIADD3 UR7, UPT, UPT, UR7, 0x1, URZ ;  /* 0x0000000107077890 */ /* 0x000fe4000fffe0ff */
[----:B------:R-:W-:Y:S02]  /*10420*/  ULEA UR4, UR12, UR8, 0x3 ;  /* 0x000000080c047291 */ /* 0x000fe4000f8e18ff */
[----:B------:R-:W-:Y:S02]  /*10430*/  UISETP.GT.AND UP1, UPT, UR7, 0x1, UPT ;  /* 0x000000010700788c */ /* 0x000fe4000bf24270 */
[----:B------:R-:W-:Y:S02]  /*10440*/  UIADD3 UR4, UPT, UPT, UR4, 0x20000, URZ ;  /* 0x0002000004047890 */ /* 0x000fe4000fffe0ff */
[----:B------:R-:W-:Y:S01]  /*10450*/  USEL UR7, UR7, URZ, !UP1 ;  /* 0x000000ff07077287 */ /* 0x000fe2000c800000 */
[----:B------:R-:W-:Y:S01]  /*10460*/  UMOV UR6, UR5 ;  /* 0x0000000500067c82 */ /* 0x000fe20008000000 */
[----:B------:R-:W2:Y:S04]  /*10470*/  LDSM.16.M88.4 R8, [R0+0x800] ;  /* 0x000800000008783b */ /* 0x000ea80000000200 */
[----:B------:R-:W3:Y:S04]  /*10480*/  LDSM.16.M88.4 R72, [R0+0x1000] ;  /* 0x001000000048783b */ /* 0x000ee80000000200 */
[----:B------:R-:W4:Y:S04]  /*10490*/  LDSM.16.M88.4 R12, [R0+0x1800] ;  /* 0x00180000000c783b */ /* 0x000f280000000200 */
[----:B------:R-:W5:Y:S04]  /*104a0*/  LDSM.16.M88.4 R16, [R0+0x2800] ;  /* 0x002800000010783b */ /* 0x000f680000000200 */
[----:B------:R-:W1:Y:S04]  /*104b0*/  LDSM.16.M88.4 R68, [R0] ;  /* 0x000000000044783b */ /* 0x000e680000000200 */
[----:B------:R-:W1:Y:S04]  /*104c0*/  LDSM.16.M88.4 R20, [R0+0x3800] ;  /* 0x003800000014783b */ /* 0x000e680000000200 */
[----:B------:R-:W1:Y:S04]  /*104d0*/  LDSM.16.M88.4 R84, [R0+0x4000] ;  /* 0x004000000054783b */ /* 0x000e680000000200 */
[----:B------:R-:W1:Y:S04]  /*104e0*/  LDSM.16.M88.4 R24, [R0+0x4800] ;  /* 0x004800000018783b */ /* 0x000e680000000200 */
[----:B------:R-:W1:Y:S04]  /*104f0*/  LDSM.16.M88.4 R28, [R0+0x5800] ;  /* 0x00580000001c783b */ /* 0x000e680000000200 */
[----:B------:R-:W1:Y:S04]  /*10500*/  LDSM.16.M88.4 R80, [R0+0x3000] ;  /* 0x003000000050783b */ /* 0x000e680000000200 */
[----:B------:R-:W-:Y:S01]  /*10510*/  LDSM.16.M88.4 R32, [R0+0x6800] ;  /* 0x006800000020783b */ /* 0x000fe20000000200 */
[----:B--2---:R-:W-:-:S02]  /*10520*/  IMAD.MOV.U32 R6, RZ, RZ, R8 ;  /* 0x000000ffff067224 */ /* 0x004fc400078e0008 */
[----:B------:R-:W-:Y:S01]  /*10530*/  IMAD.MOV.U32 R7, RZ, RZ, R10 ;  /* 0x000000ffff077224 */ /* 0x000fe200078e000a */
[----:B------:R-:W2:Y:S01]  /*10540*/  LDSM.16.M88.4 R76, [R0+0x2000] ;  /* 0x00200000004c783b */ /* 0x000ea20000000200 */
[----:B---3--:R-:W-:Y:S02]  /*10550*/  IMAD.MOV.U32 R8, RZ, RZ, R72 ;  /* 0x000000ffff087224 */ /* 0x008fe400078e0048 */
[----:B------:R-:W-:Y:S01]  /*10560*/  IMAD.MOV.U32 R72, RZ, RZ, R73 ;  /* 0x000000ffff487224 */ /* 0x000fe200078e0049 */
[----:B------:R-:W3:Y:S01]  /*10570*/  LDSM.16.M88.4 R96, [R0+0x7000] ;  /* 0x007000000060783b */ /* 0x000ee20000000200 */
[----:B------:R-:W-:Y:S01]  /*10580*/  MOV R73, R75 ;  /* 0x0000004b00497202 */ /* 0x000fe20000000f00 */
[----:B----4-:R-:W-:Y:S02]  /*10590*/  IMAD.MOV.U32 R75, RZ, RZ, R15 ;  /* 0x000000ffff4b7224 */ /* 0x010fe400078e000f */
[----:B------:R-:W-:Y:S01]  /*105a0*/  LDSM.16.M88.4 R36, [R0+0x7800] ;  /* 0x007800000024783b */ /* 0x000fe20000000200 */
[----:B-----5:R-:W-:Y:S01]  /*105b0*/  MOV R15, R18 ;  /* 0x00000012000f7202 */ /* 0x020fe20000000f00 */
[----:B------:R-:W-:-:S02]  /*105c0*/  IMAD.MOV.U32 R10, RZ, RZ, R12 ;  /* 0x000000ffff0a7224 */ /* 0x000fc400078e000c */
[----:B------:R-:W4:Y:S01]  /*105d0*/  LDSM.16.M88.4 R40, [R0+0x8800] ;  /* 0x008800000028783b */ /* 0x000f220000000200 */
[----:B-1----:R-:W-:Y:S01]  /*105e0*/  IMAD.MOV.U32 R4, RZ, RZ, R68 ;  /* 0x000000ffff047224 */ /* 0x002fe200078e0044 */
[----:B------:R-:W-:Y:S01]  /*105f0*/  MOV R5, R70 ;  /* 0x0000004600057202 */ /* 0x000fe20000000f00 */
[----:B------:R-:W-:Y:S01]  /*10600*/  IMAD.MOV.U32 R68, RZ, RZ, R69 ;  /* 0x000000ffff447224 */ /* 0x000fe200078e0045 */
[----:B------:R-:W-:Y:S01]  /*10610*/  LDSM.16.M88.4 R92, [R0+0x6000] ;  /* 0x00600000005c783b */ /* 0x000fe20000000200 */
[----:B------:R-:W-:Y:S01]  /*10620*/  IMAD.MOV.U32 R18, RZ, RZ, R20 ;  /* 0x000000ffff127224 */ /* 0x000fe200078e0014 */
[----:B------:R-:W-:Y:S01]  /*10630*/  MOV R70, R9 ;  /* 0x0000000900467202 */ /* 0x000fe20000000f00 */
[----:B------:R-:W-:Y:S01]  /*10640*/  IMAD.MOV.U32 R69, RZ, RZ, R71 ;  /* 0x000000ffff457224 */ /* 0x000fe200078e0047 */
[----:B------:R-:W1:Y:S01]  /*10650*/  LDSM.16.M88.4 R44, [R0+0x9800] ;  /* 0x00980000002c783b */ /* 0x000e620000000200 */
[----:B------:R-:W-:Y:S02]  /*10660*/  IMAD.MOV.U32 R20, RZ, RZ, R84 ;  /* 0x000000ffff147224 */ /* 0x000fe400078e0054 */
[----:B------:R-:W-:Y:S01]  /*10670*/  IMAD.MOV.U32 R84, RZ, RZ, R85 ;  /* 0x000000ffff547224 */ /* 0x000fe200078e0055 */
[----:B------:R-:W5:Y:S01]  /*10680*/  LDSM.16.M88.4 R88, [R0+0x5000] ;  /* 0x005000000058783b */ /* 0x000f620000000200 */
[----:B------:R-:W-:-:S02]  /*10690*/  IMAD.MOV.U32 R71, RZ, RZ, R11 ;  /* 0x000000ffff477224 */ /* 0x000fc400078e000b */
[----:B------:R-:W-:Y:S01]  /*106a0*/  IMAD.MOV.U32 R85, RZ, RZ, R87 ;  /* 0x000000ffff557224 */ /* 0x000fe200078e0057 */
[----:B------:R-:W1:Y:S01]  /*106b0*/  LDSM.16.M88.4 R52, [R0+0xa000] ;  /* 0x00a000000034783b */ /* 0x000e620000000200 */
[----:B------:R-:W-:Y:S02]  /*106c0*/  IMAD.MOV.U32 R11, RZ, RZ, R14 ;  /* 0x000000ffff0b7224 */ /* 0x000fe400078e000e */
[----:B------:R-:W-:Y:S01]  /*106d0*/  IMAD.MOV.U32 R87, RZ, RZ, R27 ;  /* 0x000000ffff577224 */ /* 0x000fe200078e001b */
[----:B------:R-:W-:Y:S01]  /*106e0*/  LDSM.16.M88.4 R48, [R0+0xa800] ;  /* 0x00a800000030783b */ /* 0x000fe20000000200 */
[----:B------:R-:W-:Y:S02]  /*106f0*/  IMAD.MOV.U32 R9, RZ, RZ, R74 ;  /* 0x000000ffff097224 */ /* 0x000fe400078e004a */
[----:B------:R-:W-:Y:S01]  /*10700*/  IMAD.MOV.U32 R14, RZ, RZ, R16 ;  /* 0x000000ffff0e7224 */ /* 0x000fe200078e0010 */
[----:B------:R-:W-:Y:S01]  /*10710*/  LDSM.16.M88.4 R56, [R0+0xb000] ;  /* 0x00b000000038783b */ /* 0x000fe20000000200 */
[----:B------:R-:W-:-:S02]  /*10720*/  IMAD.MOV.U32 R27, RZ, RZ, R30 ;  /* 0x000000ffff1b7224 */ /* 0x000fc400078e001e */
[----:B------:R-:W-:Y:S01]  /*10730*/  IMAD.MOV.U32 R74, RZ, RZ, R13 ;  /* 0x000000ffff4a7224 */ /* 0x000fe200078e000d */
[----:B------:R-:W-:Y:S01]  /*10740*/  LDSM.16.M88.4 R60, [R0+0x9000] ;  /* 0x00900000003c783b */ /* 0x000fe20000000200 */
[----:B------:R-:W-:Y:S01]  /*10750*/  IMAD.MOV.U32 R16, RZ, RZ, R80 ;  /* 0x000000ffff107224 */ /* 0x000fe200078e0050 */
[----:B--2---:R-:W-:Y:S01]  /*10760*/  MOV R12, R76 ;  /* 0x0000004c000c7202 */ /* 0x004fe20000000f00 */
[----:B------:R-:W-:Y:S01]  /*10770*/  IMAD.MOV.U32 R30, RZ, RZ, R32 ;  /* 0x000000ffff1e7224 */ /* 0x000fe200078e0020 */
[----:B------:R-:W2:Y:S01]  /*10780*/  LDSM.16.M88.4 R64, [R0+0x8000] ;  /* 0x008000000040783b */ /* 0x000ea20000000200 */
[----:B------:R-:W-:Y:S01]  /*10790*/  IMAD.MOV.U32 R13, RZ, RZ, R78 ;  /* 0x000000ffff0d7224 */ /* 0x000fe200078e004e */
[----:B------:R-:W-:Y:S01]  /*107a0*/  MOV R80, R81 ;  /* 0x0000005100507202 */ /* 0x000fe20000000f00 */
[----:B------:R-:W-:Y:S01]  /*107b0*/  IMAD.MOV.U32 R76, RZ, RZ, R77 ;  /* 0x000000ffff4c7224 */ /* 0x000fe200078e004d */
[----:B---3--:R-:W-:Y:S01]  /*107c0*/  MOV R32, R96 ;  /* 0x0000006000207202 */ /* 0x008fe20000000f00 */
[----:B------:R-:W-:Y:S01]  /*107d0*/  IMAD.MOV.U32 R78, RZ, RZ, R17 ;  /* 0x000000ffff4e7224 */ /* 0x000fe200078e0011 */
[----:B------:R-:W-:Y:S01]  /*107e0*/  LDSM.16.M88.4 R116, [R0+0xc000] ;  /* 0x00c000000074783b */ /* 0x000fe20000000200 */
[----:B------:R-:W-:Y:S01]  /*107f0*/  IMAD.MOV.U32 R81, RZ, RZ, R83 ;  /* 0x000000ffff517224 */ /* 0x000fe200078e0053 */
[----:B------:R-:W-:Y:S01]  /*10800*/  MOV R83, R23 ;  /* 0x0000001700537202 */ /* 0x000fe20000000f00 */
[----:B------:R-:W-:Y:S01]  /*10810*/  IMAD.MOV.U32 R96, RZ, RZ, R97 ;  /* 0x000000ffff607224 */ /* 0x000fe200078e0061 */
[----:B----4-:R-:W-:Y:S01]  /*10820*/  MOV R103, R43 ;  /* 0x0000002b00677202 */ /* 0x010fe20000000f00 */
[----:B------:R-:W-:Y:S01]  /*10830*/  IMAD.MOV.U32 R77, RZ, RZ, R79 ;  /* 0x000000ffff4d7224 */ /* 0x000fe200078e004f */
[----:B------:R-:W-:Y:S01]  /*10840*/  LDSM.16.M88.4 R120, [R0+0xd000] ;  /* 0x00d000000078783b */ /* 0x000fe20000000200 */
[----:B------:R-:W-:-:S02]  /*10850*/  IMAD.MOV.U32 R17, RZ, RZ, R82 ;  /* 0x000000ffff117224 */ /* 0x000fc400078e0052 */
[----:B------:R-:W-:Y:S01]  /*10860*/  IMAD.MOV.U32 R97, RZ, RZ, R99 ;  /* 0x000000ffff617224 */ /* 0x000fe200078e0063 */
[----:B------:R-:W-:Y:S01]  /*10870*/  LDSM.16.M88.4 R124, [R0+0xe000] ;  /* 0x00e00000007c783b */ /* 0x000fe20000000200 */
[----:B------:R-:W-:Y:S02]  /*10880*/  IMAD.MOV.U32 R79, RZ, RZ, R19 ;  /* 0x000000ffff4f7224 */ /* 0x000fe400078e0013 */
[----:B------:R-:W-:Y:S01]  /*10890*/  IMAD.MOV.U32 R82, RZ, RZ, R21 ;  /* 0x000000ffff527224 */ /* 0x000fe200078e0015 */
[----:B------:R-:W-:Y:S01]  /*108a0*/  LDSM.16.M88.4 R128, [R0+0xf000] ;  /* 0x00f000000080783b */ /* 0x000fe20000000200 */
[----:B------:R-:W-:Y:S02]  /*108b0*/  IMAD.MOV.U32 R23, RZ, RZ, R26 ;  /* 0x000000ffff177224 */ /* 0x000fe400078e001a */
[----:B------:R-:W-:Y:S01]  /*108c0*/  IMAD.MOV.U32 R99, RZ, RZ, R39 ;  /* 0x000000ffff637224 */ /* 0x000fe200078e0027 */
[----:B------:R-:W-:Y:S01]  /*108d0*/  LDSM.16.M88.4 R156, [R0+0xf800] ;  /* 0x00f80000009c783b */ /* 0x000fe20000000200 */
[----:B------:R-:W-:Y:S01]  /*108e0*/  IMAD.MOV.U32 R19, RZ, RZ, R22 ;  /* 0x000000ffff137224 */ /* 0x000fe200078e0016 */
[----:B------:R-:W-:Y:S01]  /*108f0*/  MOV R22, R24 ;  /* 0x0000001800167202 */ /* 0x000fe20000000f00 */
[----:B------:R-:W-:-:S02]  /*10900*/  IMAD.MOV.U32 R21, RZ, RZ, R86 ;  /* 0x000000ffff157224 */ /* 0x000fc400078e0056 */
[----:B------:R-:W-:Y:S02]  /*10910*/  IMAD.MOV.U32 R26, RZ, RZ, R28 ;  /* 0x000000ffff1a7224 */ /* 0x000fe400078e001c */
[----:B------:R-:W-:Y:S01]  /*10920*/  IMAD.MOV.U32 R39, RZ, RZ, R42 ;  /* 0x000000ffff277224 */ /* 0x000fe200078e002a */
[----:B-1----:R-:W-:Y:S01]  /*10930*/  MOV R42, R44 ;  /* 0x0000002c002a7202 */ /* 0x002fe20000000f00 */
[----:B------:R-:W-:Y:S01]  /*10940*/  IMAD.MOV.U32 R86, RZ, RZ, R25 ;  /* 0x000000ffff567224 */ /* 0x000fe200078e0019 */
[----:B-----5:R-:W-:Y:S01]  /*10950*/  MOV R25, R90 ;  /* 0x0000005a00197202 */ /* 0x020fe20000000f00 */
[----:B------:R-:W-:Y:S01]  /*10960*/  IMAD.MOV.U32 R28, RZ, RZ, R92 ;  /* 0x000000ffff1c7224 */ /* 0x000fe200078e005c */
[----:B------:R-:W-:Y:S01]  /*10970*/  MOV R90, R29 ;  /* 0x0000001d005a7202 */ /* 0x000fe20000000f00 */
[----:B------:R-:W-:Y:S01]  /*10980*/  IMAD.MOV.U32 R106, RZ, RZ, R45 ;  /* 0x000000ffff6a7224 */ /* 0x000fe200078e002d */
[----:B------:R-:W-:Y:S01]  /*10990*/  MOV R45, R54 ;  /* 0x00000036002d7202 */ /* 0x000fe20000000f00 */
[----:B------:R-:W-:Y:S01]  /*109a0*/  IMAD.MOV.U32 R24, RZ, RZ, R88 ;  /* 0x000000ffff187224 */ /* 0x000fe200078e0058 */
[----:B--2---:R-:W-:Y:S01]  /*109b0*/  MOV R100, R65 ;  /* 0x0000004100647202 */ /* 0x004fe20000000f00 */
[----:B------:R-:W-:Y:S01]  /*109c0*/  IMAD.MOV.U32 R92, RZ, RZ, R93 ;  /* 0x000000ffff5c7224 */ /* 0x000fe200078e005d */
[----:B------:R-:W-:Y:S01]  /*109d0*/  MOV R93, R95 ;  /* 0x0000005f005d7202 */ /* 0x000fe20000000f00 */
[----:B------:R-:W-:-:S02]  /*109e0*/  IMAD.MOV.U32 R44, RZ, RZ, R52 ;  /* 0x000000ffff2c7224 */ /* 0x000fc400078e0034 */
[----:B------:R-:W-:Y:S02]  /*109f0*/  IMAD.MOV.U32 R108, RZ, RZ, R53 ;  /* 0x000000ffff6c7224 */ /* 0x000fe400078e0035 */
[----:B------:R-:W-:Y:S02]  /*10a00*/  IMAD.MOV.U32 R109, RZ, RZ, R55 ;  /* 0x000000ffff6d7224 */ /* 0x000fe400078e0037 */
[----:B------:R-:W-:Y:S01]  /*10a10*/  IMAD.MOV.U32 R88, RZ, RZ, R89 ;  /* 0x000000ffff587224 */ /* 0x000fe200078e0059 */
[----:B------:R-:W1:Y:S01]  /*10a20*/  LDSM.16.M88.4 R52, [R0+0xb800] ;  /* 0x00b800000034783b */ /* 0x000e620000000200 */
        /* <DEDUP_REMOVED lines=15> */
[----:B------:R-:W-:Y:S02]  /*10b20*/  IMAD.MOV.U32 R112, RZ, RZ, R57 ;  /* 0x000000ffff707224 */ /* 0x000fe400078e0039 */
[----:B------:R-:W-:Y:S02]  /*10b30*/  IMAD.MOV.U32 R113, RZ, RZ, R59 ;  /* 0x000000ffff717224 */ /* 0x000fe400078e003b */
[----:B------:R-:W-:Y:S01]  /*10b40*/  IMAD.MOV.U32 R34, RZ, RZ, R36 ;  /* 0x000000ffff227224 */ /* 0x000fe200078e0024 */
[----:B------:R-:W2:Y:S01]  /*10b50*/  LDSM.16.M88.4 R56, [R0+0xc800] ;  /* 0x00c800000038783b */ /* 0x000ea20000000200 */
[----:B------:R-:W-:-:S02]  /*10b60*/  IMAD.MOV.U32 R98, RZ, RZ, R37 ;  /* 0x000000ffff627224 */ /* 0x000fc400078e0025 */
[----:B------:R-:W-:Y:S02]  /*10b70*/  IMAD.MOV.U32 R40, RZ, RZ, R60 ;  /* 0x000000ffff287224 */ /* 0x000fe400078e003c */
[----:B------:R-:W-:Y:S02]  /*10b80*/  IMAD.MOV.U32 R41, RZ, RZ, R62 ;  /* 0x000000ffff297224 */ /* 0x000fe400078e003e */
[----:B------:R-:W-:Y:S02]  /*10b90*/  IMAD.MOV.U32 R104, RZ, RZ, R61 ;  /* 0x000000ffff687224 */ /* 0x000fe400078e003d */
[----:B------:R-:W-:Y:S02]  /*10ba0*/  IMAD.MOV.U32 R105, RZ, RZ, R63 ;  /* 0x000000ffff697224 */ /* 0x000fe400078e003f */
[----:B------:R-:W-:Y:S01]  /*10bb0*/  IMAD.MOV.U32 R36, RZ, RZ, R64 ;  /* 0x000000ffff247224 */ /* 0x000fe200078e0040 */
[----:B------:R-:W3:Y:S01]  /*10bc0*/  LDSM.16.M88.4 R60, [R0+0xd800] ;  /* 0x00d80000003c783b */ /* 0x000ee20000000200 */
[----:B------:R-:W-:-:S02]  /*10bd0*/  IMAD.MOV.U32 R37, RZ, RZ, R66 ;  /* 0x000000ffff257224 */ /* 0x000fc400078e0042 */
[----:B------:R-:W-:Y:S02]  /*10be0*/  IMAD.MOV.U32 R101, RZ, RZ, R67 ;  /* 0x000000ffff657224 */ /* 0x000fe400078e0043 */
[----:B------:R-:W4:Y:S01]  /*10bf0*/  LDSM.16.M88.4 R64, [R0+0xe800] ;  /* 0x00e800000040783b */ /* 0x000f220000000200 */
[----:B------:R-:W-:Y:S01]  /*10c00*/  IMAD.MOV.U32 R107, RZ, RZ, R47 ;  /* 0x000000ffff6b7224 */ /* 0x000fe200078e002f */
[----:B------:R-:W-:Y:S01]  /*10c10*/  MOV R47, R50 ;  /* 0x00000032002f7202 */ /* 0x000fe20000000f00 */
[----:B-1----:R-:W-:Y:S02]  /*10c20*/  IMAD.MOV.U32 R50, RZ, RZ, R52 ;  /* 0x000000ffff327224 */ /* 0x002fe400078e0034 */
[----:B------:R-:W-:Y:S02]  /*10c30*/  IMAD.MOV.U32 R52, RZ, RZ, R116 ;  /* 0x000000ffff347224 */ /* 0x000fe400078e0074 */
[----:B------:R-:W-:Y:S01]  /*10c40*/  IMAD.MOV.U32 R111, RZ, RZ, R51 ;  /* 0x000000ffff6f7224 */ /* 0x000fe200078e0033 */
[----:B------:R-:W-:Y:S01]  /*10c50*/  MOV R51, R54 ;  /* 0x0000003600337202 */ /* 0x000fe20000000f00 */
[----:B------:R-:W-:Y:S01]  /*10c60*/  IMAD.MOV.U32 R114, RZ, RZ, R53 ;  /* 0x000000ffff727224 */ /* 0x000fe200078e0035 */
[----:B------:R-:W-:Y:S01]  /*10c70*/  MOV R53, R118 ;  /* 0x0000007600357202 */ /* 0x000fe20000000f00 */
[----:B------:R-:W-:-:S02]  /*10c80*/  IMAD.MOV.U32 R116, RZ, RZ, R117 ;  /* 0x000000ffff747224 */ /* 0x000fc400078e0075 */
[----:B------:R-:W-:Y:S02]  /*10c90*/  IMAD.MOV.U32 R115, RZ, RZ, R55 ;  /* 0x000000ffff737224 */ /* 0x000fe400078e0037 */
[----:B------:R-:W-:Y:S02]  /*10ca0*/  IMAD.MOV.U32 R117, RZ, RZ, R119 ;  /* 0x000000ffff757224 */ /* 0x000fe400078e0077 */
[----:B--2---:R-:W-:Y:S01]  /*10cb0*/  IMAD.MOV.U32 R54, RZ, RZ, R56 ;  /* 0x000000ffff367224 */ /* 0x004fe200078e0038 */
[----:B------:R-:W-:Y:S01]  /*10cc0*/  MOV R55, R58 ;  /* 0x0000003a00377202 */ /* 0x000fe20000000f00 */
[----:B------:R-:W-:Y:S01]  /*10cd0*/  IMAD.MOV.U32 R118, RZ, RZ, R57 ;  /* 0x000000ffff767224 */ /* 0x000fe200078e0039 */
[----:B------:R-:W-:Y:S01]  /*10ce0*/  MOV R57, R122 ;  /* 0x0000007a00397202 */ /* 0x000fe20000000f00 */
[----:B------:R-:W-:Y:S02]  /*10cf0*/  IMAD.MOV.U32 R119, RZ, RZ, R59 ;  /* 0x000000ffff777224 */ /* 0x000fe400078e003b */
[----:B------:R-:W-:-:S02]  /*10d00*/  IMAD.MOV.U32 R56, RZ, RZ, R120 ;  /* 0x000000ffff387224 */ /* 0x000fc400078e0078 */
[----:B------:R-:W-:Y:S02]  /*10d10*/  IMAD.MOV.U32 R120, RZ, RZ, R121 ;  /* 0x000000ffff787224 */ /* 0x000fe400078e0079 */
[----:B------:R-:W-:Y:S02]  /*10d20*/  IMAD.MOV.U32 R121, RZ, RZ, R123 ;  /* 0x000000ffff797224 */ /* 0x000fe400078e007b */
[----:B---3--:R-:W-:Y:S01]  /*10d30*/  IMAD.MOV.U32 R58, RZ, RZ, R60 ;  /* 0x000000ffff3a7224 */ /* 0x008fe200078e003c */
[----:B------:R-:W-:Y:S01]  /*10d40*/  MOV R59, R62 ;  /* 0x0000003e003b7202 */ /* 0x000fe20000000f00 */
[----:B------:R-:W-:Y:S01]  /*10d50*/  IMAD.MOV.U32 R122, RZ, RZ, R61 ;  /* 0x000000ffff7a7224 */ /* 0x000fe200078e003d */
[----:B------:R-:W-:Y:S01]  /*10d60*/  MOV R61, R126 ;  /* 0x0000007e003d7202 */ /* 0x000fe20000000f00 */
[----:B------:R-:W-:Y:S02]  /*10d70*/  IMAD.MOV.U32 R60, RZ, RZ, R124 ;  /* 0x000000ffff3c7224 */ /* 0x000fe400078e007c */
[----:B----4-:R-:W-:-:S02]  /*10d80*/  IMAD.MOV.U32 R62, RZ, RZ, R64 ;  /* 0x000000ffff3e7224 */ /* 0x010fc400078e0040 */
[----:B------:R-:W-:Y:S02]  /*10d90*/  IMAD.MOV.U32 R124, RZ, RZ, R125 ;  /* 0x000000ffff7c7224 */ /* 0x000fe400078e007d */
[----:B------:R-:W-:Y:S02]  /*10da0*/  IMAD.MOV.U32 R64, RZ, RZ, R128 ;  /* 0x000000ffff407224 */ /* 0x000fe400078e0080 */
[----:B------:R-:W-:Y:S01]  /*10db0*/  IMAD.MOV.U32 R123, RZ, RZ, R63 ;  /* 0x000000ffff7b7224 */ /* 0x000fe200078e003f */
[----:B------:R-:W-:Y:S01]  /*10dc0*/  MOV R63, R66 ;  /* 0x00000042003f7202 */ /* 0x000fe20000000f00 */
[----:B------:R-:W-:Y:S02]  /*10dd0*/  IMAD.MOV.U32 R125, RZ, RZ, R127 ;  /* 0x000000ffff7d7224 */ /* 0x000fe400078e007f */
[----:B------:R-:W-:Y:S01]  /*10de0*/  IMAD.MOV.U32 R126, RZ, RZ, R65 ;  /* 0x000000ffff7e7224 */ /* 0x000fe200078e0041 */
[----:B------:R-:W-:Y:S01]  /*10df0*/  MOV R65, R130 ;  /* 0x0000008200417202 */ /* 0x000fe20000000f00 */
[----:B------:R-:W-:-:S02]  /*10e00*/  IMAD.MOV.U32 R128, RZ, RZ, R129 ;  /* 0x000000ffff807224 */ /* 0x000fc400078e0081 */
[----:B------:R-:W-:Y:S01]  /*10e10*/  IMAD.MOV.U32 R127, RZ, RZ, R67 ;  /* 0x000000ffff7f7224 */ /* 0x000fe200078e0043 */
[----:B------:R-:W-:Y:S01]  /*10e20*/  MOV R67, R158 ;  /* 0x0000009e00437202 */ /* 0x000fe20000000f00 */
[----:B------:R-:W-:Y:S02]  /*10e30*/  IMAD.MOV.U32 R129, RZ, RZ, R131 ;  /* 0x000000ffff817224 */ /* 0x000fe400078e0083 */
[----:B------:R-:W-:Y:S02]  /*10e40*/  IMAD.MOV.U32 R66, RZ, RZ, R156 ;  /* 0x000000ffff427224 */ /* 0x000fe400078e009c */
[----:B------:R-:W-:Y:S02]  /*10e50*/  IMAD.MOV.U32 R130, RZ, RZ, R157 ;  /* 0x000000ffff827224 */ /* 0x000fe400078e009d */
[----:B------:R-:W-:-:S04]  /*10e60*/  IMAD.MOV.U32 R131, RZ, RZ, R159 ;  /* 0x000000ffff837224 */ /* 0x000fc800078e009f */
[----:B------:R1:W-:Y:S01]  /*10e70*/  STTM.x128 tmem[UR10+0x100], R4 ;  /* 0x00010004000079ed */ /* 0x0003e200083c000a */
[----:B------:R-:W2:Y:S02]  /*10e80*/  FENCE.VIEW.ASYNC.T ;  /* 0x00000000000073c6 */ /* 0x000ea40000000200 */
[----:B--2---:R-:W-:Y:S06]  /*10e90*/  BAR.SYNC.DEFER_BLOCKING 0x0 ;  /* 0x0000000000007b1d */ /* 0x004fec0000010000 */
[----:B------:R-:W-:Y:S05]  /*10ea0*/  @P0 BRA `(.L_x_10) ;  /* 0x0000000400600947 */ /* 0x000fea0003800000 */
[----:B------:R-:W-:Y:S01]  /*10eb0*/  ULEA UR24, UR7, UR8, 0xf ;  /* 0x0000000807187291 */ /* 0x000fe2000f8e78ff */
[----:B------:R-:W-:Y:S01]  /*10ec0*/  UMOV UR5, URZ ;  /* 0x000000ff00057c82 */ /* 0x000fe20008000000 */
[----:B------:R-:W-:Y:S02]  /*10ed0*/  UIADD3 UR76, UPT, UPT, UR9, 0x108, URZ ;  /* 0x00000108094c7890 */ /* 0x000fe4000fffe0ff */
[----:B------:R-:W-:Y:S02]  /*10ee0*/  UIADD3 UR24, UPT, UPT, UR24, 0x10000, URZ ;  /* 0x0001000018187890 */ /* 0x000fe4000fffe0ff */
[----:B------:R-:W-:Y:S02]  /*10ef0*/  UIADD3 UR77, UPT, UPT, UR9, 0x110, URZ ;  /* 0x00000110094d7890 */ /* 0x000fe4000fffe0ff */
[----:B------:R-:W-:Y:S02]  /*10f00*/  USHF.R.U32.HI UR24, URZ, 0x4, UR24 ;  /* 0x00000004ff187899 */ /* 0x000fe40008011618 */
[----:B------:R-:W-:-:S02]  /*10f10*/  UIADD3 UR13, UPT, UPT, UR9, 0x118, URZ ;  /* 0x00000118090d7890 */ /* 0x000fc4000fffe0ff */
[----:B------:R-:W-:Y:S02]  /*10f20*/  USGXT.U32 UR38, UR24, 0xe ;  /* 0x0000000e1826789a */ /* 0x000fe40008000000 */
[----:B------:R-:W-:Y:S02]  /*10f30*/  UIADD3 UR14, UPT, UPT, UR9, 0x120, URZ ;  /* 0x00000120090e7890 */ /* 0x000fe4000fffe0ff */
[----:B------:R-:W-:Y:S01]  /*10f40*/  UIADD3 UR34, UP1, UPT, UR38, 0x2, URZ ;  /* 0x0000000226227890 */ /* 0x000fe2000ff3e0ff */
[----:B------:R-:W-:Y:S01]  /*10f50*/  UMOV UR48, 0x0 ;  /* 0x0000000000307882 */ /* 0x000fe20000000000 */
[----:B------:R-:W-:Y:S02]  /*10f60*/  UMOV UR49, 0x8200910 ;  /* 0x0820091000317882 */ /* 0x000fe40000000000 */
[----:B------:R-:W-:Y:S02]  /*10f70*/  UIADD3.X UR35, UPT, UPT, UR5, 0x40004040, URZ, UP1, !UPT ;  /* 0x4000404005237890 */ /* 0x000fe40008ffe4ff */
[----:B------:R-:W-:-:S02]  /*10f80*/  UIADD3 UR50, UP1, UPT, UR34, 0x2, URZ ;  /* 0x0000000222327890 */ /* 0x000fc4000ff3e0ff */
[----:B------:R-:W-:Y:S02]  /*10f90*/  UIADD3 UR52, UP2, UPT, UR34, 0x4, URZ ;  /* 0x0000000422347890 */ /* 0x000fe4000ff5e0ff */
[----:B------:R-:W-:Y:S02]  /*10fa0*/  UIADD3 UR54, UP3, UPT, UR34, 0x3fe, URZ ;  /* 0x000003fe22367890 */ /* 0x000fe4000ff7e0ff */
[----:B------:R-:W-:Y:S02]  /*10fb0*/  UIADD3.X UR51, UPT, UPT, UR35, URZ, URZ, UP1, !UPT ;  /* 0x000000ff23337290 */ /* 0x000fe40008ffe4ff */
[----:B------:R-:W-:Y:S02]  /*10fc0*/  UIADD3 UR56, UP4, UPT, UR34, 0x400, URZ ;  /* 0x0000040022387890 */ /* 0x000fe4000ff9e0ff */
[----:B------:R-:W-:Y:S02]  /*10fd0*/  UIADD3 UR58, UP5, UPT, UR34, 0x402, URZ ;  /* 0x00000402223a7890 */ /* 0x000fe4000ffbe0ff */
[----:B------:R-:W-:-:S02]  /*10fe0*/  UIADD3 UR60, UP6, UPT, UR34, 0x404, URZ ;  /* 0x00000404223c7890 */ /* 0x000fc4000ffde0ff */
[----:B------:R-:W-:Y:S02]  /*10ff0*/  UIADD3.X UR53, UPT, UPT, UR35, URZ, URZ, UP2, !UPT ;  /* 0x000000ff23357290 */ /* 0x000fe400097fe4ff */
[----:B------:R-:W-:Y:S02]  /*11000*/  UIADD3.X UR55, UPT, UPT, UR35, URZ, URZ, UP3, !UPT ;  /* 0x000000ff23377290 */ /* 0x000fe40009ffe4ff */
[----:B------:R-:W-:Y:S01]  /*11010*/  UIADD3 UR15, UPT, UPT, UR9, 0x128, URZ ;  /* 0x00000128090f7890 */ /* 0x000fe2000fffe0ff */
[----:B------:R-:W-:Y:S01]  /*11020*/  UMOV UR39, 0x40004040 ;  /* 0x4000404000277882 */ /* 0x000fe20000000000 */
[----:B------:R-:W-:Y:S01]  /*11030*/  UIADD3.X UR57, UPT, UPT, UR35, URZ, URZ, UP4, !UPT ;  /* 0x000000ff23397290 */ /* 0x000fe2000a7fe4ff */
[----:B------:R-:W-:Y:S01]  /*11040*/  UTCHMMA tmem[UR11], gdesc[UR38], tmem[UR9], tmem[UR48], idesc[UR49], UPT ;  /* 0x00ff30260b0079ea */ /* 0x000fe2000b800009 */
[----:B------:R-:W-:Y:S01]  /*11050*/  UMOV UR46, 0x0 ;  /* 0x00000000002e7882 */ /* 0x000fe20000000000 */
[----:B------:R-:W-:Y:S01]  /*11060*/  UMOV UR47, 0x8200910 ;  /* 0x08200910002f7882 */ /* 0x000fe20000000000 */
[----:B------:R-:W-:-:S02]  /*11070*/  UIADD3 UR16, UPT, UPT, UR9, 0x130, URZ ;  /* 0x0000013009107890 */ /* 0x000fc4000fffe0ff */
[----:B------:R2:W-:Y:S01]  /*11080*/  UTCHMMA tmem[UR76], gdesc[UR34], tmem[UR9], tmem[UR46], idesc[UR47], UPT ;  /* 0x00ff2e224c0079ea */ /* 0x0005e2000b800009 */
[----:B------:R-:W-:Y:S01]  /*11090*/  UIADD3.X UR59, UPT, UPT, UR35, URZ, URZ, UP5, !UPT ;  /* 0x000000ff233b7290 */ /* 0x000fe2000affe4ff */
[----:B------:R-:W-:Y:S01]  /*110a0*/  UMOV UR44, 0x0 ;  /* 0x00000000002c7882 */ /* 0x000fe20000000000 */
[----:B------:R-:W-:Y:S01]  /*110b0*/  UMOV UR45, 0x8200910 ;  /* 0x08200910002d7882 */ /* 0x000fe20000000000 */
[----:B------:R-:W-:Y:S02]  /*110c0*/  UIADD3 UR17, UPT, UPT, UR9, 0x138, URZ ;  /* 0x0000013809117890 */ /* 0x000fe4000fffe0ff */
[----:B------:R3:W-:Y:S01]  /*110d0*/  UTCHMMA tmem[UR77], gdesc[UR50], tmem[UR9], tmem[UR44], idesc[UR45], UPT ;  /* 0x00ff2c324d0079ea */ /* 0x0007e2000b800009 */
[----:B------:R-:W-:Y:S02]  /*110e0*/  UIADD3.X UR61, UPT, UPT, UR35, URZ, URZ, UP6, !UPT ;  /* 0x000000ff233d7290 */ /* 0x000fe4000b7fe4ff */
[----:B------:R-:W-:Y:S02]  /*110f0*/  UIADD3 UR18, UPT, UPT, UR9, 0x80, URZ ;  /* 0x0000008009127890 */ /* 0x000fe4000fffe0ff */
[----:B------:R-:W-:-:S02]  /*11100*/  UIADD3 UR19, UPT, UPT, UR9, 0x140, URZ ;  /* 0x0000014009137890 */ /* 0x000fc4000fffe0ff */
[----:B------:R-:W-:Y:S02]  /*11110*/  UIADD3 UR20, UPT, UPT, UR9, 0x80, URZ ;  /* 0x0000008009147890 */ /* 0x000fe4000fffe0ff */
[----:B------:R-:W-:Y:S02]  /*11120*/  UIADD3 UR21, UPT, UPT, UR9, 0x148, URZ ;  /* 0x0000014809157890 */ /* 0x000fe4000fffe0ff */
[----:B------:R-:W-:Y:S02]  /*11130*/  UIADD3 UR62, UPT, UPT, UR9, 0x80, URZ ;  /* 0x00000080093e7890 */ /* 0x000fe4000fffe0ff */
[----:B------:R-:W-:Y:S01]  /*11140*/  UIADD3 UR63, UPT, UPT, UR9, 0x150, URZ ;  /* 0x00000150093f7890 */ /* 0x000fe2000fffe0ff */
[----:B--2---:R-:W-:Y:S01]  /*11150*/  UMOV UR76, 0x0 ;  /* 0x00000000004c7882 */ /* 0x004fe20000000000 */
[----:B---3--:R-:W-:Y:S01]  /*11160*/  UMOV UR77, 0x8200910 ;  /* 0x08200910004d7882 */ /* 0x008fe20000000000 */
[----:B------:R-:W-:Y:S02]  /*11170*/  UIADD3 UR66, UPT, UPT, UR9, 0x80, URZ ;  /* 0x0000008009427890 */ /* 0x000fe4000fffe0ff */
[----:B------:R2:W-:Y:S01]  /*11180*/  UTCHMMA tmem[UR13], gdesc[UR52], tmem[UR9], tmem[UR76], idesc[UR77], UPT ;  /* 0x00ff4c340d0079ea */ /* 0x0005e2000b800009 */
[----:B------:R-:W-:-:S02]  /*11190*/  UIADD3 UR67, UPT, UPT, UR9, 0x158, URZ ;  /* 0x0000015809437890 */ /* 0x000fc4000fffe0ff */
[----:B------:R2:W-:Y:S01]  /*111a0*/  UTCHMMA tmem[UR14], gdesc[UR54], tmem[UR9], tmem[UR44], idesc[UR45], UPT ;  /* 0x00ff2c360e0079ea */ /* 0x0005e2000b800009 */
[----:B------:R-:W-:Y:S02]  /*111b0*/  UIADD3 UR68, UPT, UPT, UR9, 0x80, URZ ;  /* 0x0000008009447890 */ /* 0x000fe4000fffe0ff */
[----:B------:R2:W-:Y:S01]  /*111c0*/  UTCHMMA tmem[UR15], gdesc[UR56], tmem[UR9], tmem[UR46], idesc[UR47], UPT ;  /* 0x00ff2e380f0079ea */ /* 0x0005e2000b800009 */
[----:B------:R-:W-:Y:S02]  /*111d0*/  UIADD3 UR69, UPT, UPT, UR9, 0x160, URZ ;  /* 0x0000016009457890 */ /* 0x000fe4000fffe0ff */
[----:B------:R2:W-:Y:S01]  /*111e0*/  UTCHMMA tmem[UR16], gdesc[UR58], tmem[UR9], tmem[UR48], idesc[UR49], UPT ;  /* 0x00ff303a100079ea */ /* 0x0005e2000b800009 */
[----:B------:R-:W-:Y:S02]  /*111f0*/  UIADD3 UR70, UPT, UPT, UR9, 0x80, URZ ;  /* 0x0000008009467890 */ /* 0x000fe4000fffe0ff */
        /* <DEDUP_REMOVED lines=8> */
[----:B------:R-:W-:Y:S01]  /*11280*/  UIADD3 UR74, UPT, UPT, UR9, 0x80, URZ ;  /* 0x00000080094a7890 */ /* 0x000fe2000fffe0ff */
[----:B------:R2:W-:Y:S01]  /*11290*/  UTCHMMA tmem[UR19], gdesc[UR38], tmem[UR18], tmem[UR40], idesc[UR41], UPT ;  /* 0x00ff2826130079ea */ /* 0x0005e2000b800012 */
        /* <DEDUP_REMOVED lines=25> */
.L_x_10:
[----:B-1----:R-:W1:Y:S01]  /*11430*/  LDC R4, c[0x0][0x3a0] ;  /* 0x0000e800ff047b82 */ /* 0x002e620000000800 */
[----:B------:R-:W3:Y:S07]  /*11440*/  LDL.LU R15, [R1] ;  /* 0x00000000010f7983 */ /* 0x000eee0000300800 */
[----:B------:R-:W4:Y:S08]  /*11450*/  LDC R10, c[0x0][0x3a0] ;  /* 0x0000e800ff0a7b82 */ /* 0x000f300000000800 */
[----:B------:R-:W-:Y:S01]  /*11460*/  BAR.SYNC.DEFER_BLOCKING 0x0 ;  /* 0x0000000000007b1d */ /* 0x000fe20000010000 */
[----:B------:R-:W-:-:S02]  /*11470*/  IADD3 R132, P4, PT, R132, R164, RZ ;  /* 0x000000a484847210 */ /* 0x000fc40007f9e0ff */
[----:B------:R-:W-:-:S03]  /*11480*/  IADD3 R134, P6, PT, R134, R164, RZ ;  /* 0x000000a486867210 */ /* 0x000fc60007fde0ff */
[----:B------:R-:W5:Y:S01]  /*11490*/  LDL.LU R14, [R1+0x4] ;  /* 0x00000400010e7983 */ /* 0x000f620000300800 */
[----:B-1----:R-:W-:Y:S02]  /*114a0*/  VIADD R4, R4, 0x3f ;  /* 0x0000003f04047836 */ /* 0x002fe40000000000 */
[----:B----4-:R-:W-:-:S03]  /*114b0*/  VIADD R10, R10, 0xffffff80 ;  /* 0xffffff800a0a7836 */ /* 0x010fc60000000000 */
[----:B------:R-:W-:Y:S01]  /*114c0*/  SHF.R.S32.HI R5, RZ, 0x1f, R4 ;  /* 0x0000001fff057819 */ /* 0x000fe20000011404 */
[--C-:B------:R-:W-:Y:S01]  /*114d0*/  IMAD.X R133, R133, 0x1, R163.reuse, P4 ;  /* 0x0000000185857824 */ /* 0x100fe200020e06a3 */
[----:B------:R-:W-:Y:S01]  /*114e0*/  MOV R6, R132 ;  /* 0x0000008400067202 */ /* 0x000fe20000000f00 */
[----:B------:R-:W-:Y:S01]  /*114f0*/  IMAD.X R135, R135, 0x1, R163, P6 ;  /* 0x0000000187877824 */ /* 0x000fe200030e06a3 */
[----:B------:R-:W-:Y:S01]  /*11500*/  LEA.HI R5, R5, R4, RZ, 0x6 ;  /* 0x0000000405057211 */ /* 0x000fe200078f30ff */
[----:B------:R-:W-:Y:S01]  /*11510*/  IMAD R4, R167, -0x40, R10 ;  /* 0xffffffc0a7047824 */ /* 0x000fe200078e020a */
[----:B------:R-:W4:Y:S02]  /*11520*/  LDL.LU R12, [R1+0x8] ;  /* 0x00000800010c7983 */ /* 0x000f240000300800 */
[----:B------:R-:W-:Y:S02]  /*11530*/  SHF.R.S32.HI R5, RZ, 0x6, R5 ;  /* 0x00000006ff057819 */ /* 0x000fe40000011405 */
[----:B------:R-:W-:Y:S01]  /*11540*/  ISETP.GT.AND P3, PT, R4, RZ, PT ;  /* 0x000000ff0400720c */ /* 0x000fe20003f64270 */
[----:B------:R-:W-:Y:S01]  /*11550*/  IMAD.MOV.U32 R7, RZ, RZ, R133 ;  /* 0x000000ffff077224 */ /* 0x000fe200078e0085 */
[----:B------:R-:W-:Y:S01]  /*11560*/  IADD3 R5, PT, PT, R5, -0x2, RZ ;  /* 0xfffffffe05057810 */ /* 0x000fe20007ffe0ff */
[----:B--2---:R-:W2:Y:S03]  /*11570*/  LDL.LU R13, [R1+0xc] ;  /* 0x00000c00010d7983 */ /* 0x004ea60000300800 */
[----:B------:R-:W-:Y:S01]  /*11580*/  ISETP.GE.AND P2, PT, R167, R5, PT ;  /* 0x00000005a700720c */ /* 0x000fe20003f46270 */
[----:B------:R-:W2:Y:S01]  /*11590*/  LDL.LU R11, [R1+0x10] ;  /* 0x00001000010b7983 */ /* 0x000ea20000300800 */
[----:B------:R-:W-:-:S02]  /*115a0*/  SEL R5, RZ, 0x4, !P3 ;  /* 0x00000004ff057807 */ /* 0x000fc40005800000 */
[----:B------:R-:W-:Y:S01]  /*115b0*/  IADD3 R136, P4, PT, R136, R164, RZ ;  /* 0x000000a488887210 */ /* 0x000fe20007f9e0ff */
[----:B------:R-:W2:Y:S01]  /*115c0*/  LDL.LU R9, [R1+0x14] ;  /* 0x0000140001097983 */ /* 0x000ea20000300800 */
[----:B------:R-:W-:Y:S02]  /*115d0*/  SEL R5, R5, RZ, !P2 ;  /* 0x000000ff05057207 */ /* 0x000fe40005000000 */
[----:B------:R-:W-:Y:S01]  /*115e0*/  IADD3.X R137, PT, PT, R137, R163, RZ, P4, !PT ;  /* 0x000000a389897210 */ /* 0x000fe200027fe4ff */
[----:B------:R-:W2:Y:S01]  /*115f0*/  LDL.LU R8, [R1+0x18] ;  /* 0x0000180001087983 */ /* 0x000ea20000300800 */
[----:B------:R-:W-:Y:S02]  /*11600*/  ISETP.NE.U32.AND P3, PT, R5, RZ, PT ;  /* 0x000000ff0500720c */ /* 0x000fe40003f65070 */
[----:B------:R-:W-:-:S11]  /*11610*/  LEA R5, R2, UR8, 0x2 ;  /* 0x0000000802057c11 */ /* 0x000fd6000f8e10ff */
[----:B------:R-:W-:Y:S01]  /*11620*/  @!PT LDS RZ, [RZ] ;  /* 0x00000000fffff984 */ /* 0x000fe20000000800 */
[----:B------:R-:W-:Y:S01]  /*11630*/  @!PT LDS RZ, [RZ] ;  /* 0x00000000fffff984 */ /* 0x000fe20000000800 */
[----:B------:R-:W-:Y:S01]  /*11640*/  @!PT LDS RZ, [RZ] ;  /* 0x00000000fffff984 */ /* 0x000fe20000000800 */
[----:B------:R1:W-:Y:S02]  /*11650*/  LDGSTS.E [R5], desc[UR22][R6.64], P3 ;  /* 0x0000000006057fae */ /* 0x0003e400099a1016 */
[----:B-1----:R-:W-:Y:S02]  /*11660*/  IMAD.MOV.U32 R6, RZ, RZ, R134 ;  /* 0x000000ffff067224 */ /* 0x002fe400078e0086 */
[----:B------:R-:W-:-:S05]  /*11670*/  IMAD.MOV.U32 R7, RZ, RZ, R135 ;  /* 0x000000ffff077224 */ /* 0x000fca00078e0087 */
[----:B------:R1:W-:Y:S01]  /*11680*/  LDGSTS.E [R5+0x200], desc[UR22][R6.64], P3 ;  /* 0x0020000006057fae */ /* 0x0003e200099a1016 */
[----:B------:R-:W-:-:S04]  /*11690*/  ISETP.GT.AND P3, PT, R4, 0x1, PT ;  /* 0x000000010400780c */ /* 0x000fc80003f64270 */
[----:B-1----:R-:W-:-:S04]  /*116a0*/  SEL R6, RZ, 0x4, !P3 ;  /* 0x00000004ff067807 */ /* 0x002fc80005800000 */
[----:B------:R-:W-:-:S04]  /*116b0*/  SEL R6, R6, RZ, !P2 ;  /* 0x000000ff06067207 */ /* 0x000fc80005000000 */
[----:B------:R-:W-:Y:S02]  /*116c0*/  ISETP.NE.U32.AND P3, PT, R6, RZ, PT ;  /* 0x000000ff0600720c */ /* 0x000fe40003f65070 */
[----:B------:R-:W-:Y:S01]  /*116d0*/  IADD3 R138, P4, PT, R138, R164, RZ ;  /* 0x000000a48a8a7210 */ /* 0x000fe20007f9e0ff */
[----:B------:R-:W-:Y:S02]  /*116e0*/  IMAD.MOV.U32 R6, RZ, RZ, R136 ;  /* 0x000000ffff067224 */ /* 0x000fe400078e0088 */
[----:B------:R-:W-:Y:S02]  /*116f0*/  IMAD.MOV.U32 R7, RZ, RZ, R137 ;  /* 0x000000ffff077224 */ /* 0x000fe400078e0089 */
[----:B------:R-:W-:-:S06]  /*11700*/  IMAD.X R139, R139, 0x1, R163, P4 ;  /* 0x000000018b8b7824 */ /* 0x000fcc00020e06a3 */
[----:B------:R1:W-:Y:S02]  /*11710*/  LDGSTS.E [R5+0x400], desc[UR22][R6.64], P3 ;  /* 0x0040000006057fae */ /* 0x0003e400099a1016 */
[----:B-1----:R-:W-:Y:S01]  /*11720*/  MOV R6, R138 ;  /* 0x0000008a00067202 */ /* 0x002fe20000000f00 */
[----:B------:R-:W-:-:S05]  /*11730*/  IMAD.MOV.U32 R7, RZ, RZ, R139 ;  /* 0x000000ffff077224 */ /* 0x000fca00078e008b */
[----:B------:R1:W-:Y:S01]  /*11740*/  LDGSTS.E [R5+0x600], desc[UR22][R6.64], P3 ;  /* 0x0060000006057fae */ /* 0x0003e200099a1016 */
[----:B------:R-:W-:Y:S02]  /*11750*/  ISETP.GT.AND P3, PT, R4, 0x2, PT ;  /* 0x000000020400780c */ /* 0x000fe40003f64270 */
[----:B------:R-:W-:Y:S02]  /*11760*/  IADD3 R140, P4, PT, R140, R164, RZ ;  /* 0x000000a48c8c7210 */ /* 0x000fe40007f9e0ff */
[----:B-1----:R-:W-:-:S04]  /*11770*/  SEL R6, RZ, 0x4, !P3 ;  /* 0x00000004ff067807 */ /* 0x002fc80005800000 */
[----:B------:R-:W-:Y:S01]  /*11780*/  SEL R6, R6, RZ, !P2 ;  /* 0x000000ff06067207 */ /* 0x000fe20005000000 */
[----:B------:R-:W-:-:S03]  /*11790*/  IMAD.X R141, R141, 0x1, R163, P4 ;  /* 0x000000018d8d7824 */ /* 0x000fc600020e06a3 */
[----:B------:R-:W-:Y:S02]  /*117a0*/  ISETP.NE.U32.AND P3, PT, R6, RZ, PT ;  /* 0x000000ff0600720c */ /* 0x000fe40003f65070 */
[----:B------:R-:W-:Y:S01]  /*117b0*/  IADD3 R142, P4, PT, R142, R164, RZ ;  /* 0x000000a48e8e7210 */ /* 0x000fe20007f9e0ff */
[----:B------:R-:W-:Y:S01]  /*117c0*/  IMAD.MOV.U32 R6, RZ, RZ, R140 ;  /* 0x000000ffff067224 */ /* 0x000fe200078e008c */
[----:B------:R-:W-:-:S03]  /*117d0*/  MOV R7, R141 ;  /* 0x0000008d00077202 */ /* 0x000fc60000000f00 */
[----:B------:R-:W-:-:S06]  /*117e0*/  IMAD.X R143, R143, 0x1, R163, P4 ;  /* 0x000000018f8f7824 */ /* 0x000fcc00020e06a3 */
[----:B------:R1:W-:Y:S02]  /*117f0*/  LDGSTS.E [R5+0x800], desc[UR22][R6.64], P3 ;  /* 0x0080000006057fae */ /* 0x0003e400099a1016 */
[----:B-1----:R-:W-:Y:S02]  /*11800*/  IMAD.MOV.U32 R6, RZ, RZ, R142 ;  /* 0x000000ffff067224 */ /* 0x002fe400078e008e */
[----:B------:R-:W-:-:S05]  /*11810*/  IMAD.MOV.U32 R7, RZ, RZ, R143 ;  /* 0x000000ffff077224 */ /* 0x000fca00078e008f */
[----:B------:R1:W-:Y:S01]  /*11820*/  LDGSTS.E [R5+0xa00], desc[UR22][R6.64], P3 ;  /* 0x00a0000006057fae */ /* 0x0003e200099a1016 */
[----:B------:R-:W-:Y:S02]  /*11830*/  ISETP.GT.AND P3, PT, R4, 0x3, PT ;  /* 0x000000030400780c */ /* 0x000fe40003f64270 */
[----:B------:R-:W-:Y:S02]  /*11840*/  IADD3 R144, P4, PT, R144, R164, RZ ;  /* 0x000000a490907210 */ /* 0x000fe40007f9e0ff */
[----:B-1----:R-:W-:-:S04]  /*11850*/  SEL R6, RZ, 0x4, !P3 ;  /* 0x00000004ff067807 */ /* 0x002fc80005800000 */
[----:B------:R-:W-:-:S04]  /*11860*/  SEL R6, R6, RZ, !P2 ;  /* 0x000000ff06067207 */ /* 0x000fc80005000000 */
[----:B------:R-:W-:Y:S02]  /*11870*/  ISETP.NE.U32.AND P3, PT, R6, RZ, PT ;  /* 0x000000ff0600720c */ /* 0x000fe40003f65070 */
[----:B------:R-:W-:Y:S02]  /*11880*/  IADD3.X R145, PT, PT, R145, R163, RZ, P4, !PT ;  /* 0x000000a391917210 */ /* 0x000fe400027fe4ff */
[----:B------:R-:W-:Y:S01]  /*11890*/  IADD3 R146, P4, PT, R146, R164, RZ ;  /* 0x000000a492927210 */ /* 0x000fe20007f9e0ff */
[----:B------:R-:W-:Y:S02]  /*118a0*/  IMAD.MOV.U32 R6, RZ, RZ, R144 ;  /* 0x000000ffff067224 */ /* 0x000fe400078e0090 */
[----:B------:R-:W-:Y:S02]  /*118b0*/  IMAD.MOV.U32 R7, RZ, RZ, R145 ;  /* 0x000000ffff077224 */ /* 0x000fe400078e0091 */
[----:B------:R-:W-:-:S04]  /*118c0*/  IMAD.X R147, R147, 0x1, R163, P4 ;  /* 0x0000000193937824 */ /* 0x000fc800020e06a3 */
        /* <DEDUP_REMOVED lines=327> */
[----:B---3--:R-:W-:Y:S02]  /*12d40*/  IADD3 R15, P4, PT, R15, R164, RZ ;  /* 0x000000a40f0f7210 */ /* 0x008fe40007f9e0ff */
[----:B-1----:R-:W-:-:S04]  /*12d50*/  SEL R6, RZ, 0x4, !P3 ;  /* 0x00000004ff067807 */ /* 0x002fc80005800000 */
[----:B------:R-:W-:Y:S01]  /*12d60*/  SEL R6, R6, RZ, !P2 ;  /* 0x000000ff06067207 */ /* 0x000fe20005000000 */
[----:B------:R1:W-:Y:S03]  /*12d70*/  STL [R1], R15 ;  /* 0x0000000f01007387 */ /* 0x0003e60000100800 */
[----:B------:R-:W-:Y:S01]  /*12d80*/  ISETP.NE.U32.AND P3, PT, R6, RZ, PT ;  /* 0x000000ff0600720c */ /* 0x000fe20003f65070 */
[----:B------:R-:W-:Y:S01]  /*12d90*/  IMAD.MOV.U32 R6, RZ, RZ, R15 ;  /* 0x000000ffff067224 */ /* 0x000fe200078e000f */
[----:B------:R-:W3:Y:S04]  /*12da0*/  LDL.LU R16, [R1+0x1c] ;  /* 0x00001c0001107983 */ /* 0x000ee80000300800 */
[----:B-1----:R-:W3:Y:S01]  /*12db0*/  LDL.LU R15, [R1+0x20] ;  /* 0x00002000010f7983 */ /* 0x002ee20000300800 */
[----:B------:R-:W-:-:S02]  /*12dc0*/  IADD3.X R252, PT, PT, R252, R163, RZ, P4, !PT ;  /* 0x000000a3fcfc7210 */ /* 0x000fc400027fe4ff */
[----:B----4-:R-:W-:-:S05]  /*12dd0*/  IADD3 R12, P4, PT, R12, R164, RZ ;  /* 0x000000a40c0c7210 */ /* 0x010fca0007f9e0ff */
[----:B-----5:R-:W-:Y:S01]  /*12de0*/  IMAD.X R14, R14, 0x1, R163, P4 ;  /* 0x000000010e0e7824 */ /* 0x020fe200020e06a3 */
[----:B------:R-:W-:Y:S04]  /*12df0*/  STL [R1+0x8], R12 ;  /* 0x0000080c01007387 */ /* 0x000fe80000100800 */
[----:B------:R1:W-:Y:S04]  /*12e00*/  STL [R1+0x4], R14 ;  /* 0x0000040e01007387 */ /* 0x0003e80000100800 */
[----:B------:R-:W4:Y:S04]  /*12e10*/  LDL.LU R18, [R1+0x24] ;  /* 0x0000240001127983 */ /* 0x000f280000300800 */
[----:B------:R-:W5:Y:S01]  /*12e20*/  LDL.LU R17, [R1+0x28] ;  /* 0x0000280001117983 */ /* 0x000f620000300800 */
[----:B------:R-:W-:-:S05]  /*12e30*/  IMAD.MOV.U32 R7, RZ, RZ, R252 ;  /* 0x000000ffff077224 */ /* 0x000fca00078e00fc */
[----:B------:R1:W-:Y:S01]  /*12e40*/  LDGSTS.E [R5+0x6c00], desc[UR22][R6.64], P3 ;  /* 0x06c0000006057fae */ /* 0x0003e200099a1016 */
[----:B--2---:R-:W-:Y:S01]  /*12e50*/  IADD3 R11, P4, PT, R11, R164, RZ ;  /* 0x000000a40b0b7210 */ /* 0x004fe20007f9e0ff */
[----:B-1----:R-:W-:Y:S01]  /*12e60*/  IMAD.MOV.U32 R7, RZ, RZ, R14 ;  /* 0x000000ffff077224 */ /* 0x002fe200078e000e */
[----:B------:R-:W-:Y:S01]  /*12e70*/  MOV R6, R12 ;  /* 0x0000000c00067202 */ /* 0x000fe20000000f00 */
[----:B------:R-:W2:Y:S04]  /*12e80*/  LDL.LU R14, [R1+0x2c] ;  /* 0x00002c00010e7983 */ /* 0x000ea80000300800 */
[----:B------:R-:W2:Y:S04]  /*12e90*/  LDL.LU R12, [R1+0x30] ;  /* 0x00003000010c7983 */ /* 0x000ea80000300800 */
[----:B------:R1:W-:Y:S01]  /*12ea0*/  LDGSTS.E [R5+0x6e00], desc[UR22][R6.64], P3 ;  /* 0x06e0000006057fae */ /* 0x0003e200099a1016 */
[----:B------:R-:W-:Y:S01]  /*12eb0*/  ISETP.GT.AND P3, PT, R4, 0x1c, PT ;  /* 0x0000001c0400780c */ /* 0x000fe20003f64270 */
[----:B------:R-:W-:-:S02]  /*12ec0*/  IMAD.X R13, R13, 0x1, R163, P4 ;  /* 0x000000010d0d7824 */ /* 0x000fc400020e06a3 */
[----:B------:R-:W-:Y:S01]  /*12ed0*/  STL [R1+0x10], R11 ;  /* 0x0000100b01007387 */ /* 0x000fe20000100800 */
[----:B-1----:R-:W-:-:S04]  /*12ee0*/  SEL R6, RZ, 0x4, !P3 ;  /* 0x00000004ff067807 */ /* 0x002fc80005800000 */
[----:B------:R-:W-:Y:S01]  /*12ef0*/  SEL R6, R6, RZ, !P2 ;  /* 0x000000ff06067207 */ /* 0x000fe20005000000 */
[----:B------:R1:W-:Y:S01]  /*12f00*/  STL [R1+0xc], R13 ;  /* 0x00000c0d01007387 */ /* 0x0003e20000100800 */
[----:B------:R-:W-:Y:S02]  /*12f10*/  MOV R7, R13 ;  /* 0x0000000d00077202 */ /* 0x000fe40000000f00 */
[----:B------:R-:W-:Y:S01]  /*12f20*/  ISETP.NE.U32.AND P3, PT, R6, RZ, PT ;  /* 0x000000ff0600720c */ /* 0x000fe20003f65070 */
[----:B------:R-:W-:Y:S01]  /*12f30*/  IMAD.MOV.U32 R6, RZ, RZ, R11 ;  /* 0x000000ffff067224 */ /* 0x000fe200078e000b */
[----:B-1----:R-:W2:Y:S04]  /*12f40*/  LDL.LU R13, [R1+0x34] ;  /* 0x00003400010d7983 */ /* 0x002ea80000300800 */
[----:B------:R-:W2:Y:S01]  /*12f50*/  LDL.LU R11, [R1+0x38] ;  /* 0x00003800010b7983 */ /* 0x000ea20000300800 */
[----:B------:R-:W-:-:S06]  /*12f60*/  IADD3 R8, P4, PT, R8, R164, RZ ;  /* 0x000000a408087210 */ /* 0x000fcc0007f9e0ff */
[----:B------:R1:W-:Y:S01]  /*12f70*/  LDGSTS.E [R5+0x7000], desc[UR22][R6.64], P3 ;  /* 0x0700000006057fae */ /* 0x0003e200099a1016 */
[----:B------:R-:W-:-:S03]  /*12f80*/  IMAD.X R9, R9, 0x1, R163, P4 ;  /* 0x0000000109097824 */ /* 0x000fc600020e06a3 */
[----:B------:R-:W-:Y:S04]  /*12f90*/  STL [R1+0x18], R8 ;  /* 0x0000180801007387 */ /* 0x000fe80000100800 */
[----:B------:R1:W-:Y:S02]  /*12fa0*/  STL [R1+0x14], R9 ;  /* 0x0000140901007387 */ /* 0x0003e40000100800 */
[----:B-1----:R-:W-:Y:S02]  /*12fb0*/  IMAD.MOV.U32 R6, RZ, RZ, R8 ;  /* 0x000000ffff067224 */ /* 0x002fe400078e0008 */
[----:B------:R-:W-:Y:S02]  /*12fc0*/  IMAD.MOV.U32 R7, RZ, RZ, R9 ;  /* 0x000000ffff077224 */ /* 0x000fe400078e0009 */
[----:B------:R-:W2:Y:S04]  /*12fd0*/  LDL.LU R9, [R1+0x3c] ;  /* 0x00003c0001097983 */ /* 0x000ea80000300800 */
[----:B------:R-:W2:Y:S04]  /*12fe0*/  LDL.LU R8, [R1+0x40] ;  /* 0x0000400001087983 */ /* 0x000ea80000300800 */
[----:B------:R1:W-:Y:S01]  /*12ff0*/  LDGSTS.E [R5+0x7200], desc[UR22][R6.64], P3 ;  /* 0x0720000006057fae */ /* 0x0003e200099a1016 */
[----:B------:R-:W-:-:S04]  /*13000*/  ISETP.GT.AND P3, PT, R4, 0x1d, PT ;  /* 0x0000001d0400780c */ /* 0x000fc80003f64270 */
[----:B-1----:R-:W-:-:S04]  /*13010*/  SEL R6, RZ, 0x4, !P3 ;  /* 0x00000004ff067807 */ /* 0x002fc80005800000 */
[----:B------:R-:W-:-:S04]  /*13020*/  SEL R6, R6, RZ, !P2 ;  /* 0x000000ff06067207 */ /* 0x000fc80005000000 */
[----:B------:R-:W-:Y:S02]  /*13030*/  ISETP.NE.U32.AND P3, PT, R6, RZ, PT ;  /* 0x000000ff0600720c */ /* 0x000fe40003f65070 */
[----:B---3--:R-:W-:-:S04]  /*13040*/  IADD3 R15, P4, PT, R15, R164, RZ ;  /* 0x000000a40f0f7210 */ /* 0x008fc80007f9e0ff */
[----:B------:R-:W-:Y:S01]  /*13050*/  IADD3.X R16, PT, PT, R16, R163, RZ, P4, !PT ;  /* 0x000000a310107210 */ /* 0x000fe200027fe4ff */
[----:B------:R-:W-:Y:S01]  /*13060*/  STL [R1+0x20], R15 ;  /* 0x0000200f01007387 */ /* 0x000fe20000100800 */
[----:B------:R-:W-:-:S03]  /*13070*/  IMAD.MOV.U32 R6, RZ, RZ, R15 ;  /* 0x000000ffff067224 */ /* 0x000fc600078e000f */
[----:B------:R1:W-:Y:S01]  /*13080*/  STL [R1+0x1c], R16 ;  /* 0x00001c1001007387 */ /* 0x0003e20000100800 */
[----:B------:R-:W-:-:S05]  /*13090*/  IMAD.MOV.U32 R7, RZ, RZ, R16 ;  /* 0x000000ffff077224 */ /* 0x000fca00078e0010 */
[----:B------:R3:W-:Y:S04]  /*130a0*/  LDGSTS.E [R5+0x7400], desc[UR22][R6.64], P3 ;  /* 0x0740000006057fae */ /* 0x0007e800099a1016 */
[----:B-1----:R-:W2:Y:S04]  /*130b0*/  LDL.LU R16, [R1+0x44] ;  /* 0x0000440001107983 */ /* 0x002ea80000300800 */
[----:B------:R-:W2:Y:S01]  /*130c0*/  LDL.LU R15, [R1+0x48] ;  /* 0x00004800010f7983 */ /* 0x000ea20000300800 */
[----:B-----5:R-:W-:-:S05]  /*130d0*/  IADD3 R17, P4, PT, R17, R164, RZ ;  /* 0x000000a411117210 */ /* 0x020fca0007f9e0ff */
[----:B----4-:R-:W-:Y:S01]  /*130e0*/  IMAD.X R18, R18, 0x1, R163, P4 ;  /* 0x0000000112127824 */ /* 0x010fe200020e06a3 */
[----:B---3--:R-:W-:-:S03]  /*130f0*/  MOV R6, R17 ;  /* 0x0000001100067202 */ /* 0x008fc60000000f00 */
[----:B------:R-:W-:-:S05]  /*13100*/  IMAD.MOV.U32 R7, RZ, RZ, R18 ;  /* 0x000000ffff077224 */ /* 0x000fca00078e0012 */
[----:B------:R1:W-:Y:S01]  /*13110*/  LDGSTS.E [R5+0x7600], desc[UR22][R6.64], P3 ;  /* 0x0760000006057fae */ /* 0x0003e200099a1016 */
[----:B------:R-:W-:Y:S02]  /*13120*/  ISETP.GT.AND P3, PT, R4, 0x1e, PT ;  /* 0x0000001e0400780c */ /* 0x000fe40003f64270 */
[----:B--2---:R-:W-:Y:S02]  /*13130*/  IADD3 R12, P4, PT, R12, R164, RZ ;  /* 0x000000a40c0c7210 */ /* 0x004fe40007f9e0ff */
[----:B-1----:R-:W-:-:S03]  /*13140*/  SEL R6, RZ, 0x4, !P3 ;  /* 0x00000004ff067807 */ /* 0x002fc60005800000 */
[----:B------:R-:W-:Y:S01]  /*13150*/  IMAD.X R14, R14, 0x1, R163, P4 ;  /* 0x000000010e0e7824 */ /* 0x000fe200020e06a3 */
[----:B------:R-:W-:Y:S01]  /*13160*/  STL [R1+0x28], R17 ;  /* 0x0000281101007387 */ /* 0x000fe20000100800 */
[----:B------:R-:W-:-:S03]  /*13170*/  SEL R6, R6, RZ, !P2 ;  /* 0x000000ff06067207 */ /* 0x000fc60005000000 */
[----:B------:R-:W-:Y:S01]  /*13180*/  STL [R1+0x24], R18 ;  /* 0x0000241201007387 */ /* 0x000fe20000100800 */
[----:B------:R-:W-:Y:S02]  /*13190*/  MOV R7, R14 ;  /* 0x0000000e00077202 */ /* 0x000fe40000000f00 */
[----:B------:R-:W-:Y:S01]  /*131a0*/  ISETP.NE.U32.AND P3, PT, R6, RZ, PT ;  /* 0x000000ff0600720c */ /* 0x000fe20003f65070 */
[----:B------:R-:W-:Y:S01]  /*131b0*/  STL [R1+0x30], R12 ;  /* 0x0000300c01007387 */ /* 0x000fe20000100800 */
[----:B------:R-:W-:-:S03]  /*131c0*/  IMAD.MOV.U32 R6, RZ, RZ, R12 ;  /* 0x000000ffff067224 */ /* 0x000fc600078e000c */
[----:B------:R1:W-:Y:S08]  /*131d0*/  STL [R1+0x2c], R14 ;  /* 0x00002c0e01007387 */ /* 0x0003f00000100800 */
[----:B------:R2:W-:Y:S04]  /*131e0*/  LDGSTS.E [R5+0x7800], desc[UR22][R6.64], P3 ;  /* 0x0780000006057fae */ /* 0x0005e800099a1016 */
[----:B-1----:R-:W3:Y:S04]  /*131f0*/  LDL.LU R14, [R1+0x4c] ;  /* 0x00004c00010e7983 */ /* 0x002ee80000300800 */
[----:B------:R-:W4:Y:S01]  /*13200*/  LDL.LU R12, [R1+0x50] ;  /* 0x00005000010c7983 */ /* 0x000f220000300800 */
[----:B------:R-:W-:-:S05]  /*13210*/  IADD3 R11, P4, PT, R11, R164, RZ ;  /* 0x000000a40b0b7210 */ /* 0x000fca0007f9e0ff */
[----:B------:R-:W-:Y:S01]  /*13220*/  IMAD.X R13, R13, 0x1, R163, P4 ;  /* 0x000000010d0d7824 */ /* 0x000fe200020e06a3 */
[----:B------:R-:W-:Y:S01]  /*13230*/  STL [R1+0x38], R11 ;  /* 0x0000380b01007387 */ /* 0x000fe20000100800 */
[----:B--2---:R-:W-:Y:S02]  /*13240*/  IMAD.MOV.U32 R6, RZ, RZ, R11 ;  /* 0x000000ffff067224 */ /* 0x004fe400078e000b */
[----:B------:R-:W-:Y:S01]  /*13250*/  IMAD.MOV.U32 R7, RZ, RZ, R13 ;  /* 0x000000ffff077224 */ /* 0x000fe200078e000d */
[----:B------:R1:W-:Y:S04]  /*13260*/  STL [R1+0x34], R13 ;  /* 0x0000340d01007387 */ /* 0x0003e80000100800 */
[----:B------:R2:W-:Y:S04]  /*13270*/  LDGSTS.E [R5+0x7a00], desc[UR22][R6.64], P3 ;  /* 0x07a0000006057fae */ /* 0x0005e800099a1016 */
[----:B-1----:R-:W5:Y:S04]  /*13280*/  LDL.LU R13, [R1+0x54] ;  /* 0x00005400010d7983 */ /* 0x002f680000300800 */
[----:B------:R-:W5:Y:S01]  /*13290*/  LDL.LU R11, [R1+0x58] ;  /* 0x00005800010b7983 */ /* 0x000f620000300800 */
[----:B------:R-:W-:-:S02]  /*132a0*/  ISETP.GT.AND P3, PT, R4, 0x1f, PT ;  /* 0x0000001f0400780c */ /* 0x000fc40003f64270 */
[----:B------:R-:W-:Y:S02]  /*132b0*/  IADD3 R8, P4, PT, R8, R164, RZ ;  /* 0x000000a408087210 */ /* 0x000fe40007f9e0ff */
[----:B--2---:R-:W-:Y:S02]  /*132c0*/  SEL R6, RZ, 0x4, !P3 ;  /* 0x00000004ff067807 */ /* 0x004fe40005800000 */
[----:B------:R-:W-:Y:S02]  /*132d0*/  IADD3.X R9, PT, PT, R9, R163, RZ, P4, !PT ;  /* 0x000000a309097210 */ /* 0x000fe400027fe4ff */
[----:B------:R-:W-:Y:S01]  /*132e0*/  SEL R6, R6, RZ, !P2 ;  /* 0x000000ff06067207 */ /* 0x000fe20005000000 */
[----:B------:R-:W-:Y:S02]  /*132f0*/  STL [R1+0x40], R8 ;  /* 0x0000400801007387 */ /* 0x000fe40000100800 */
[----:B------:R-:W-:Y:S01]  /*13300*/  IMAD.MOV.U32 R7, RZ, RZ, R9 ;  /* 0x000000ffff077224 */ /* 0x000fe200078e0009 */
[----:B------:R-:W-:Y:S01]  /*13310*/  ISETP.NE.U32.AND P3, PT, R6, RZ, PT ;  /* 0x000000ff0600720c */ /* 0x000fe20003f65070 */
[----:B------:R1:W-:Y:S01]  /*13320*/  STL [R1+0x3c], R9 ;  /* 0x00003c0901007387 */ /* 0x0003e20000100800 */
[----:B------:R-:W-:-:S03]  /*13330*/  IMAD.MOV.U32 R6, RZ, RZ, R8 ;  /* 0x000000ffff067224 */ /* 0x000fc600078e0008 */
[----:B-1----:R-:W2:Y:S04]  /*13340*/  LDL.LU R9, [R1+0x5c] ;  /* 0x00005c0001097983 */ /* 0x002ea80000300800 */
[----:B------:R-:W2:Y:S04]  /*13350*/  LDL.LU R8, [R1+0x60] ;  /* 0x0000600001087983 */ /* 0x000ea80000300800 */
[----:B------:R1:W-:Y:S01]  /*13360*/  LDGSTS.E [R5+0x7c00], desc[UR22][R6.64], P3 ;  /* 0x07c0000006057fae */ /* 0x0003e200099a1016 */
[----:B------:R-:W-:-:S05]  /*13370*/  IADD3 R15, P4, PT, R15, R164, RZ ;  /* 0x000000a40f0f7210 */ /* 0x000fca0007f9e0ff */
[----:B------:R-:W-:Y:S01]  /*13380*/  IMAD.X R16, R16, 0x1, R163, P4 ;  /* 0x0000000110107824 */ /* 0x000fe200020e06a3 */
[----:B------:R-:W-:Y:S04]  /*13390*/  STL [R1+0x48], R15 ;  /* 0x0000480f01007387 */ /* 0x000fe80000100800 */
[----:B------:R1:W-:Y:S04]  /*133a0*/  STL [R1+0x44], R16 ;  /* 0x0000441001007387 */ /* 0x0003e80000100800 */
[----:B------:R-:W2:Y:S04]  /*133b0*/  LDL.LU R18, [R1+0x64] ;  /* 0x0000640001127983 */ /* 0x000ea80000300800 */
[----:B------:R-:W2:Y:S01]  /*133c0*/  LDL.LU R17, [R1+0x68] ;  /* 0x0000680001117983 */ /* 0x000ea20000300800 */
[----:B-1----:R-:W-:Y:S01]  /*133d0*/  IMAD.MOV.U32 R7, RZ, RZ, R16 ;  /* 0x000000ffff077224 */ /* 0x002fe200078e0010 */
[----:B------:R-:W-:-:S02]  /*133e0*/  MOV R6, R15 ;  /* 0x0000000f00067202 */ /* 0x000fc40000000f00 */
[----:B------:R-:W2:Y:S04]  /*133f0*/  LDL.LU R16, [R1+0x6c] ;  /* 0x00006c0001107983 */ /* 0x000ea80000300800 */
[----:B------:R-:W2:Y:S04]  /*13400*/  LDL.LU R15, [R1+0x70] ;  /* 0x00007000010f7983 */ /* 0x000ea80000300800 */
[----:B------:R1:W-:Y:S01]  /*13410*/  LDGSTS.E [R5+0x7e00], desc[UR22][R6.64], P3 ;  /* 0x07e0000006057fae */ /* 0x0003e200099a1016 */
[----:B------:R-:W-:-:S04]  /*13420*/  ISETP.GT.AND P3, PT, R4, 0x20, PT ;  /* 0x000000200400780c */ /* 0x000fc80003f64270 */
[----:B-1----:R-:W-:-:S04]  /*13430*/  SEL R6, RZ, 0x4, !P3 ;  /* 0x00000004ff067807 */ /* 0x002fc80005800000 */
[----:B------:R-:W-:Y:S02]  /*13440*/  SEL R6, R6, RZ, !P2 ;  /* 0x000000ff06067207 */ /* 0x000fe40005000000 */
[----:B----4-:R-:W-:-:S05]  /*13450*/  IADD3 R12, P4, PT, R12, R164, RZ ;  /* 0x000000a40c0c7210 */ /* 0x010fca0007f9e0ff */
[----:B---3--:R-:W-:Y:S01]  /*13460*/  IMAD.X R14, R14, 0x1, R163, P4 ;  /* 0x000000010e0e7824 */ /* 0x008fe200020e06a3 */
[----:B------:R-:W-:Y:S01]  /*13470*/  STL [R1+0x50], R12 ;  /* 0x0000500c01007387 */ /* 0x000fe20000100800 */
[----:B------:R-:W-:Y:S01]  /*13480*/  ISETP.NE.U32.AND P3, PT, R6, RZ, PT ;  /* 0x000000ff0600720c */ /* 0x000fe20003f65070 */
[----:B------:R-:W-:Y:S02]  /*13490*/  IMAD.MOV.U32 R6, RZ, RZ, R12 ;  /* 0x000000ffff067224 */ /* 0x000fe400078e000c */
[----:B------:R1:W-:Y:S01]  /*134a0*/  STL [R1+0x4c], R14 ;  /* 0x00004c0e01007387 */ /* 0x0003e20000100800 */
[----:B------:R-:W-:-:S03]  /*134b0*/  MOV R7, R14 ;  /* 0x0000000e00077202 */ /* 0x000fc60000000f00 */
[----:B-1----:R-:W3:Y:S04]  /*134c0*/  LDL.LU R14, [R1+0x74] ;  /* 0x00007400010e7983 */ /* 0x002ee80000300800 */
[----:B------:R-:W4:Y:S01]  /*134d0*/  LDL.LU R12, [R1+0x78] ;  /* 0x00007800010c7983 */ /* 0x000f220000300800 */
[----:B-----5:R-:W-:-:S03]  /*134e0*/  IADD3 R11, P4, PT, R11, R164, RZ ;  /* 0x000000a40b0b7210 */ /* 0x020fc60007f9e0ff */
[----:B------:R1:W-:Y:S02]  /*134f0*/  LDGSTS.E [R5+0x8000], desc[UR22][R6.64], P3 ;  /* 0x0800000006057fae */ /* 0x0003e400099a1016 */
[----:B------:R-:W-:Y:S02]  /*13500*/  IMAD.X R13, R13, 0x1, R163, P4 ;  /* 0x000000010d0d7824 */ /* 0x000fe400020e06a3 */
[----:B------:R-:W-:Y:S04]  /*13510*/  STL [R1+0x58], R11 ;  /* 0x0000580b01007387 */ /* 0x000fe80000100800 */
[----:B------:R5:W-:Y:S01]  /*13520*/  STL [R1+0x54], R13 ;  /* 0x0000540d01007387 */ /* 0x000be20000100800 */
[----:B-1----:R-:W-:Y:S02]  /*13530*/  IMAD.MOV.U32 R7, RZ, RZ, R13 ;  /* 0x000000ffff077224 */ /* 0x002fe400078e000d */
[----:B------:R-:W-:Y:S01]  /*13540*/  IMAD.MOV.U32 R6, RZ, RZ, R11 ;  /* 0x000000ffff067224 */ /* 0x000fe200078e000b */
[----:B-----5:R-:W5:Y:S04]  /*13550*/  LDL.LU R13, [R1+0x7c] ;  /* 0x00007c00010d7983 */ /* 0x020f680000300800 */
[----:B------:R-:W5:Y:S04]  /*13560*/  LDL.LU R11, [R1+0x80] ;  /* 0x00008000010b7983 */ /* 0x000f680000300800 */
[----:B------:R1:W-:Y:S01]  /*13570*/  LDGSTS.E [R5+0x8200], desc[UR22][R6.64], P3 ;  /* 0x0820000006057fae */ /* 0x0003e200099a1016 */
[----:B------:R-:W-:-:S02]  /*13580*/  ISETP.GT.AND P3, PT, R4, 0x21, PT ;  /* 0x000000210400780c */ /* 0x000fc40003f64270 */
[----:B--2---:R-:W-:-:S04]  /*13590*/  IADD3 R8, P4, PT, R8, R164, RZ ;  /* 0x000000a408087210 */ /* 0x004fc80007f9e0ff */
[----:B------:R-:W-:Y:S02]  /*135a0*/  IADD3.X R9, PT, PT, R9, R163, RZ, P4, !PT ;  /* 0x000000a309097210 */ /* 0x000fe400027fe4ff */
[----:B-1----:R-:W-:Y:S01]  /*135b0*/  SEL R6, RZ, 0x4, !P3 ;  /* 0x00000004ff067807 */ /* 0x002fe20005800000 */
[----:B------:R-:W-:Y:S03]  /*135c0*/  STL [R1+0x60], R8 ;  /* 0x0000600801007387 */ /* 0x000fe60000100800 */
[----:B------:R-:W-:Y:S01]  /*135d0*/  SEL R6, R6, RZ, !P2 ;  /* 0x000000ff06067207 */ /* 0x000fe20005000000 */
[----:B------:R1:W-:Y:S01]  /*135e0*/  STL [R1+0x5c], R9 ;  /* 0x00005c0901007387 */ /* 0x0003e20000100800 */
[----:B------:R-:W-:Y:S02]  /*135f0*/  IMAD.MOV.U32 R7, RZ, RZ, R9 ;  /* 0x000000ffff077224 */ /* 0x000fe400078e0009 */
[----:B------:R-:W-:Y:S01]  /*13600*/  ISETP.NE.U32.AND P3, PT, R6, RZ, PT ;  /* 0x000000ff0600720c */ /* 0x000fe20003f65070 */
[----:B------:R-:W-:Y:S01]  /*13610*/  IMAD.MOV.U32 R6, RZ, RZ, R8 ;  /* 0x000000ffff067224 */ /* 0x000fe200078e0008 */
[----:B-1----:R-:W2:Y:S04]  /*13620*/  LDL.LU R9, [R1+0x84] ;  /* 0x0000840001097983 */ /* 0x002ea80000300800 */
[----:B------:R-:W2:Y:S07]  /*13630*/  LDL.LU R8, [R1+0x88] ;  /* 0x0000880001087983 */ /* 0x000eae0000300800 */
[----:B------:R1:W-:Y:S01]  /*13640*/  LDGSTS.E [R5+0x8400], desc[UR22][R6.64], P3 ;  /* 0x0840000006057fae */ /* 0x0003e200099a1016 */
[----:B------:R-:W-:-:S05]  /*13650*/  IADD3 R17, P4, PT, R17, R164, RZ ;  /* 0x000000a411117210 */ /* 0x000fca0007f9e0ff */
[----:B------:R-:W-:Y:S01]  /*13660*/  IMAD.X R18, R18, 0x1, R163, P4 ;  /* 0x0000000112127824 */ /* 0x000fe200020e06a3 */
[----:B-1----:R-:W-:-:S03]  /*13670*/  MOV R6, R17 ;  /* 0x0000001100067202 */ /* 0x002fc60000000f00 */
[----:B------:R-:W-:Y:S01]  /*13680*/  IMAD.MOV.U32 R7, RZ, RZ, R18 ;  /* 0x000000ffff077224 */ /* 0x000fe200078e0012 */
[----:B------:R-:W-:-:S04]  /*13690*/  IADD3 R15, P4, PT, R15, R164, RZ ;  /* 0x000000a40f0f7210 */ /* 0x000fc80007f9e0ff */
[----:B------:R1:W-:Y:S01]  /*136a0*/  LDGSTS.E [R5+0x8600], desc[UR22][R6.64], P3 ;  /* 0x0860000006057fae */ /* 0x0003e200099a1016 */
[----:B------:R-:W-:Y:S01]  /*136b0*/  ISETP.GT.AND P3, PT, R4, 0x22, PT ;  /* 0x000000220400780c */ /* 0x000fe20003f64270 */
[----:B------:R-:W-:Y:S02]  /*136c0*/  IMAD.X R16, R16, 0x1, R163, P4 ;  /* 0x0000000110107824 */ /* 0x000fe400020e06a3 */
[----:B------:R-:W-:Y:S01]  /*136d0*/  STL [R1+0x68], R17 ;  /* 0x0000681101007387 */ /* 0x000fe20000100800 */
[----:B-1----:R-:W-:-:S03]  /*136e0*/  SEL R6, RZ, 0x4, !P3 ;  /* 0x00000004ff067807 */ /* 0x002fc60005800000 */
[----:B------:R-:W-:Y:S01]  /*136f0*/  STL [R1+0x64], R18 ;  /* 0x0000641201007387 */ /* 0x000fe20000100800 */
[----:B------:R-:W-:-:S03]  /*13700*/  SEL R6, R6, RZ, !P2 ;  /* 0x000000ff06067207 */ /* 0x000fc60005000000 */
[----:B------:R-:W-:Y:S01]  /*13710*/  STL [R1+0x70], R15 ;  /* 0x0000700f01007387 */ /* 0x000fe20000100800 */
[----:B------:R-:W-:Y:S02]  /*13720*/  MOV R7, R16 ;  /* 0x0000001000077202 */ /* 0x000fe40000000f00 */
[----:B------:R-:W-:Y:S01]  /*13730*/  ISETP.NE.U32.AND P3, PT, R6, RZ, PT ;  /* 0x000000ff0600720c */ /* 0x000fe20003f65070 */
[----:B------:R1:W-:Y:S01]  /*13740*/  STL [R1+0x6c], R16 ;  /* 0x00006c1001007387 */ /* 0x0003e20000100800 */
[----:B------:R-:W-:-:S03]  /*13750*/  IMAD.MOV.U32 R6, RZ, RZ, R15 ;  /* 0x000000ffff067224 */ /* 0x000fc600078e000f */
[----:B-1----:R-:W2:Y:S04]  /*13760*/  LDL.LU R16, [R1+0x8c] ;  /* 0x00008c0001107983 */ /* 0x002ea80000300800 */
[----:B------:R-:W2:Y:S04]  /*13770*/  LDL.LU R15, [R1+0x90] ;  /* 0x00009000010f7983 */ /* 0x000ea80000300800 */
[----:B------:R1:W-:Y:S01]  /*13780*/  LDGSTS.E [R5+0x8800], desc[UR22][R6.64], P3 ;  /* 0x0880000006057fae */ /* 0x0003e200099a1016 */
[----:B----4-:R-:W-:-:S05]  /*13790*/  IADD3 R12, P4, PT, R12, R164, RZ ;  /* 0x000000a40c0c7210 */ /* 0x010fca0007f9e0ff */
[----:B---3--:R-:W-:Y:S01]  /*137a0*/  IMAD.X R14, R14, 0x1, R163, P4 ;  /* 0x000000010e0e7824 */ /* 0x008fe200020e06a3 */
[----:B------:R-:W-:Y:S01]  /*137b0*/  STL [R1+0x78], R12 ;  /* 0x0000780c01007387 */ /* 0x000fe20000100800 */
[----:B-1----:R-:W-:Y:S02]  /*137c0*/  IMAD.MOV.U32 R6, RZ, RZ, R12 ;  /* 0x000000ffff067224 */ /* 0x002fe400078e000c */
[----:B------:R-:W-:Y:S01]  /*137d0*/  IMAD.MOV.U32 R7, RZ, RZ, R14 ;  /* 0x000000ffff077224 */ /* 0x000fe200078e000e */
[----:B------:R1:W-:Y:S04]  /*137e0*/  STL [R1+0x74], R14 ;  /* 0x0000740e01007387 */ /* 0x0003e80000100800 */
[----:B------:R3:W-:Y:S01]  /*137f0*/  LDGSTS.E [R5+0x8a00], desc[UR22][R6.64], P3 ;  /* 0x08a0000006057fae */ /* 0x0007e200099a1016 */
[----:B------:R-:W-:-:S03]  /*13800*/  ISETP.GT.AND P3, PT, R4, 0x23, PT ;  /* 0x000000230400780c */ /* 0x000fc60003f64270 */
[----:B-1----:R-:W4:Y:S04]  /*13810*/  LDL.LU R14, [R1+0x94] ;  /* 0x00009400010e7983 */ /* 0x002f280000300800 */
[----:B------:R-:W4:Y:S01]  /*13820*/  LDL.LU R12, [R1+0x98] ;  /* 0x00009800010c7983 */ /* 0x000f220000300800 */
[----:B-----5:R-:W-:Y:S02]  /*13830*/  IADD3 R11, P4, PT, R11, R164, RZ ;  /* 0x000000a40b0b7210 */ /* 0x020fe40007f9e0ff */
[----:B---3--:R-:W-:Y:S02]  /*13840*/  SEL R6, RZ, 0x4, !P3 ;  /* 0x00000004ff067807 */ /* 0x008fe40005800000 */
[----:B------:R-:W-:Y:S02]  /*13850*/  IADD3.X R13, PT, PT, R13, R163, RZ, P4, !PT ;  /* 0x000000a30d0d7210 */ /* 0x000fe400027fe4ff */
[----:B------:R-:W-:Y:S01]  /*13860*/  SEL R6, R6, RZ, !P2 ;  /* 0x000000ff06067207 */ /* 0x000fe20005000000 */
[----:B------:R-:W-:Y:S02]  /*13870*/  STL [R1+0x80], R11 ;  /* 0x0000800b01007387 */ /* 0x000fe40000100800 */
[----:B------:R-:W-:Y:S01]  /*13880*/  IMAD.MOV.U32 R7, RZ, RZ, R13 ;  /* 0x000000ffff077224 */ /* 0x000fe200078e000d */
[----:B------:R-:W-:Y:S01]  /*13890*/  ISETP.NE.U32.AND P3, PT, R6, RZ, PT ;  /* 0x000000ff0600720c */ /* 0x000fe20003f65070 */
[----:B------:R1:W-:Y:S01]  /*138a0*/  STL [R1+0x7c], R13 ;  /* 0x00007c0d01007387 */ /* 0x0003e20000100800 */
[----:B------:R-:W-:-:S03]  /*138b0*/  IMAD.MOV.U32 R6, RZ, RZ, R11 ;  /* 0x000000ffff067224 */ /* 0x000fc600078e000b */
[----:B-1----:R-:W3:Y:S04]  /*138c0*/  LDL.LU R13, [R1+0x9c] ;  /* 0x00009c00010d7983 */ /* 0x002ee80000300800 */
[----:B------:R-:W5:Y:S04]  /*138d0*/  LDL.LU R11, [R1+0xa0] ;  /* 0x0000a000010b7983 */ /* 0x000f680000300800 */
[----:B------:R1:W-:Y:S01]  /*138e0*/  LDGSTS.E [R5+0x8c00], desc[UR22][R6.64], P3 ;  /* 0x08c0000006057fae */ /* 0x0003e200099a1016 */
[----:B--2---:R-:W-:-:S05]  /*138f0*/  IADD3 R8, P4, PT, R8, R164, RZ ;  /* 0x000000a408087210 */ /* 0x004fca0007f9e0ff */
[----:B------:R-:W-:Y:S01]  /*13900*/  IMAD.X R9, R9, 0x1, R163, P4 ;  /* 0x0000000109097824 */ /* 0x000fe200020e06a3 */
[----:B------:R-:W-:Y:S04]  /*13910*/  STL [R1+0x88], R8 ;  /* 0x0000880801007387 */ /* 0x000fe80000100800 */
[----:B------:R2:W-:Y:S04]  /*13920*/  STL [R1+0x84], R9 ;  /* 0x0000840901007387 */ /* 0x0005e80000100800 */
[----:B------:R-:W3:Y:S04]  /*13930*/  LDL.LU R18, [R1+0xa4] ;  /* 0x0000a40001127983 */ /* 0x000ee80000300800 */
[----:B------:R-:W3:Y:S01]  /*13940*/  LDL.LU R17, [R1+0xa8] ;  /* 0x0000a80001117983 */ /* 0x000ee20000300800 */
[----:B-1----:R-:W-:Y:S01]  /*13950*/  IMAD.MOV.U32 R7, RZ, RZ, R9 ;  /* 0x000000ffff077224 */ /* 0x002fe200078e0009 */
[----:B------:R-:W-:-:S02]  /*13960*/  MOV R6, R8 ;  /* 0x0000000800067202 */ /* 0x000fc40000000f00 */
[----:B--2---:R-:W2:Y:S04]  /*13970*/  LDL.LU R9, [R1+0xac] ;  /* 0x0000ac0001097983 */ /* 0x004ea80000300800 */
[----:B------:R-:W2:Y:S04]  /*13980*/  LDL.LU R8, [R1+0xb0] ;  /* 0x0000b00001087983 */ /* 0x000ea80000300800 */
[----:B------:R1:W-:Y:S01]  /*13990*/  LDGSTS.E [R5+0x8e00], desc[UR22][R6.64], P3 ;  /* 0x08e0000006057fae */ /* 0x0003e200099a1016 */
[----:B------:R-:W-:-:S04]  /*139a0*/  ISETP.GT.AND P3, PT, R4, 0x24, PT ;  /* 0x000000240400780c */ /* 0x000fc80003f64270 */
[----:B-1----:R-:W-:-:S04]  /*139b0*/  SEL R6, RZ, 0x4, !P3 ;  /* 0x00000004ff067807 */ /* 0x002fc80005800000 */
[----:B------:R-:W-:-:S04]  /*139c0*/  SEL R6, R6, RZ, !P2 ;  /* 0x000000ff06067207 */ /* 0x000fc80005000000 */
[----:B------:R-:W-:Y:S02]  /*139d0*/  ISETP.NE.U32.AND P3, PT, R6, RZ, PT ;  /* 0x000000ff0600720c */ /* 0x000fe40003f65070 */
[----:B------:R-:W-:-:S05]  /*139e0*/  IADD3 R15, P4, PT, R15, R164, RZ ;  /* 0x000000a40f0f7210 */ /* 0x000fca0007f9e0ff */
[----:B------:R-:W-:Y:S01]  /*139f0*/  IMAD.X R16, R16, 0x1, R163, P4 ;  /* 0x0000000110107824 */ /* 0x000fe200020e06a3 */
[----:B------:R-:W-:Y:S01]  /*13a00*/  STL [R1+0x90], R15 ;  /* 0x0000900f01007387 */ /* 0x000fe20000100800 */
[----:B------:R-:W-:-:S03]  /*13a10*/  IMAD.MOV.U32 R6, RZ, RZ, R15 ;  /* 0x000000ffff067224 */ /* 0x000fc600078e000f */
[----:B------:R1:W-:Y:S01]  /*13a20*/  STL [R1+0x8c], R16 ;  /* 0x00008c1001007387 */ /* 0x0003e20000100800 */
[----:B------:R-:W-:-:S05]  /*13a30*/  MOV R7, R16 ;  /* 0x0000001000077202 */ /* 0x000fca0000000f00 */
[----:B------:R4:W-:Y:S04]  /*13a40*/  LDGSTS.E [R5+0x9000], desc[UR22][R6.64], P3 ;  /* 0x0900000006057fae */ /* 0x0009e800099a1016 */
[----:B-1----:R-:W2:Y:S04]  /*13a50*/  LDL.LU R16, [R1+0xb4] ;  /* 0x0000b40001107983 */ /* 0x002ea80000300800 */
[----:B------:R-:W2:Y:S01]  /*13a60*/  LDL.LU R15, [R1+0xb8] ;  /* 0x0000b800010f7983 */ /* 0x000ea20000300800 */
[----:B----4-:R-:W-:-:S05]  /*13a70*/  IADD3 R12, P4, PT, R12, R164, RZ ;  /* 0x000000a40c0c7210 */ /* 0x010fca0007f9e0ff */
[----:B------:R-:W-:Y:S01]  /*13a80*/  IMAD.X R14, R14, 0x1, R163, P4 ;  /* 0x000000010e0e7824 */ /* 0x000fe200020e06a3 */
[----:B------:R-:W-:Y:S01]  /*13a90*/  STL [R1+0x98], R12 ;  /* 0x0000980c01007387 */ /* 0x000fe20000100800 */
[----:B------:R-:W-:Y:S02]  /*13aa0*/  IMAD.MOV.U32 R6, RZ, RZ, R12 ;  /* 0x000000ffff067224 */ /* 0x000fe400078e000c */
[----:B------:R-:W-:Y:S01]  /*13ab0*/  IMAD.MOV.U32 R7, RZ, RZ, R14 ;  /* 0x000000ffff077224 */ /* 0x000fe200078e000e */
[----:B------:R1:W-:Y:S04]  /*13ac0*/  STL [R1+0x94], R14 ;  /* 0x0000940e01007387 */ /* 0x0003e80000100800 */
[----:B------:R4:W-:Y:S01]  /*13ad0*/  LDGSTS.E [R5+0x9200], desc[UR22][R6.64], P3 ;  /* 0x0920000006057fae */ /* 0x0009e200099a1016 */
[----:B------:R-:W-:-:S03]  /*13ae0*/  ISETP.GT.AND P3, PT, R4, 0x25, PT ;  /* 0x000000250400780c */ /* 0x000fc60003f64270 */
[----:B-1----:R-:W2:Y:S04]  /*13af0*/  LDL.LU R14, [R1+0xbc] ;  /* 0x0000bc00010e7983 */ /* 0x002ea80000300800 */
[----:B------:R-:W2:Y:S01]  /*13b00*/  LDL.LU R12, [R1+0xc0] ;  /* 0x0000c000010c7983 */ /* 0x000ea20000300800 */
[----:B----4-:R-:W-:Y:S02]  /*13b10*/  SEL R6, RZ, 0x4, !P3 ;  /* 0x00000004ff067807 */ /* 0x010fe40005800000 */
[----:B-----5:R-:W-:Y:S02]  /*13b20*/  IADD3 R11, P4, PT, R11, R164, RZ ;  /* 0x000000a40b0b7210 */ /* 0x020fe40007f9e0ff */
[----:B------:R-:W-:Y:S02]  /*13b30*/  SEL R6, R6, RZ, !P2 ;  /* 0x000000ff06067207 */ /* 0x000fe40005000000 */
[----:B---3--:R-:W-:Y:S01]  /*13b40*/  IADD3.X R13, PT, PT, R13, R163, RZ, P4, !PT ;  /* 0x000000a30d0d7210 */ /* 0x008fe200027fe4ff */
[----:B------:R-:W-:Y:S01]  /*13b50*/  STL [R1+0xa0], R11 ;  /* 0x0000a00b01007387 */ /* 0x000fe20000100800 */
[----:B------:R-:W-:Y:S01]  /*13b60*/  ISETP.NE.U32.AND P3, PT, R6, RZ, PT ;  /* 0x000000ff0600720c */ /* 0x000fe20003f65070 */
[----:B------:R-:W-:-:S02]  /*13b70*/  IMAD.MOV.U32 R6, RZ, RZ, R11 ;  /* 0x000000ffff067224 */ /* 0x000fc400078e000b */
[----:B------:R1:W-:Y:S01]  /*13b80*/  STL [R1+0x9c], R13 ;  /* 0x00009c0d01007387 */ /* 0x0003e20000100800 */
[----:B------:R-:W-:-:S03]  /*13b90*/  IMAD.MOV.U32 R7, RZ, RZ, R13 ;  /* 0x000000ffff077224 */ /* 0x000fc600078e000d */
[----:B-1----:R-:W3:Y:S04]  /*13ba0*/  LDL.LU R13, [R1+0xc4] ;  /* 0x0000c400010d7983 */ /* 0x002ee80000300800 */
[----:B------:R-:W4:Y:S01]  /*13bb0*/  LDL.LU R11, [R1+0xc8] ;  /* 0x0000c800010b7983 */ /* 0x000f220000300800 */
[----:B------:R-:W-:-:S03]  /*13bc0*/  IADD3 R17, P4, PT, R17, R164, RZ ;  /* 0x000000a411117210 */ /* 0x000fc60007f9e0ff */
[----:B------:R1:W-:Y:S02]  /*13bd0*/  LDGSTS.E [R5+0x9400], desc[UR22][R6.64], P3 ;  /* 0x0940000006057fae */ /* 0x0003e400099a1016 */
[----:B------:R-:W-:Y:S01]  /*13be0*/  IMAD.X R18, R18, 0x1, R163, P4 ;  /* 0x0000000112127824 */ /* 0x000fe200020e06a3 */
[----:B-1----:R-:W-:-:S03]  /*13bf0*/  MOV R6, R17 ;  /* 0x0000001100067202 */ /* 0x002fc60000000f00 */
[----:B------:R-:W-:Y:S01]  /*13c00*/  IMAD.MOV.U32 R7, RZ, RZ, R18 ;  /* 0x000000ffff077224 */ /* 0x000fe200078e0012 */
[----:B--2---:R-:W-:-:S04]  /*13c10*/  IADD3 R8, P4, PT, R8, R164, RZ ;  /* 0x000000a408087210 */ /* 0x004fc80007f9e0ff */
        /* <DEDUP_REMOVED lines=13> */
[----:B------:R-:W5:Y:S04]  /*13cf0*/  LDL.LU R8, [R1+0xd0] ;  /* 0x0000d00001087983 */ /* 0x000f680000300800 */
[----:B------:R1:W-:Y:S01]  /*13d00*/  LDGSTS.E [R5+0x9800], desc[UR22][R6.64], P3 ;  /* 0x0980000006057fae */ /* 0x0003e200099a1016 */
[----:B------:R-:W-:-:S05]  /*13d10*/  IADD3 R15, P4, PT, R15, R164, RZ ;  /* 0x000000a40f0f7210 */ /* 0x000fca0007f9e0ff */
[----:B------:R-:W-:Y:S01]  /*13d20*/  IMAD.X R16, R16, 0x1, R163, P4 ;  /* 0x0000000110107824 */ /* 0x000fe200020e06a3 */
[----:B------:R-:W-:Y:S01]  /*13d30*/  STL [R1+0xb8], R15 ;  /* 0x0000b80f01007387 */ /* 0x000fe20000100800 */
[----:B-1----:R-:W-:Y:S02]  /*13d40*/  IMAD.MOV.U32 R6, RZ, RZ, R15 ;  /* 0x000000ffff067224 */ /* 0x002fe400078e000f */
[----:B------:R-:W-:Y:S01]  /*13d50*/  IMAD.MOV.U32 R7, RZ, RZ, R16 ;  /* 0x000000ffff077224 */ /* 0x000fe200078e0010 */
[----:B------:R1:W-:Y:S04]  /*13d60*/  STL [R1+0xb4], R16 ;  /* 0x0000b41001007387 */ /* 0x0003e80000100800 */
[----:B------:R1:W-:Y:S01]  /*13d70*/  LDGSTS.E [R5+0x9a00], desc[UR22][R6.64], P3 ;  /* 0x09a0000006057fae */ /* 0x0003e200099a1016 */
[----:B------:R-:W-:-:S03]  /*13d80*/  ISETP.GT.AND P3, PT, R4, 0x27, PT ;  /* 0x000000270400780c */ /* 0x000fc60003f64270 */
[----:B-1----:R-:W2:Y:S04]  /*13d90*/  LDL.LU R16, [R1+0xd4] ;  /* 0x0000d40001107983 */ /* 0x002ea80000300800 */
[----:B------:R-:W2:Y:S01]  /*13da0*/  LDL.LU R15, [R1+0xd8] ;  /* 0x0000d800010f7983 */ /* 0x000ea20000300800 */
[----:B------:R-:W-:-:S04]  /*13db0*/  SEL R6, RZ, 0x4, !P3 ;  /* 0x00000004ff067807 */ /* 0x000fc80005800000 */
[----:B------:R-:W-:Y:S02]  /*13dc0*/  SEL R6, R6, RZ, !P2 ;  /* 0x000000ff06067207 */ /* 0x000fe40005000000 */
[----:B------:R-:W-:-:S04]  /*13dd0*/  IADD3 R12, P4, PT, R12, R164, RZ ;  /* 0x000000a40c0c7210 */ /* 0x000fc80007f9e0ff */
[----:B------:R-:W-:Y:S01]  /*13de0*/  IADD3.X R14, PT, PT, R14, R163, RZ, P4, !PT ;  /* 0x000000a30e0e7210 */ /* 0x000fe200027fe4ff */
[----:B------:R-:W-:Y:S01]  /*13df0*/  STL [R1+0xc0], R12 ;  /* 0x0000c00c01007387 */ /* 0x000fe20000100800 */
[----:B------:R-:W-:Y:S01]  /*13e00*/  ISETP.NE.U32.AND P3, PT, R6, RZ, PT ;  /* 0x000000ff0600720c */ /* 0x000fe20003f65070 */
[----:B------:R-:W-:Y:S02]  /*13e10*/  IMAD.MOV.U32 R6, RZ, RZ, R12 ;  /* 0x000000ffff067224 */ /* 0x000fe400078e000c */
[----:B------:R1:W-:Y:S01]  /*13e20*/  STL [R1+0xbc], R14 ;  /* 0x0000bc0e01007387 */ /* 0x0003e20000100800 */
[----:B------:R-:W-:-:S03]  /*13e30*/  IMAD.MOV.U32 R7, RZ, RZ, R14 ;  /* 0x000000ffff077224 */ /* 0x000fc600078e000e */
[----:B-1----:R-:W2:Y:S04]  /*13e40*/  LDL.LU R14, [R1+0xdc] ;  /* 0x0000dc00010e7983 */ /* 0x002ea80000300800 */
[----:B------:R-:W2:Y:S01]  /*13e50*/  LDL.LU R12, [R1+0xe0] ;  /* 0x0000e000010c7983 */ /* 0x000ea20000300800 */
[----:B----4-:R-:W-:-:S03]  /*13e60*/  IADD3 R11, P4, PT, R11, R164, RZ ;  /* 0x000000a40b0b7210 */ /* 0x010fc60007f9e0ff */
[----:B------:R1:W-:Y:S02]  /*13e70*/  LDGSTS.E [R5+0x9c00], desc[UR22][R6.64], P3 ;  /* 0x09c0000006057fae */ /* 0x0003e400099a1016 */
[----:B---3--:R-:W-:Y:S02]  /*13e80*/  IMAD.X R13, R13, 0x1, R163, P4 ;  /* 0x000000010d0d7824 */ /* 0x008fe400020e06a3 */
[----:B------:R-:W-:Y:S04]  /*13e90*/  STL [R1+0xc8], R11 ;  /* 0x0000c80b01007387 */ /* 0x000fe80000100800 */
[----:B------:R3:W-:Y:S04]  /*13ea0*/  STL [R1+0xc4], R13 ;  /* 0x0000c40d01007387 */ /* 0x0007e80000100800 */
[----:B------:R-:W4:Y:S04]  /*13eb0*/  LDL.LU R18, [R1+0xe4] ;  /* 0x0000e40001127983 */ /* 0x000f280000300800 */
[----:B------:R-:W4:Y:S01]  /*13ec0*/  LDL.LU R17, [R1+0xe8] ;  /* 0x0000e80001117983 */ /* 0x000f220000300800 */
[----:B-1----:R-:W-:Y:S01]  /*13ed0*/  IMAD.MOV.U32 R7, RZ, RZ, R13 ;  /* 0x000000ffff077224 */ /* 0x002fe200078e000d */
[----:B------:R-:W-:-:S02]  /*13ee0*/  MOV R6, R11 ;  /* 0x0000000b00067202 */ /* 0x000fc40000000f00 */
[----:B---3--:R-:W3:Y:S04]  /*13ef0*/  LDL.LU R13, [R1+0xec] ;  /* 0x0000ec00010d7983 */ /* 0x008ee80000300800 */
[----:B------:R-:W3:Y:S04]  /*13f00*/  LDL.LU R11, [R1+0xf0] ;  /* 0x0000f000010b7983 */ /* 0x000ee80000300800 */
[----:B------:R1:W-:Y:S01]  /*13f10*/  LDGSTS.E [R5+0x9e00], desc[UR22][R6.64], P3 ;  /* 0x09e0000006057fae */ /* 0x0003e200099a1016 */
[----:B------:R-:W-:-:S04]  /*13f20*/  ISETP.GT.AND P3, PT, R4, 0x28, PT ;  /* 0x000000280400780c */ /* 0x000fc80003f64270 */
[----:B-1----:R-:W-:-:S04]  /*13f30*/  SEL R6, RZ, 0x4, !P3 ;  /* 0x00000004ff067807 */ /* 0x002fc80005800000 */
[----:B------:R-:W-:Y:S02]  /*13f40*/  SEL R6, R6, RZ, !P2 ;  /* 0x000000ff06067207 */ /* 0x000fe40005000000 */
[----:B-----5:R-:W-:-:S05]  /*13f50*/  IADD3 R8, P4, PT, R8, R164, RZ ;  /* 0x000000a408087210 */ /* 0x020fca0007f9e0ff */
[----:B--2---:R-:W-:Y:S01]  /*13f60*/  IMAD.X R9, R9, 0x1, R163, P4 ;  /* 0x0000000109097824 */ /* 0x004fe200020e06a3 */
[----:B------:R-:W-:Y:S01]  /*13f70*/  STL [R1+0xd0], R8 ;  /* 0x0000d00801007387 */ /* 0x000fe20000100800 */
[----:B------:R-:W-:Y:S01]  /*13f80*/  ISETP.NE.U32.AND P3, PT, R6, RZ, PT ;  /* 0x000000ff0600720c */ /* 0x000fe20003f65070 */
[----:B------:R-:W-:Y:S02]  /*13f90*/  IMAD.MOV.U32 R6, RZ, RZ, R8 ;  /* 0x000000ffff067224 */ /* 0x000fe400078e0008 */
[----:B------:R1:W-:Y:S01]  /*13fa0*/  STL [R1+0xcc], R9 ;  /* 0x0000cc0901007387 */ /* 0x0003e20000100800 */
[----:B------:R-:W-:-:S03]  /*13fb0*/  MOV R7, R9 ;  /* 0x0000000900077202 */ /* 0x000fc60000000f00 */
        /* <DEDUP_REMOVED lines=26> */
[----:B------:R-:W-:Y:S01]  /*14160*/  IMAD.X R18, R18, 0x1, R163, P4 ;  /* 0x0000000112127824 */ /* 0x000fe200020e06a3 */
[----:B---3--:R-:W-:Y:S02]  /*14170*/  IADD3 R11, P4, PT, R11, R164, RZ ;  /* 0x000000a40b0b7210 */ /* 0x008fe40007f9e0ff */
[----:B-1----:R-:W-:Y:S01]  /*14180*/  MOV R6, R17 ;  /* 0x0000001100067202 */ /* 0x002fe20000000f00 */
[----:B------:R-:W-:-:S05]  /*14190*/  IMAD.MOV.U32 R7, RZ, RZ, R18 ;  /* 0x000000ffff077224 */ /* 0x000fca00078e0012 */
        /* <DEDUP_REMOVED lines=12> */
[----:B-1----:R-:W3:Y:S04]  /*14260*/  LDL.LU R13, [R1+0x10c] ;  /* 0x00010c00010d7983 */ /* 0x002ee80000300800 */
[----:B------:R-:W4:Y:S04]  /*14270*/  LDL.LU R11, [R1+0x110] ;  /* 0x00011000010b7983 */ /* 0x000f280000300800 */
[----:B------:R1:W-:Y:S01]  /*14280*/  LDGSTS.E [R5+0xa800], desc[UR22][R6.64], P3 ;  /* 0x0a80000006057fae */ /* 0x0003e200099a1016 */
[----:B-----5:R-:W-:-:S05]  /*14290*/  IADD3 R8, P4, PT, R8, R164, RZ ;  /* 0x000000a408087210 */ /* 0x020fca0007f9e0ff */
[----:B--2---:R-:W-:Y:S01]  /*142a0*/  IMAD.X R9, R9, 0x1, R163, P4 ;  /* 0x0000000109097824 */ /* 0x004fe200020e06a3 */
[----:B------:R-:W-:Y:S04]  /*142b0*/  STL [R1+0xf8], R8 ;  /* 0x0000f80801007387 */ /* 0x000fe80000100800 */
[----:B------:R2:W-:Y:S01]  /*142c0*/  STL [R1+0xf4], R9 ;  /* 0x0000f40901007387 */ /* 0x0005e20000100800 */
[----:B-1----:R-:W-:Y:S02]  /*142d0*/  IMAD.MOV.U32 R6, RZ, RZ, R8 ;  /* 0x000000ffff067224 */ /* 0x002fe400078e0008 */
[----:B------:R-:W-:-:S05]  /*142e0*/  IMAD.MOV.U32 R7, RZ, RZ, R9 ;  /* 0x000000ffff077224 */ /* 0x000fca00078e0009 */
[----:B------:R1:W-:Y:S04]  /*142f0*/  LDGSTS.E [R5+0xaa00], desc[UR22][R6.64], P3 ;  /* 0x0aa0000006057fae */ /* 0x0003e800099a1016 */
[----:B--2---:R-:W2:Y:S04]  /*14300*/  LDL.LU R9, [R1+0x114] ;  /* 0x0001140001097983 */ /* 0x004ea80000300800 */
[----:B------:R-:W5:Y:S01]  /*14310*/  LDL.LU R8, [R1+0x118] ;  /* 0x0001180001087983 */ /* 0x000f620000300800 */
[----:B------:R-:W-:-:S04]  /*14320*/  ISETP.GT.AND P3, PT, R4, 0x2b, PT ;  /* 0x0000002b0400780c */ /* 0x000fc80003f64270 */
[----:B-1----:R-:W-:-:S04]  /*14330*/  SEL R6, RZ, 0x4, !P3 ;  /* 0x00000004ff067807 */ /* 0x002fc80005800000 */
[----:B------:R-:W-:-:S04]  /*14340*/  SEL R6, R6, RZ, !P2 ;  /* 0x000000ff06067207 */ /* 0x000fc80005000000 */
[----:B------:R-:W-:Y:S02]  /*14350*/  ISETP.NE.U32.AND P3, PT, R6, RZ, PT ;  /* 0x000000ff0600720c */ /* 0x000fe40003f65070 */
[----:B------:R-:W-:-:S04]  /*14360*/  IADD3 R15, P4, PT, R15, R164, RZ ;  /* 0x000000a40f0f7210 */ /* 0x000fc80007f9e0ff */
        /* <DEDUP_REMOVED lines=8> */
[----:B------:R-:W-:-:S05]  /*143f0*/  IADD3 R12, P4, PT, R12, R164, RZ ;  /* 0x000000a40c0c7210 */ /* 0x000fca0007f9e0ff */
[----:B------:R-:W-:Y:S01]  /*14400*/  IMAD.X R14, R14, 0x1, R163, P4 ;  /* 0x000000010e0e7824 */ /* 0x000fe200020e06a3 */
[----:B------:R-:W-:Y:S04]  /*14410*/  STL [R1+0x108], R12 ;  /* 0x0001080c01007387 */ /* 0x000fe80000100800 */
[----:B------:R1:W-:Y:S04]  /*14420*/  STL [R1+0x104], R14 ;  /* 0x0001040e01007387 */ /* 0x0003e80000100800 */
[----:B------:R-:W2:Y:S04]  /*14430*/  LDL.LU R18, [R1+0x124] ;  /* 0x0001240001127983 */ /* 0x000ea80000300800 */
[----:B------:R-:W2:Y:S01]  /*14440*/  LDL.LU R17, [R1+0x128] ;  /* 0x0001280001117983 */ /* 0x000ea20000300800 */
[----:B------:R-:W-:Y:S01]  /*14450*/  IMAD.MOV.U32 R7, RZ, RZ, R14 ;  /* 0x000000ffff077224 */ /* 0x000fe200078e000e */
[----:B------:R-:W-:-:S02]  /*14460*/  MOV R6, R12 ;  /* 0x0000000c00067202 */ /* 0x000fc40000000f00 */
[----:B-1----:R-:W2:Y:S04]  /*14470*/  LDL.LU R14, [R1+0x12c] ;  /* 0x00012c00010e7983 */ /* 0x002ea80000300800 */
        /* <DEDUP_REMOVED lines=13> */
[----:B------:R-:W4:Y:S04]  /*14550*/  LDL.LU R11, [R1+0x138] ;  /* 0x00013800010b7983 */ /* 0x000f280000300800 */
[----:B------:R1:W-:Y:S01]  /*14560*/  LDGSTS.E [R5+0xb000], desc[UR22][R6.64], P3 ;  /* 0x0b00000006057fae */ /* 0x0003e200099a1016 */
[----:B-----5:R-:W-:-:S05]  /*14570*/  IADD3 R8, P4, PT, R8, R164, RZ ;  /* 0x000000a408087210 */ /* 0x020fca0007f9e0ff */
[----:B--2---:R-:W-:Y:S02]  /*14580*/  IMAD.X R9, R9, 0x1, R163, P4 ;  /* 0x0000000109097824 */ /* 0x004fe400020e06a3 */
[----:B-1----:R-:W-:Y:S02]  /*14590*/  IMAD.MOV.U32 R6, RZ, RZ, R8 ;  /* 0x000000ffff067224 */ /* 0x002fe400078e0008 */
[----:B------:R-:W-:Y:S01]  /*145a0*/  IMAD.MOV.U32 R7, RZ, RZ, R9 ;  /* 0x000000ffff077224 */ /* 0x000fe200078e0009 */
[----:B------:R-:W-:Y:S04]  /*145b0*/  STL [R1+0x118], R8 ;  /* 0x0001180801007387 */ /* 0x000fe80000100800 */
[----:B------:R1:W-:Y:S04]  /*145c0*/  STL [R1+0x114], R9 ;  /* 0x0001140901007387 */ /* 0x0003e80000100800 */
[----:B------:R2:W-:Y:S01]  /*145d0*/  LDGSTS.E [R5+0xb200], desc[UR22][R6.64], P3 ;  /* 0x0b20000006057fae */ /* 0x0005e200099a1016 */
[----:B------:R-:W-:-:S03]  /*145e0*/  ISETP.GT.AND P3, PT, R4, 0x2d, PT ;  /* 0x0000002d0400780c */ /* 0x000fc60003f64270 */
[----:B-1----:R-:W5:Y:S04]  /*145f0*/  LDL.LU R9, [R1+0x13c] ;  /* 0x00013c0001097983 */ /* 0x002f680000300800 */
[----:B------:R-:W5:Y:S01]  /*14600*/  LDL.LU R8, [R1+0x140] ;  /* 0x0001400001087983 */ /* 0x000f620000300800 */
[----:B--2---:R-:W-:-:S04]  /*14610*/  SEL R6, RZ, 0x4, !P3 ;  /* 0x00000004ff067807 */ /* 0x004fc80005800000 */
        /* <DEDUP_REMOVED lines=9> */
[----:B-1----:R-:W5:Y:S04]  /*146b0*/  LDL.LU R16, [R1+0x144] ;  /* 0x0001440001107983 */ /* 0x002f680000300800 */
[----:B------:R-:W5:Y:S01]  /*146c0*/  LDL.LU R15, [R1+0x148] ;  /* 0x00014800010f7983 */ /* 0x000f620000300800 */
[----:B------:R-:W-:-:S05]  /*146d0*/  IADD3 R17, P4, PT, R17, R164, RZ ;  /* 0x000000a411117210 */ /* 0x000fca0007f9e0ff */
[----:B------:R-:W-:Y:S01]  /*146e0*/  IMAD.X R18, R18, 0x1, R163, P4 ;  /* 0x0000000112127824 */ /* 0x000fe200020e06a3 */
[----:B--2---:R-:W-:-:S03]  /*146f0*/  MOV R6, R17 ;  /* 0x0000001100067202 */ /* 0x004fc60000000f00 */
        /* <DEDUP_REMOVED lines=23> */
[----:B------:R3:W-:Y:S04]  /*14870*/  LDGSTS.E [R5+0xba00], desc[UR22][R6.64], P3 ;  /* 0x0ba0000006057fae */ /* 0x0007e800099a1016 */
[----:B-1----:R-:W4:Y:S04]  /*14880*/  LDL.LU R13, [R1+0x154] ;  /* 0x00015400010d7983 */ /* 0x002f280000300800 */
[----:B------:R-:W4:Y:S01]  /*14890*/  LDL.LU R11, [R1+0x158] ;  /* 0x00015800010b7983 */ /* 0x000f220000300800 */
[----:B------:R-:W-:-:S04]  /*148a0*/  ISETP.GT.AND P3, PT, R4, 0x2f, PT ;  /* 0x0000002f0400780c */ /* 0x000fc80003f64270 */
[----:B---3--:R-:W-:Y:S02]  /*148b0*/  SEL R6, RZ, 0x4, !P3 ;  /* 0x00000004ff067807 */ /* 0x008fe40005800000 */
[----:B-----5:R-:W-:Y:S02]  /*148c0*/  IADD3 R8, P4, PT, R8, R164, RZ ;  /* 0x000000a408087210 */ /* 0x020fe40007f9e0ff */
[----:B------:R-:W-:Y:S02]  /*148d0*/  SEL R6, R6, RZ, !P2 ;  /* 0x000000ff06067207 */ /* 0x000fe40005000000 */
[----:B------:R-:W-:Y:S01]  /*148e0*/  IADD3.X R9, PT, PT, R9, R163, RZ, P4, !PT ;  /* 0x000000a309097210 */ /* 0x000fe200027fe4ff */
[----:B------:R-:W-:Y:S01]  /*148f0*/  STL [R1+0x140], R8 ;  /* 0x0001400801007387 */ /* 0x000fe20000100800 */
[----:B------:R-:W-:Y:S01]  /*14900*/  ISETP.NE.U32.AND P3, PT, R6, RZ, PT ;  /* 0x000000ff0600720c */ /* 0x000fe20003f65070 */
[----:B------:R-:W-:Y:S02]  /*14910*/  IMAD.MOV.U32 R6, RZ, RZ, R8 ;  /* 0x000000ffff067224 */ /* 0x000fe400078e0008 */
[----:B------:R1:W-:Y:S01]  /*14920*/  STL [R1+0x13c], R9 ;  /* 0x00013c0901007387 */ /* 0x0003e20000100800 */
[----:B------:R-:W-:-:S03]  /*14930*/  IMAD.MOV.U32 R7, RZ, RZ, R9 ;  /* 0x000000ffff077224 */ /* 0x000fc600078e0009 */
[----:B-1----:R-:W3:Y:S04]  /*14940*/  LDL.LU R9, [R1+0x15c] ;  /* 0x00015c0001097983 */ /* 0x002ee80000300800 */
[----:B------:R-:W5:Y:S04]  /*14950*/  LDL.LU R8, [R1+0x160] ;  /* 0x0001600001087983 */ /* 0x000f680000300800 */
[----:B------:R1:W-:Y:S01]  /*14960*/  LDGSTS.E [R5+0xbc00], desc[UR22][R6.64], P3 ;  /* 0x0bc0000006057fae */ /* 0x0003e200099a1016 */
[----:B------:R-:W-:-:S05]  /*14970*/  IADD3 R15, P4, PT, R15, R164, RZ ;  /* 0x000000a40f0f7210 */ /* 0x000fca0007f9e0ff */
[----:B------:R-:W-:Y:S01]  /*14980*/  IMAD.X R16, R16, 0x1, R163, P4 ;  /* 0x0000000110107824 */ /* 0x000fe200020e06a3 */
[----:B------:R-:W-:Y:S04]  /*14990*/  STL [R1+0x148], R15 ;  /* 0x0001480f01007387 */ /* 0x000fe80000100800 */
[----:B------:R1:W-:Y:S04]  /*149a0*/  STL [R1+0x144], R16 ;  /* 0x0001441001007387 */ /* 0x0003e80000100800 */
[----:B------:R-:W3:Y:S04]  /*149b0*/  LDL.LU R18, [R1+0x164] ;  /* 0x0001640001127983 */ /* 0x000ee80000300800 */
[----:B------:R-:W3:Y:S01]  /*149c0*/  LDL.LU R17, [R1+0x168] ;  /* 0x0001680001117983 */ /* 0x000ee20000300800 */
[----:B-1----:R-:W-:Y:S01]  /*149d0*/  IMAD.MOV.U32 R7, RZ, RZ, R16 ;  /* 0x000000ffff077224 */ /* 0x002fe200078e0010 */
[----:B------:R-:W-:-:S02]  /*149e0*/  MOV R6, R15 ;  /* 0x0000000f00067202 */ /* 0x000fc40000000f00 */
[----:B------:R-:W3:Y:S04]  /*149f0*/  LDL.LU R16, [R1+0x16c] ;  /* 0x00016c0001107983 */ /* 0x000ee80000300800 */
[----:B------:R-:W3:Y:S04]  /*14a00*/  LDL.LU R15, [R1+0x170] ;  /* 0x00017000010f7983 */ /* 0x000ee80000300800 */
[----:B------:R1:W-:Y:S01]  /*14a10*/  LDGSTS.E [R5+0xbe00], desc[UR22][R6.64], P3 ;  /* 0x0be0000006057fae */ /* 0x0003e200099a1016 */
[----:B------:R-:W-:-:S04]  /*14a20*/  ISETP.GT.AND P3, PT, R4, 0x30, PT ;  /* 0x000000300400780c */ /* 0x000fc80003f64270 */
[----:B-1----:R-:W-:-:S04]  /*14a30*/  SEL R6, RZ, 0x4, !P3 ;  /* 0x00000004ff067807 */ /* 0x002fc80005800000 */
[----:B------:R-:W-:Y:S02]  /*14a40*/  SEL R6, R6, RZ, !P2 ;  /* 0x000000ff06067207 */ /* 0x000fe40005000000 */
[----:B--2---:R-:W-:-:S05]  /*14a50*/  IADD3 R12, P4, PT, R12, R164, RZ ;  /* 0x000000a40c0c7210 */ /* 0x004fca0007f9e0ff */
[----:B------:R-:W-:Y:S01]  /*14a60*/  IMAD.X R14, R14, 0x1, R163, P4 ;  /* 0x000000010e0e7824 */ /* 0x000fe200020e06a3 */
[----:B------:R-:W-:Y:S01]  /*14a70*/  STL [R1+0x150], R12 ;  /* 0x0001500c01007387 */ /* 0x000fe20000100800 */
[----:B------:R-:W-:Y:S01]  /*14a80*/  ISETP.NE.U32.AND P3, PT, R6, RZ, PT ;  /* 0x000000ff0600720c */ /* 0x000fe20003f65070 */
[----:B------:R-:W-:Y:S02]  /*14a90*/  IMAD.MOV.U32 R6, RZ, RZ, R12 ;  /* 0x000000ffff067224 */ /* 0x000fe400078e000c */
[----:B------:R1:W-:Y:S01]  /*14aa0*/  STL [R1+0x14c], R14 ;  /* 0x00014c0e01007387 */ /* 0x0003e20000100800 */
[----:B------:R-:W-:-:S03]  /*14ab0*/  MOV R7, R14 ;  /* 0x0000000e00077202 */ /* 0x000fc60000000f00 */
[----:B-1----:R-:W2:Y:S04]  /*14ac0*/  LDL.LU R14, [R1+0x174] ;  /* 0x00017400010e7983 */ /* 0x002ea80000300800 */
[----:B------:R-:W2:Y:S04]  /*14ad0*/  LDL.LU R12, [R1+0x178] ;  /* 0x00017800010c7983 */ /* 0x000ea80000300800 */
[----:B------:R1:W-:Y:S01]  /*14ae0*/  LDGSTS.E [R5+0xc000], desc[UR22][R6.64], P3 ;  /* 0x0c00000006057fae */ /* 0x0003e200099a1016 */
[----:B----4-:R-:W-:-:S05]  /*14af0*/  IADD3 R11, P4, PT, R11, R164, RZ ;  /* 0x000000a40b0b7210 */ /* 0x010fca0007f9e0ff */
[----:B------:R-:W-:Y:S01]  /*14b00*/  IMAD.X R13, R13, 0x1, R163, P4 ;  /* 0x000000010d0d7824 */ /* 0x000fe200020e06a3 */
[----:B------:R-:W-:Y:S01]  /*14b10*/  STL [R1+0x158], R11 ;  /* 0x0001580b01007387 */ /* 0x000fe20000100800 */
[----:B-1----:R-:W-:Y:S02]  /*14b20*/  IMAD.MOV.U32 R6, RZ, RZ, R11 ;  /* 0x000000ffff067224 */ /* 0x002fe400078e000b */
[----:B------:R-:W-:Y:S01]  /*14b30*/  IMAD.MOV.U32 R7, RZ, RZ, R13 ;  /* 0x000000ffff077224 */ /* 0x000fe200078e000d */
[----:B------:R1:W-:Y:S04]  /*14b40*/  STL [R1+0x154], R13 ;  /* 0x0001540d01007387 */ /* 0x0003e80000100800 */
[----:B------:R4:W-:Y:S04]  /*14b50*/  LDGSTS.E [R5+0xc200], desc[UR22][R6.64], P3 ;  /* 0x0c20000006057fae */ /* 0x0009e800099a1016 */
[----:B-1----:R-:W2:Y:S04]  /*14b60*/  LDL.LU R13, [R1+0x17c] ;  /* 0x00017c00010d7983 */ /* 0x002ea80000300800 */
[----:B------:R-:W2:Y:S01]  /*14b70*/  LDL.LU R11, [R1+0x180] ;  /* 0x00018000010b7983 */ /* 0x000ea20000300800 */
[----:B------:R-:W-:-:S04]  /*14b80*/  ISETP.GT.AND P3, PT, R4, 0x31, PT ;  /* 0x000000310400780c */ /* 0x000fc80003f64270 */
[----:B----4-:R-:W-:Y:S02]  /*14b90*/  SEL R6, RZ, 0x4, !P3 ;  /* 0x00000004ff067807 */ /* 0x010fe40005800000 */
[----:B-----5:R-:W-:Y:S02]  /*14ba0*/  IADD3 R8, P4, PT, R8, R164, RZ ;  /* 0x000000a408087210 */ /* 0x020fe40007f9e0ff */
[----:B------:R-:W-:Y:S02]  /*14bb0*/  SEL R6, R6, RZ, !P2 ;  /* 0x000000ff06067207 */ /* 0x000fe40005000000 */
[----:B---3--:R-:W-:Y:S01]  /*14bc0*/  IADD3.X R9, PT, PT, R9, R163, RZ, P4, !PT ;  /* 0x000000a309097210 */ /* 0x008fe200027fe4ff */
[----:B------:R-:W-:Y:S01]  /*14bd0*/  STL [R1+0x160], R8 ;  /* 0x0001600801007387 */ /* 0x000fe20000100800 */
[----:B------:R-:W-:Y:S01]  /*14be0*/  ISETP.NE.U32.AND P3, PT, R6, RZ, PT ;  /* 0x000000ff0600720c */ /* 0x000fe20003f65070 */
[----:B------:R-:W-:Y:S02]  /*14bf0*/  IMAD.MOV.U32 R6, RZ, RZ, R8 ;  /* 0x000000ffff067224 */ /* 0x000fe400078e0008 */
[----:B------:R1:W-:Y:S01]  /*14c00*/  STL [R1+0x15c], R9 ;  /* 0x00015c0901007387 */ /* 0x0003e20000100800 */
[----:B------:R-:W-:-:S03]  /*14c10*/  IMAD.MOV.U32 R7, RZ, RZ, R9 ;  /* 0x000000ffff077224 */ /* 0x000fc600078e0009 */
[----:B-1----:R-:W3:Y:S04]  /*14c20*/  LDL.LU R9, [R1+0x184] ;  /* 0x0001840001097983 */ /* 0x002ee80000300800 */
[----:B------:R-:W4:Y:S04]  /*14c30*/  LDL.LU R8, [R1+0x188] ;  /* 0x0001880001087983 */ /* 0x000f280000300800 */
        /* <DEDUP_REMOVED lines=18> */
[----:B-1----:R-:W5:Y:S04]  /*14d60*/  LDL.LU R16, [R1+0x18c] ;  /* 0x00018c0001107983 */ /* 0x002f680000300800 */
[----:B------:R-:W5:Y:S04]  /*14d70*/  LDL.LU R15, [R1+0x190] ;  /* 0x00019000010f7983 */ /* 0x000f680000300800 */
[----:B------:R1:W-:Y:S01]  /*14d80*/  LDGSTS.E [R5+0xc800], desc[UR22][R6.64], P3 ;  /* 0x0c80000006057fae */ /* 0x0003e200099a1016 */
[----:B--2---:R-:W-:-:S05]  /*14d90*/  IADD3 R12, P4, PT, R12, R164, RZ ;  /* 0x000000a40c0c7210 */ /* 0x004fca0007f9e0ff */
[----:B------:R-:W-:Y:S01]  /*14da0*/  IMAD.X R14, R14, 0x1, R163, P4 ;  /* 0x000000010e0e7824 */ /* 0x000fe200020e06a3 */
[----:B------:R-:W-:Y:S01]  /*14db0*/  STL [R1+0x178], R12 ;  /* 0x0001780c01007387 */ /* 0x000fe20000100800 */
[----:B-1----:R-:W-:Y:S02]  /*14dc0*/  IMAD.MOV.U32 R6, RZ, RZ, R12 ;  /* 0x000000ffff067224 */ /* 0x002fe400078e000c */
[----:B------:R-:W-:Y:S01]  /*14dd0*/  IMAD.MOV.U32 R7, RZ, RZ, R14 ;  /* 0x000000ffff077224 */ /* 0x000fe200078e000e */
[----:B------:R1:W-:Y:S04]  /*14de0*/  STL [R1+0x174], R14 ;  /* 0x0001740e01007387 */ /* 0x0003e80000100800 */
[----:B------:R2:W-:Y:S01]  /*14df0*/  LDGSTS.E [R5+0xca00], desc[UR22][R6.64], P3 ;  /* 0x0ca0000006057fae */ /* 0x0005e200099a1016 */
[----:B------:R-:W-:-:S03]  /*14e00*/  ISETP.GT.AND P3, PT, R4, 0x33, PT ;  /* 0x000000330400780c */ /* 0x000fc60003f64270 */
[----:B-1----:R-:W5:Y:S04]  /*14e10*/  LDL.LU R14, [R1+0x194] ;  /* 0x00019400010e7983 */ /* 0x002f680000300800 */
[----:B------:R-:W5:Y:S01]  /*14e20*/  LDL.LU R12, [R1+0x198] ;  /* 0x00019800010c7983 */ /* 0x000f620000300800 */
[----:B--2---:R-:W-:-:S04]  /*14e30*/  SEL R6, RZ, 0x4, !P3 ;  /* 0x00000004ff067807 */ /* 0x004fc80005800000 */
        /* <DEDUP_REMOVED lines=9> */
[----:B------:R-:W2:Y:S04]  /*14ed0*/  LDL.LU R11, [R1+0x1a0] ;  /* 0x0001a000010b7983 */ /* 0x000ea80000300800 */
[----:B------:R1:W-:Y:S01]  /*14ee0*/  LDGSTS.E [R5+0xcc00], desc[UR22][R6.64], P3 ;  /* 0x0cc0000006057fae */ /* 0x0003e200099a1016 */
[----:B----4-:R-:W-:-:S05]  /*14ef0*/  IADD3 R8, P4, PT, R8, R164, RZ ;  /* 0x000000a408087210 */ /* 0x010fca0007f9e0ff */
[----:B---3--:R-:W-:Y:S01]  /*14f00*/  IMAD.X R9, R9, 0x1, R163, P4 ;  /* 0x0000000109097824 */ /* 0x008fe200020e06a3 */
[----:B------:R-:W-:Y:S04]  /*14f10*/  STL [R1+0x188], R8 ;  /* 0x0001880801007387 */ /* 0x000fe80000100800 */
[----:B------:R3:W-:Y:S04]  /*14f20*/  STL [R1+0x184], R9 ;  /* 0x0001840901007387 */ /* 0x0007e80000100800 */
[----:B------:R-:W4:Y:S04]  /*14f30*/  LDL.LU R18, [R1+0x1a4] ;  /* 0x0001a40001127983 */ /* 0x000f280000300800 */
[----:B------:R-:W4:Y:S01]  /*14f40*/  LDL.LU R17, [R1+0x1a8] ;  /* 0x0001a80001117983 */ /* 0x000f220000300800 */
[----:B-1----:R-:W-:Y:S01]  /*14f50*/  MOV R6, R8 ;  /* 0x0000000800067202 */ /* 0x002fe20000000f00 */
[----:B------:R-:W-:-:S02]  /*14f60*/  IMAD.MOV.U32 R7, RZ, RZ, R9 ;  /* 0x000000ffff077224 */ /* 0x000fc400078e0009 */
[----:B---3--:R-:W3:Y:S04]  /*14f70*/  LDL.LU R9, [R1+0x1ac] ;  /* 0x0001ac0001097983 */ /* 0x008ee80000300800 */
[----:B------:R-:W3:Y:S04]  /*14f80*/  LDL.LU R8, [R1+0x1b0] ;  /* 0x0001b00001087983 */ /* 0x000ee80000300800 */
[----:B------:R1:W-:Y:S01]  /*14f90*/  LDGSTS.E [R5+0xce00], desc[UR22][R6.64], P3 ;  /* 0x0ce0000006057fae */ /* 0x0003e200099a1016 */
[----:B------:R-:W-:-:S04]  /*14fa0*/  ISETP.GT.AND P3, PT, R4, 0x34, PT ;  /* 0x000000340400780c */ /* 0x000fc80003f64270 */
[----:B-1----:R-:W-:-:S04]  /*14fb0*/  SEL R6, RZ, 0x4, !P3 ;  /* 0x00000004ff067807 */ /* 0x002fc80005800000 */
[----:B------:R-:W-:-:S04]  /*14fc0*/  SEL R6, R6, RZ, !P2 ;  /* 0x000000ff06067207 */ /* 0x000fc80005000000 */
[----:B------:R-:W-:Y:S02]  /*14fd0*/  ISETP.NE.U32.AND P3, PT, R6, RZ, PT ;  /* 0x000000ff0600720c */ /* 0x000fe40003f65070 */
[----:B-----5:R-:W-:-:S05]  /*14fe0*/  IADD3 R15, P4, PT, R15, R164, RZ ;  /* 0x000000a40f0f7210 */ /* 0x020fca0007f9e0ff */
[----:B------:R-:W-:Y:S01]  /*14ff0*/  IMAD.X R16, R16, 0x1, R163, P4 ;  /* 0x0000000110107824 */ /* 0x000fe200020e06a3 */
[----:B------:R-:W-:Y:S01]  /*15000*/  STL [R1+0x190], R15 ;  /* 0x0001900f01007387 */ /* 0x000fe20000100800 */
[----:B------:R-:W-:-:S03]  /*15010*/  IMAD.MOV.U32 R6, RZ, RZ, R15 ;  /* 0x000000ffff067224 */ /* 0x000fc600078e000f */
[----:B------:R1:W-:Y:S01]  /*15020*/  STL [R1+0x18c], R16 ;  /* 0x00018c1001007387 */ /* 0x0003e20000100800 */
[----:B------:R-:W-:-:S05]  /*15030*/  MOV R7, R16 ;  /* 0x0000001000077202 */ /* 0x000fca0000000f00 */
[----:B------:R5:W-:Y:S04]  /*15040*/  LDGSTS.E [R5+0xd000], desc[UR22][R6.64], P3 ;  /* 0x0d00000006057fae */ /* 0x000be800099a1016 */
[----:B-1----:R-:W3:Y:S04]  /*15050*/  LDL.LU R16, [R1+0x1b4] ;  /* 0x0001b40001107983 */ /* 0x002ee80000300800 */
[----:B------:R-:W3:Y:S01]  /*15060*/  LDL.LU R15, [R1+0x1b8] ;  /* 0x0001b800010f7983 */ /* 0x000ee20000300800 */
[----:B------:R-:W-:-:S05]  /*15070*/  IADD3 R12, P4, PT, R12, R164, RZ ;  /* 0x000000a40c0c7210 */ /* 0x000fca0007f9e0ff */
[----:B------:R-:W-:Y:S01]  /*15080*/  IMAD.X R14, R14, 0x1, R163, P4 ;  /* 0x000000010e0e7824 */ /* 0x000fe200020e06a3 */
[----:B------:R-:W-:Y:S01]  /*15090*/  STL [R1+0x198], R12 ;  /* 0x0001980c01007387 */ /* 0x000fe20000100800 */
[----:B-----5:R-:W-:Y:S02]  /*150a0*/  IMAD.MOV.U32 R6, RZ, RZ, R12 ;  /* 0x000000ffff067224 */ /* 0x020fe400078e000c */
[----:B------:R-:W-:Y:S01]  /*150b0*/  IMAD.MOV.U32 R7, RZ, RZ, R14 ;  /* 0x000000ffff077224 */ /* 0x000fe200078e000e */
[----:B------:R1:W-:Y:S04]  /*150c0*/  STL [R1+0x194], R14 ;  /* 0x0001940e01007387 */ /* 0x0003e80000100800 */
[----:B------:R5:W-:Y:S01]  /*150d0*/  LDGSTS.E [R5+0xd200], desc[UR22][R6.64], P3 ;  /* 0x0d20000006057fae */ /* 0x000be200099a1016 */
[----:B------:R-:W-:-:S03]  /*150e0*/  ISETP.GT.AND P3, PT, R4, 0x35, PT ;  /* 0x000000350400780c */ /* 0x000fc60003f64270 */
[----:B-1----:R-:W3:Y:S04]  /*150f0*/  LDL.LU R14, [R1+0x1bc] ;  /* 0x0001bc00010e7983 */ /* 0x002ee80000300800 */
[----:B------:R-:W3:Y:S01]  /*15100*/  LDL.LU R12, [R1+0x1c0] ;  /* 0x0001c000010c7983 */ /* 0x000ee20000300800 */
[----:B-----5:R-:W-:-:S04]  /*15110*/  SEL R6, RZ, 0x4, !P3 ;  /* 0x00000004ff067807 */ /* 0x020fc80005800000 */
[----:B------:R-:W-:Y:S02]  /*15120*/  SEL R6, R6, RZ, !P2 ;  /* 0x000000ff06067207 */ /* 0x000fe40005000000 */
[----:B--2---:R-:W-:-:S04]  /*15130*/  IADD3 R11, P4, PT, R11, R164, RZ ;  /* 0x000000a40b0b7210 */ /* 0x004fc80007f9e0ff */
[----:B------:R-:W-:Y:S01]  /*15140*/  IADD3.X R13, PT, PT, R13, R163, RZ, P4, !PT ;  /* 0x000000a30d0d7210 */ /* 0x000fe200027fe4ff */
[----:B------:R-:W-:Y:S01]  /*15150*/  STL [R1+0x1a0], R11 ;  /* 0x0001a00b01007387 */ /* 0x000fe20000100800 */
[----:B------:R-:W-:Y:S01]  /*15160*/  ISETP.NE.U32.AND P3, PT, R6, RZ, PT ;  /* 0x000000ff0600720c */ /* 0x000fe20003f65070 */
[----:B------:R-:W-:Y:S02]  /*15170*/  IMAD.MOV.U32 R6, RZ, RZ, R11 ;  /* 0x000000ffff067224 */ /* 0x000fe400078e000b */
[----:B------:R1:W-:Y:S01]  /*15180*/  STL [R1+0x19c], R13 ;  /* 0x00019c0d01007387 */ /* 0x0003e20000100800 */
[----:B------:R-:W-:-:S03]  /*15190*/  IMAD.MOV.U32 R7, RZ, RZ, R13 ;  /* 0x000000ffff077224 */ /* 0x000fc600078e000d */
[----:B-1----:R-:W2:Y:S04]  /*151a0*/  LDL.LU R13, [R1+0x1c4] ;  /* 0x0001c400010d7983 */ /* 0x002ea80000300800 */
[----:B------:R-:W5:Y:S04]  /*151b0*/  LDL.LU R11, [R1+0x1c8] ;  /* 0x0001c800010b7983 */ /* 0x000f680000300800 */
[----:B------:R1:W-:Y:S01]  /*151c0*/  LDGSTS.E [R5+0xd400], desc[UR22][R6.64], P3 ;  /* 0x0d40000006057fae */ /* 0x0003e200099a1016 */
[----:B----4-:R-:W-:-:S05]  /*151d0*/  IADD3 R17, P4, PT, R17, R164, RZ ;  /* 0x000000a411117210 */ /* 0x010fca0007f9e0ff */
[----:B------:R-:W-:Y:S01]  /*151e0*/  IMAD.X R18, R18, 0x1, R163, P4 ;  /* 0x0000000112127824 */ /* 0x000fe200020e06a3 */
[----:B-1----:R-:W-:-:S03]  /*151f0*/  MOV R6, R17 ;  /* 0x0000001100067202 */ /* 0x002fc60000000f00 */
[----:B------:R-:W-:Y:S01]  /*15200*/  IMAD.MOV.U32 R7, RZ, RZ, R18 ;  /* 0x000000ffff077224 */ /* 0x000fe200078e0012 */
[----:B---3--:R-:W-:-:S04]  /*15210*/  IADD3 R8, P4, PT, R8, R164, RZ ;  /* 0x000000a408087210 */ /* 0x008fc80007f9e0ff */
        /* <DEDUP_REMOVED lines=23> */
[----:B-1----:R-:W3:Y:S04]  /*15390*/  LDL.LU R16, [R1+0x1d4] ;  /* 0x0001d40001107983 */ /* 0x002ee80000300800 */
[----:B------:R-:W3:Y:S01]  /*153a0*/  LDL.LU R15, [R1+0x1d8] ;  /* 0x0001d800010f7983 */ /* 0x000ee20000300800 */
        /* <DEDUP_REMOVED lines=9> */
[----:B-1----:R-:W3:Y:S04]  /*15440*/  LDL.LU R14, [R1+0x1dc] ;  /* 0x0001dc00010e7983 */ /* 0x002ee80000300800 */
[----:B------:R-:W3:Y:S04]  /*15450*/  LDL.LU R12, [R1+0x1e0] ;  /* 0x0001e000010c7983 */ /* 0x000ee80000300800 */
[----:B------:R1:W-:Y:S01]  /*15460*/  LDGSTS.E [R5+0xdc00], desc[UR22][R6.64], P3 ;  /* 0x0dc0000006057fae */ /* 0x0003e200099a1016 */
[----:B-----5:R-:W-:-:S05]  /*15470*/  IADD3 R11, P4, PT, R11, R164, RZ ;  /* 0x000000a40b0b7210 */ /* 0x020fca0007f9e0ff */
[----:B--2---:R-:W-:Y:S01]  /*15480*/  IMAD.X R13, R13, 0x1, R163, P4 ;  /* 0x000000010d0d7824 */ /* 0x004fe200020e06a3 */
[----:B------:R-:W-:Y:S04]  /*15490*/  STL [R1+0x1c8], R11 ;  /* 0x0001c80b01007387 */ /* 0x000fe80000100800 */
[----:B------:R2:W-:Y:S04]  /*154a0*/  STL [R1+0x1c4], R13 ;  /* 0x0001c40d01007387 */ /* 0x0005e80000100800 */
[----:B------:R-:W5:Y:S04]  /*154b0*/  LDL.LU R18, [R1+0x1e4] ;  /* 0x0001e40001127983 */ /* 0x000f680000300800 */
[----:B------:R-:W5:Y:S01]  /*154c0*/  LDL.LU R17, [R1+0x1e8] ;  /* 0x0001e80001117983 */ /* 0x000f620000300800 */
[----:B-1----:R-:W-:Y:S01]  /*154d0*/  IMAD.MOV.U32 R7, RZ, RZ, R13 ;  /* 0x000000ffff077224 */ /* 0x002fe200078e000d */
[----:B------:R-:W-:-:S02]  /*154e0*/  MOV R6, R11 ;  /* 0x0000000b00067202 */ /* 0x000fc40000000f00 */
[----:B--2---:R-:W2:Y:S04]  /*154f0*/  LDL.LU R13, [R1+0x1ec] ;  /* 0x0001ec00010d7983 */ /* 0x004ea80000300800 */
        /* <DEDUP_REMOVED lines=15> */
[----:B------:R-:W-:-:S05]  /*155f0*/  IADD3 R15, P4, PT, R15, R164, RZ ;  /* 0x000000a40f0f7210 */ /* 0x000fca0007f9e0ff */
[----:B------:R-:W-:Y:S02]  /*15600*/  IMAD.X R16, R16, 0x1, R163, P4 ;  /* 0x0000000110107824 */ /* 0x000fe400020e06a3 */
[----:B-1----:R-:W-:Y:S02]  /*15610*/  IMAD.MOV.U32 R6, RZ, RZ, R15 ;  /* 0x000000ffff067224 */ /* 0x002fe400078e000f */
[----:B------:R-:W-:-:S05]  /*15620*/  IMAD.MOV.U32 R7, RZ, RZ, R16 ;  /* 0x000000ffff077224 */ /* 0x000fca00078e0010 */
[----:B------:R1:W-:Y:S01]  /*15630*/  LDGSTS.E [R5+0xe200], desc[UR22][R6.64], P3 ;  /* 0x0e20000006057fae */ /* 0x0003e200099a1016 */
[----:B------:R-:W-:-:S03]  /*15640*/  ISETP.GT.AND P3, PT, R4, 0x39, PT ;  /* 0x000000390400780c */ /* 0x000fc60003f64270 */
[----:B------:R-:W-:Y:S04]  /*15650*/  STL [R1+0x1d8], R15 ;  /* 0x0001d80f01007387 */ /* 0x000fe80000100800 */
[----:B------:R1:W-:Y:S02]  /*15660*/  STL [R1+0x1d4], R16 ;  /* 0x0001d41001007387 */ /* 0x0003e40000100800 */
[----:B-1----:R-:W-:-:S04]  /*15670*/  SEL R6, RZ, 0x4, !P3 ;  /* 0x00000004ff067807 */ /* 0x002fc80005800000 */
[----:B------:R-:W-:Y:S01]  /*15680*/  SEL R6, R6, RZ, !P2 ;  /* 0x000000ff06067207 */ /* 0x000fe20005000000 */
[----:B------:R-:W3:Y:S04]  /*15690*/  LDL.LU R16, [R1+0x1fc] ;  /* 0x0001fc0001107983 */ /* 0x000ee80000300800 */
[----:B------:R-:W3:Y:S01]  /*156a0*/  LDL.LU R15, [R1+0x200] ;  /* 0x00020000010f7983 */ /* 0x000ee20000300800 */
        /* <DEDUP_REMOVED lines=40> */
[----:B---3--:R-:W-:-:S04]  /*15930*/  SEL R6, RZ, 0x4, !P3 ;  /* 0x00000004ff067807 */ /* 0x008fc80005800000 */
[----:B------:R-:W-:-:S04]  /*15940*/  SEL R6, R6, RZ, !P2 ;  /* 0x000000ff06067207 */ /* 0x000fc80005000000 */
[----:B------:R-:W-:Y:S02]  /*15950*/  ISETP.NE.U32.AND P3, PT, R6, RZ, PT ;  /* 0x000000ff0600720c */ /* 0x000fe40003f65070 */
[----:B------:R-:W-:-:S04]  /*15960*/  IADD3 R15, P4, PT, R15, R164, RZ ;  /* 0x000000a40f0f7210 */ /* 0x000fc80007f9e0ff */
[----:B------:R-:W-:Y:S01]  /*15970*/  IADD3.X R16, PT, PT, R16, R163, RZ, P4, !PT ;  /* 0x000000a310107210 */ /* 0x000fe200027fe4ff */
[----:B------:R-:W-:Y:S04]  /*15980*/  STL [R1+0x200], R15 ;  /* 0x0002000f01007387 */ /* 0x000fe80000100800 */
[----:B------:R1:W-:Y:S04]  /*15990*/  STL [R1+0x1fc], R16 ;  /* 0x0001fc1001007387 */ /* 0x0003e80000100800 */
[----:B------:R-:W3:Y:S04]  /*159a0*/  LDL.LU R20, [R1+0x21c] ;  /* 0x00021c0001147983 */ /* 0x000ee80000300800 */
[----:B------:R-:W3:Y:S01]  /*159b0*/  LDL.LU R19, [R1+0x220] ;  /* 0x0002200001137983 */ /* 0x000ee20000300800 */
[----:B------:R-:W-:-:S05]  /*159c0*/  IADD3 R12, P4, PT, R12, R164, RZ ;  /* 0x000000a40c0c7210 */ /* 0x000fca0007f9e0ff */
[----:B------:R-:W-:Y:S01]  /*159d0*/  IMAD.X R14, R14, 0x1, R163, P4 ;  /* 0x000000010e0e7824 */ /* 0x000fe200020e06a3 */
[----:B------:R1:W-:Y:S04]  /*159e0*/  STL [R1+0x208], R12 ;  /* 0x0002080c01007387 */ /* 0x0003e80000100800 */
[----:B------:R-:W-:Y:S04]  /*159f0*/  STL [R1+0x204], R14 ;  /* 0x0002040e01007387 */ /* 0x000fe80000100800 */
[----:B------:R-:W3:Y:S04]  /*15a00*/  LDL.LU R18, [R1+0x224] ;  /* 0x0002240001127983 */ /* 0x000ee80000300800 */
[----:B------:R-:W3:Y:S01]  /*15a10*/  LDL.LU R17, [R1+0x228] ;  /* 0x0002280001117983 */ /* 0x000ee20000300800 */
[----:B------:R-:W-:-:S02]  /*15a20*/  IMAD.MOV.U32 R6, RZ, RZ, R15 ;  /* 0x000000ffff067224 */ /* 0x000fc400078e000f */
[----:B------:R-:W-:Y:S02]  /*15a30*/  IMAD.MOV.U32 R7, RZ, RZ, R16 ;  /* 0x000000ffff077224 */ /* 0x000fe400078e0010 */
[----:B-1----:R-:W3:Y:S04]  /*15a40*/  LDL.LU R16, [R1+0x22c] ;  /* 0x00022c0001107983 */ /* 0x002ee80000300800 */
[----:B------:R-:W3:Y:S04]  /*15a50*/  LDL.LU R15, [R1+0x230] ;  /* 0x00023000010f7983 */ /* 0x000ee80000300800 */
[----:B------:R1:W-:Y:S02]  /*15a60*/  LDGSTS.E [R5+0xec00], desc[UR22][R6.64], P3 ;  /* 0x0ec0000006057fae */ /* 0x0003e400099a1016 */
[----:B-1----:R-:W-:Y:S01]  /*15a70*/  MOV R6, R12 ;  /* 0x0000000c00067202 */ /* 0x002fe20000000f00 */
[----:B------:R-:W-:Y:S01]  /*15a80*/  IMAD.MOV.U32 R7, RZ, RZ, R14 ;  /* 0x000000ffff077224 */ /* 0x000fe200078e000e */
[----:B------:R-:W3:Y:S04]  /*15a90*/  LDL.LU R12, [R1+0x238] ;  /* 0x00023800010c7983 */ /* 0x000ee80000300800 */
[----:B------:R1:W-:Y:S01]  /*15aa0*/  LDGSTS.E [R5+0xee00], desc[UR22][R6.64], P3 ;  /* 0x0ee0000006057fae */ /* 0x0003e200099a1016 */
[----:B-----5:R-:W-:-:S05]  /*15ab0*/  IADD3 R11, P4, PT, R11, R164, RZ ;  /* 0x000000a40b0b7210 */ /* 0x020fca0007f9e0ff */
[----:B--2---:R-:W-:Y:S01]  /*15ac0*/  IMAD.X R13, R13, 0x1, R163, P4 ;  /* 0x000000010d0d7824 */ /* 0x004fe200020e06a3 */
[----:B------:R-:W-:Y:S04]  /*15ad0*/  STL [R1+0x210], R11 ;  /* 0x0002100b01007387 */ /* 0x000fe80000100800 */
[----:B------:R2:W-:Y:S01]  /*15ae0*/  STL [R1+0x20c], R13 ;  /* 0x00020c0d01007387 */ /* 0x0005e20000100800 */
[----:B-1----:R-:W-:-:S03]  /*15af0*/  MOV R7, R13 ;  /* 0x0000000d00077202 */ /* 0x002fc60000000f00 */
[----:B--2---:R-:W2:Y:S01]  /*15b00*/  LDL.LU R13, [R1+0x234] ;  /* 0x00023400010d7983 */ /* 0x004ea20000300800 */
[----:B------:R-:W-:-:S04]  /*15b10*/  ISETP.GT.AND P3, PT, R4, 0x3c, PT ;  /* 0x0000003c0400780c */ /* 0x000fc80003f64270 */
[----:B------:R-:W-:-:S04]  /*15b20*/  SEL R6, RZ, 0x4, !P3 ;  /* 0x00000004ff067807 */ /* 0x000fc80005800000 */
[----:B------:R-:W-:-:S04]  /*15b30*/  SEL R6, R6, RZ, !P2 ;  /* 0x000000ff06067207 */ /* 0x000fc80005000000 */
[----:B------:R-:W-:Y:S01]  /*15b40*/  ISETP.NE.U32.AND P3, PT, R6, RZ, PT ;  /* 0x000000ff0600720c */ /* 0x000fe20003f65070 */
[----:B------:R-:W-:Y:S01]  /*15b50*/  IMAD.MOV.U32 R6, RZ, RZ, R11 ;  /* 0x000000ffff067224 */ /* 0x000fe200078e000b */
[----:B----4-:R-:W-:-:S05]  /*15b60*/  IADD3 R8, P4, PT, R8, R164, RZ ;  /* 0x000000a408087210 */ /* 0x010fca0007f9e0ff */
[----:B------:R-:W-:Y:S01]  /*15b70*/  IMAD.X R9, R9, 0x1, R163, P4 ;  /* 0x0000000109097824 */ /* 0x000fe200020e06a3 */
[----:B------:R-:W-:Y:S05]  /*15b80*/  STL [R1+0x218], R8 ;  /* 0x0002180801007387 */ /* 0x000fea0000100800 */
[----:B------:R1:W-:Y:S04]  /*15b90*/  LDGSTS.E [R5+0xf000], desc[UR22][R6.64], P3 ;  /* 0x0f00000006057fae */ /* 0x0003e800099a1016 */
[----:B------:R4:W-:Y:S04]  /*15ba0*/  STL [R1+0x214], R9 ;  /* 0x0002140901007387 */ /* 0x0009e80000100800 */
[----:B------:R-:W5:Y:S01]  /*15bb0*/  LDL.LU R14, [R1+0x23c] ;  /* 0x00023c00010e7983 */ /* 0x000f620000300800 */
[----:B-1----:R-:W-:-:S03]  /*15bc0*/  IMAD.MOV.U32 R6, RZ, RZ, R8 ;  /* 0x000000ffff067224 */ /* 0x002fc600078e0008 */
[----:B------:R-:W5:Y:S01]  /*15bd0*/  LDL.LU R11, [R1+0x240] ;  /* 0x00024000010b7983 */ /* 0x000f620000300800 */
[----:B------:R-:W-:-:S03]  /*15be0*/  IMAD.MOV.U32 R7, RZ, RZ, R9 ;  /* 0x000000ffff077224 */ /* 0x000fc600078e0009 */
[----:B----4-:R-:W4:Y:S04]  /*15bf0*/  LDL.LU R9, [R1+0x244] ;  /* 0x0002440001097983 */ /* 0x010f280000300800 */
[----:B------:R1:W-:Y:S01]  /*15c00*/  LDGSTS.E [R5+0xf200], desc[UR22][R6.64], P3 ;  /* 0x0f20000006057fae */ /* 0x0003e200099a1016 */
[----:B------:R-:W-:-:S03]  /*15c10*/  ISETP.GT.AND P3, PT, R4, 0x3d, PT ;  /* 0x0000003d0400780c */ /* 0x000fc60003f64270 */
[----:B------:R-:W4:Y:S01]  /*15c20*/  LDL.LU R8, [R1+0x248] ;  /* 0x0002480001087983 */ /* 0x000f220000300800 */
[----:B-1----:R-:W-:-:S04]  /*15c30*/  SEL R6, RZ, 0x4, !P3 ;  /* 0x00000004ff067807 */ /* 0x002fc80005800000 */
[----:B------:R-:W-:-:S04]  /*15c40*/  SEL R6, R6, RZ, !P2 ;  /* 0x000000ff06067207 */ /* 0x000fc80005000000 */
[----:B------:R-:W-:Y:S02]  /*15c50*/  ISETP.NE.U32.AND P3, PT, R6, RZ, PT ;  /* 0x000000ff0600720c */ /* 0x000fe40003f65070 */
[----:B---3--:R-:W-:-:S04]  /*15c60*/  IADD3 R19, P4, PT, R19, R164, RZ ;  /* 0x000000a413137210 */ /* 0x008fc80007f9e0ff */
[----:B------:R-:W-:Y:S01]  /*15c70*/  IADD3.X R20, PT, PT, R20, R163, RZ, P4, !PT ;  /* 0x000000a314147210 */ /* 0x000fe200027fe4ff */
[----:B------:R-:W-:-:S04]  /*15c80*/  IMAD.MOV.U32 R6, RZ, RZ, R19 ;  /* 0x000000ffff067224 */ /* 0x000fc800078e0013 */
[----:B------:R-:W-:-:S05]  /*15c90*/  IMAD.MOV.U32 R7, RZ, RZ, R20 ;  /* 0x000000ffff077224 */ /* 0x000fca00078e0014 */
[----:B------:R1:W-:Y:S01]  /*15ca0*/  LDGSTS.E [R5+0xf400], desc[UR22][R6.64], P3 ;  /* 0x0f40000006057fae */ /* 0x0003e200099a1016 */
[----:B------:R-:W-:-:S05]  /*15cb0*/  IADD3 R17, P4, PT, R17, R164, RZ ;  /* 0x000000a411117210 */ /* 0x000fca0007f9e0ff */
[----:B------:R-:W-:Y:S01]  /*15cc0*/  IMAD.X R18, R18, 0x1, R163, P4 ;  /* 0x0000000112127824 */ /* 0x000fe200020e06a3 */
[----:B-1----:R-:W-:-:S03]  /*15cd0*/  MOV R6, R17 ;  /* 0x0000001100067202 */ /* 0x002fc60000000f00 */
[----:B------:R-:W-:-:S05]  /*15ce0*/  IMAD.MOV.U32 R7, RZ, RZ, R18 ;  /* 0x000000ffff077224 */ /* 0x000fca00078e0012 */
[----:B------:R1:W-:Y:S01]  /*15cf0*/  LDGSTS.E [R5+0xf600], desc[UR22][R6.64], P3 ;  /* 0x0f60000006057fae */ /* 0x0003e200099a1016 */
[----:B------:R-:W-:Y:S02]  /*15d00*/  ISETP.GT.AND P3, PT, R4, 0x3e, PT ;  /* 0x0000003e0400780c */ /* 0x000fe40003f64270 */
[----:B------:R-:W-:Y:S02]  /*15d10*/  IADD3 R15, P6, PT, R15, R164, RZ ;  /* 0x000000a40f0f7210 */ /* 0x000fe40007fde0ff */
[----:B-1----:R-:W-:-:S04]  /*15d20*/  SEL R6, RZ, 0x4, !P3 ;  /* 0x00000004ff067807 */ /* 0x002fc80005800000 */
[----:B------:R-:W-:-:S04]  /*15d30*/  SEL R6, R6, RZ, !P2 ;  /* 0x000000ff06067207 */ /* 0x000fc80005000000 */
[----:B------:R-:W-:Y:S01]  /*15d40*/  ISETP.NE.U32.AND P3, PT, R6, RZ, PT ;  /* 0x000000ff0600720c */ /* 0x000fe20003f65070 */
[--C-:B------:R-:W-:Y:S01]  /*15d50*/  IMAD.X R16, R16, 0x1, R163.reuse, P6 ;  /* 0x0000000110107824 */ /* 0x100fe200030e06a3 */
[----:B------:R-:W-:Y:S01]  /*15d60*/  IADD3 R12, P4, PT, R12, R164, RZ ;  /* 0x000000a40c0c7210 */ /* 0x000fe20007f9e0ff */
[----:B------:R1:W-:Y:S01]  /*15d70*/  STL [R1+0x220], R19 ;  /* 0x0002201301007387 */ /* 0x0003e20000100800 */
[----:B------:R-:W-:Y:S01]  /*15d80*/  MOV R6, R15 ;  /* 0x0000000f00067202 */ /* 0x000fe20000000f00 */
[----:B------:R-:W-:Y:S02]  /*15d90*/  IMAD.MOV.U32 R7, RZ, RZ, R16 ;  /* 0x000000ffff077224 */ /* 0x000fe400078e0010 */
[----:B------:R-:W-:Y:S04]  /*15da0*/  STL [R1+0x21c], R20 ;  /* 0x00021c1401007387 */ /* 0x000fe80000100800 */
[----:B------:R-:W-:Y:S04]  /*15db0*/  STL [R1+0x228], R17 ;  /* 0x0002281101007387 */ /* 0x000fe80000100800 */
[----:B------:R-:W-:Y:S04]  /*15dc0*/  STL [R1+0x224], R18 ;  /* 0x0002241201007387 */ /* 0x000fe80000100800 */
[----:B------:R-:W-:Y:S01]  /*15dd0*/  STL [R1+0x230], R15 ;  /* 0x0002300f01007387 */ /* 0x000fe20000100800 */
[----:B--2---:R-:W-:-:S03]  /*15de0*/  IMAD.X R13, R13, 0x1, R163, P4 ;  /* 0x000000010d0d7824 */ /* 0x004fc600020e06a3 */
[----:B------:R-:W-:Y:S04]  /*15df0*/  STL [R1+0x22c], R16 ;  /* 0x00022c1001007387 */ /* 0x000fe80000100800 */
[----:B------:R2:W-:Y:S04]  /*15e00*/  STL [R1+0x238], R12 ;  /* 0x0002380c01007387 */ /* 0x0005e80000100800 */
[----:B------:R3:W-:Y:S04]  /*15e10*/  LDGSTS.E [R5+0xf800], desc[UR22][R6.64], P3 ;  /* 0x0f80000006057fae */ /* 0x0007e800099a1016 */
[----:B------:R2:W-:Y:S04]  /*15e20*/  STL [R1+0x234], R13 ;  /* 0x0002340d01007387 */ /* 0x0005e80000100800 */
[----:B-1----:R-:W4:Y:S01]  /*15e30*/  LDL.LU R19, [R1+0x24c] ;  /* 0x00024c0001137983 */ /* 0x002f220000300800 */
[----:B---3--:R-:W-:-:S03]  /*15e40*/  IMAD.MOV.U32 R6, RZ, RZ, R12 ;  /* 0x000000ffff067224 */ /* 0x008fc600078e000c */
[----:B--2---:R-:W2:Y:S01]  /*15e50*/  LDL.LU R12, [R1+0x250] ;  /* 0x00025000010c7983 */ /* 0x004ea20000300800 */
[----:B------:R-:W-:-:S03]  /*15e60*/  IMAD.MOV.U32 R7, RZ, RZ, R13 ;  /* 0x000000ffff077224 */ /* 0x000fc600078e000d */
[----:B------:R-:W3:Y:S04]  /*15e70*/  LDL.LU R16, [R1+0x26c] ;  /* 0x00026c0001107983 */ /* 0x000ee80000300800 */
[----:B------:R-:W3:Y:S01]  /*15e80*/  LDL.LU R13, [R1+0x270] ;  /* 0x00027000010d7983 */ /* 0x000ee20000300800 */
[----:B------:R-:W-:-:S03]  /*15e90*/  ISETP.GT.AND P6, PT, R4, 0x3f, PT ;  /* 0x0000003f0400780c */ /* 0x000fc60003fc4270 */
[----:B------:R1:W-:Y:S01]  /*15ea0*/  LDGSTS.E [R5+0xfa00], desc[UR22][R6.64], P3 ;  /* 0x0fa0000006057fae */ /* 0x0003e200099a1016 */
[----:B------:R-:W-:-:S04]  /*15eb0*/  SEL R4, RZ, 0x4, !P6 ;  /* 0x00000004ff047807 */ /* 0x000fc80007000000 */
[----:B------:R-:W-:Y:S02]  /*15ec0*/  SEL R4, R4, RZ, !P2 ;  /* 0x000000ff04047207 */ /* 0x000fe40005000000 */
[-C--:B-----5:R-:W-:Y:S02]  /*15ed0*/  IADD3 R11, P4, PT, R11, R164.reuse, RZ ;  /* 0x000000a40b0b7210 */ /* 0x0a0fe40007f9e0ff */
[----:B------:R-:W-:Y:S02]  /*15ee0*/  ISETP.NE.U32.AND P3, PT, R4, RZ, PT ;  /* 0x000000ff0400720c */ /* 0x000fe40003f65070 */
[----:B------:R-:W-:Y:S01]  /*15ef0*/  IADD3.X R14, PT, PT, R14, R163, RZ, P4, !PT ;  /* 0x000000a30e0e7210 */ /* 0x000fe200027fe4ff */
[----:B-1----:R-:W-:Y:S01]  /*15f00*/  IMAD.MOV.U32 R6, RZ, RZ, R11 ;  /* 0x000000ffff067224 */ /* 0x002fe200078e000b */
[----:B----4-:R-:W-:-:S03]  /*15f10*/  IADD3 R8, P6, PT, R8, R164, RZ ;  /* 0x000000a408087210 */ /* 0x010fc60007fde0ff */
[----:B------:R-:W-:Y:S01]  /*15f20*/  IMAD.MOV.U32 R7, RZ, RZ, R14 ;  /* 0x000000ffff077224 */ /* 0x000fe200078e000e */
[----:B------:R-:W-:Y:S01]  /*15f30*/  STL [R1+0x240], R11 ;  /* 0x0002400b01007387 */ /* 0x000fe20000100800 */
[----:B------:R-:W-:-:S03]  /*15f40*/  IMAD.X R9, R9, 0x1, R163, P6 ;  /* 0x0000000109097824 */ /* 0x000fc600030e06a3 */
[----:B------:R-:W-:Y:S04]  /*15f50*/  STL [R1+0x23c], R14 ;  /* 0x00023c0e01007387 */ /* 0x000fe80000100800 */
[----:B------:R-:W-:Y:S04]  /*15f60*/  STL [R1+0x248], R8 ;  /* 0x0002480801007387 */ /* 0x000fe80000100800 */
[----:B------:R1:W-:Y:S04]  /*15f70*/  LDGSTS.E [R5+0xfc00], desc[UR22][R6.64], P3 ;  /* 0x0fc0000006057fae */ /* 0x0003e800099a1016 */
[----:B------:R4:W-:Y:S01]  /*15f80*/  STL [R1+0x244], R9 ;  /* 0x0002440901007387 */ /* 0x0009e20000100800 */
[----:B-1----:R-:W-:-:S02]  /*15f90*/  IMAD.MOV.U32 R7, RZ, RZ, R9 ;  /* 0x000000ffff077224 */ /* 0x002fc400078e0009 */
[----:B----4-:R-:W1:Y:S01]  /*15fa0*/  S2R R9, SR_TID.X ;  /* 0x0000000000097919 */ /* 0x010e620000002100 */
[----:B------:R-:W-:Y:S02]  /*15fb0*/  MOV R6, R8 ;  /* 0x0000000800067202 */ /* 0x000fe40000000f00 */
[----:B------:R-:W4:Y:S04]  /*15fc0*/  LDL.LU R8, [R1+0x290] ;  /* 0x0002900001087983 */ /* 0x000f280000300800 */
[----:B------:R-:W5:Y:S01]  /*15fd0*/  LDL.LU R14, [R1+0x2b0] ;  /* 0x0002b000010e7983 */ /* 0x000f620000300800 */
[----:B------:R-:W-:-:S03]  /*15fe0*/  IMAD R4, R167, -0x40, R10 ;  /* 0xffffffc0a7047824 */ /* 0x000fc600078e020a */
[----:B------:R-:W5:Y:S04]  /*15ff0*/  LDL.LU R17, [R1+0x28c] ;  /* 0x00028c0001117983 */ /* 0x000f680000300800 */
[----:B------:R1:W-:Y:S04]  /*16000*/  LDGSTS.E [R5+0xfe00], desc[UR22][R6.64], P3 ;  /* 0x0fe0000006057fae */ /* 0x0003e800099a1016 */
[----:B------:R-:W5:Y:S01]  /*16010*/  LDL.LU R18, [R1+0x2ac] ;  /* 0x0002ac0001127983 */ /* 0x000f620000300800 */
[----:B------:R-:W-:-:S03]  /*16020*/  UIADD3 UR12, UPT, UPT, UR12, 0x1, URZ ;  /* 0x000000010c0c7890 */ /* 0x000fc6000fffe0ff */
[----:B------:R-:W5:Y:S01]  /*16030*/  LDL.LU R15, [R1+0x2cc] ;  /* 0x0002cc00010f7983 */ /* 0x000f620000300800 */
[----:B-1----:R-:W-:-:S03]  /*16040*/  LOP3.LUT R5, R9, 0x3f, RZ, 0xc0, !PT ;  /* 0x0000003f09057812 */ /* 0x002fc600078ec0ff */
[----:B------:R-:W0:Y:S01]  /*16050*/  LDGDEPBAR ;  /* 0x00000000000079af */ /* 0x000e220000000000 */
[----:B------:R-:W-:-:S03]  /*16060*/  ISETP.GE.AND P3, PT, R5, R4, PT ;  /* 0x000000040500720c */ /* 0x000fc60003f66270 */
[----:B------:R-:W5:Y:S01]  /*16070*/  LDL.LU R9, [R1+0x2d0] ;  /* 0x0002d00001097983 */ /* 0x000f620000300800 */
[----:B------:R-:W-:Y:S01]  /*16080*/  UISETP.GT.AND UP1, UPT, UR12, 0x1, UPT ;  /* 0x000000010c00788c */ /* 0x000fe2000bf24270 */
[----:B------:R-:W-:Y:S02]  /*16090*/  SEL R4, RZ, 0x4, P3 ;  /* 0x00000004ff047807 */ /* 0x000fe40001800000 */
[----:B------:R-:W5:Y:S04]  /*160a0*/  LDL.LU R11, [R1+0x2ec] ;  /* 0x0002ec00010b7983 */ /* 0x000f680000300800 */
[----:B------:R-:W5:Y:S01]  /*160b0*/  LDL.LU R10, [R1+0x2f0] ;  /* 0x0002f000010a7983 */ /* 0x000f620000300800 */
[----:B------:R-:W-:Y:S01]  /*160c0*/  SEL R4, R4, RZ, !P2 ;  /* 0x000000ff04047207 */ /* 0x000fe20005000000 */
[----:B------:R-:W-:-:S03]  /*160d0*/  USEL UR12, UR12, URZ, !UP1 ;  /* 0x000000ff0c0c7287 */ /* 0x000fc6000c800000 */
[----:B------:R-:W-:Y:S01]  /*160e0*/  ISETP.NE.U32.AND P2, PT, R4, RZ, PT ;  /* 0x000000ff0400720c */ /* 0x000fe20003f45070 */
[----:B------:R-:W-:-:S06]  /*160f0*/  ULEA UR5, UR12, UR8, 0xf ;  /* 0x000000080c057291 */ /* 0x000fcc000f8e78ff */
[----:B------:R-:W-:Y:S02]  /*16100*/  IADD3 R6, PT, PT, R3, UR5, RZ ;  /* 0x0000000503067c10 */ /* 0x000fe4000fffe0ff */
[----:B--2---:R-:W-:-:S05]  /*16110*/  IADD3 R12, P3, PT, R12, R166, RZ ;  /* 0x000000a60c0c7210 */ /* 0x004fca0007f7e0ff */
[--C-:B------:R-:W-:Y:S01]  /*16120*/  IMAD.X R19, R19, 0x1, R165.reuse, P3 ;  /* 0x0000000113137824 */ /* 0x100fe200018e06a5 */
[----:B---3--:R-:W-:Y:S01]  /*16130*/  IADD3 R13, P4, PT, R13, R166, RZ ;  /* 0x000000a60d0d7210 */ /* 0x008fe20007f9e0ff */
[----:B------:R1:W-:Y:S04]  /*16140*/  STL [R1+0x250], R12 ;  /* 0x0002500c01007387 */ /* 0x0003e80000100800 */
[----:B------:R-:W-:Y:S01]  /*16150*/  IMAD.X R16, R16, 0x1, R165, P4 ;  /* 0x0000000110107824 */ /* 0x000fe200020e06a5 */
[----:B------:R-:W-:Y:S01]  /*16160*/  STL [R1+0x24c], R19 ;  /* 0x00024c1301007387 */ /* 0x000fe20000100800 */
[----:B------:R-:W-:Y:S02]  /*16170*/  IMAD.MOV.U32 R4, RZ, RZ, R12 ;  /* 0x000000ffff047224 */ /* 0x000fe400078e000c */
[----:B------:R-:W-:Y:S01]  /*16180*/  IMAD.MOV.U32 R5, RZ, RZ, R19 ;  /* 0x000000ffff057224 */ /* 0x000fe200078e0013 */
[----:B------:R-:W-:Y:S04]  /*16190*/  STL [R1+0x270], R13 ;  /* 0x0002700d01007387 */ /* 0x000fe80000100800 */
[----:B------:R2:W-:Y:S04]  /*161a0*/  STL [R1+0x26c], R16 ;  /* 0x00026c1001007387 */ /* 0x0005e80000100800 */
[----:B-1----:R-:W3:Y:S04]  /*161b0*/  LDL.LU R12, [R1+0x310] ;  /* 0x00031000010c7983 */ /* 0x002ee80000300800 */
[----:B------:R1:W-:Y:S04]  /*161c0*/  LDGSTS.E [R6+0x10000], desc[UR22][R4.64], P2 ;  /* 0x1000000004067fae */ /* 0x0003e800091a1016 */
[----:B------:R-:W3:Y:S01]  /*161d0*/  LDL.LU R7, [R1+0x330] ;  /* 0x0003300001077983 */ /* 0x000ee20000300800 */
[----:B-1----:R-:W-:-:S03]  /*161e0*/  MOV R5, R16 ;  /* 0x0000001000057202 */ /* 0x002fc60000000f00 */
[----:B--2---:R-:W2:Y:S01]  /*161f0*/  LDL.LU R16, [R1+0x30c] ;  /* 0x00030c0001107983 */ /* 0x004ea20000300800 */
[----:B------:R-:W-:-:S03]  /*16200*/  IMAD.MOV.U32 R4, RZ, RZ, R13 ;  /* 0x000000ffff047224 */ /* 0x000fc600078e000d */
[----:B------:R-:W2:Y:S04]  /*16210*/  LDL.LU R13, [R1+0x32c] ;  /* 0x00032c00010d7983 */ /* 0x000ea80000300800 */
[----:B------:R1:W-:Y:S01]  /*16220*/  LDGSTS.E [R6+0x10400], desc[UR22][R4.64], P2 ;  /* 0x1040000004067fae */ /* 0x0003e200091a1016 */
[-C--:B----4-:R-:W-:Y:S02]  /*16230*/  IADD3 R8, P3, PT, R8, R166.reuse, RZ ;  /* 0x000000a608087210 */ /* 0x090fe40007f7e0ff */
[----:B-----5:R-:W-:-:S03]  /*16240*/  IADD3 R14, P4, PT, R14, R166, RZ ;  /* 0x000000a60e0e7210 */ /* 0x020fc60007f9e0ff */
[----:B------:R-:W-:Y:S01]  /*16250*/  IMAD.X R17, R17, 0x1, R165, P3 ;  /* 0x0000000111117824 */ /* 0x000fe200018e06a5 */
[----:B------:R-:W-:Y:S01]  /*16260*/  STL [R1+0x290], R8 ;  /* 0x0002900801007387 */ /* 0x000fe20000100800 */
[----:B-1----:R-:W-:-:S03]  /*16270*/  IMAD.MOV.U32 R4, RZ, RZ, R8 ;  /* 0x000000ffff047224 */ /* 0x002fc600078e0008 */
[----:B------:R1:W-:Y:S01]  /*16280*/  STL [R1+0x28c], R17 ;  /* 0x00028c1101007387 */ /* 0x0003e20000100800 */
[----:B------:R-:W-:Y:S01]  /*16290*/  MOV R5, R17 ;  /* 0x0000001100057202 */ /* 0x000fe20000000f00 */
[----:B------:R-:W-:Y:S02]  /*162a0*/  IMAD.X R18, R18, 0x1, R165, P4 ;  /* 0x0000000112127824 */ /* 0x000fe400020e06a5 */
[----:B------:R-:W-:Y:S04]  /*162b0*/  STL [R1+0x2b0], R14 ;  /* 0x0002b00e01007387 */ /* 0x000fe80000100800 */
[----:B------:R4:W-:Y:S04]  /*162c0*/  LDGSTS.E [R6+0x10800], desc[UR22][R4.64], P2 ;  /* 0x1080000004067fae */ /* 0x0009e800091a1016 */
[----:B-1----:R-:W5:Y:S04]  /*162d0*/  LDL.LU R17, [R1+0x350] ;  /* 0x0003500001117983 */ /* 0x002f680000300800 */
[----:B------:R1:W-:Y:S01]  /*162e0*/  STL [R1+0x2ac], R18 ;  /* 0x0002ac1201007387 */ /* 0x0003e20000100800 */
[----:B------:R-:W-:-:S03]  /*162f0*/  IADD3 R9, P3, PT, R9, R166, RZ ;  /* 0x000000a609097210 */ /* 0x000fc60007f7e0ff */
[----:B------:R-:W5:Y:S01]  /*16300*/  LDL.LU R8, [R1+0x370] ;  /* 0x0003700001087983 */ /* 0x000f620000300800 */
[----:B----4-:R-:W-:Y:S02]  /*16310*/  IMAD.MOV.U32 R5, RZ, RZ, R18 ;  /* 0x000000ffff057224 */ /* 0x010fe400078e0012 */
[----:B------:R-:W-:Y:S01]  /*16320*/  IMAD.X R15, R15, 0x1, R165, P3 ;  /* 0x000000010f0f7824 */ /* 0x000fe200018e06a5 */
[----:B-1----:R-:W4:Y:S01]  /*16330*/  LDL.LU R18, [R1+0x34c] ;  /* 0x00034c0001127983 */ /* 0x002f220000300800 */
[----:B------:R-:W-:Y:S01]  /*16340*/  IMAD.MOV.U32 R4, RZ, RZ, R14 ;  /* 0x000000ffff047224 */ /* 0x000fe200078e000e */
[----:B------:R-:W-:Y:S02]  /*16350*/  IADD3 R10, P4, PT, R10, R166, RZ ;  /* 0x000000a60a0a7210 */ /* 0x000fe40007f9e0ff */
[----:B------:R-:W4:Y:S02]  /*16360*/  LDL.LU R14, [R1+0x36c] ;  /* 0x00036c00010e7983 */ /* 0x000f240000300800 */
[----:B------:R-:W-:-:S02]  /*16370*/  IADD3.X R11, PT, PT, R11, R165, RZ, P4, !PT ;  /* 0x000000a50b0b7210 */ /* 0x000fc400027fe4ff */
[----:B------:R1:W-:Y:S04]  /*16380*/  STL [R1+0x2d0], R9 ;  /* 0x0002d00901007387 */ /* 0x0003e80000100800 */
[----:B------:R1:W-:Y:S04]  /*16390*/  STL [R1+0x2cc], R15 ;  /* 0x0002cc0f01007387 */ /* 0x0003e80000100800 */
[----:B------:R1:W-:Y:S04]  /*163a0*/  STL [R1+0x2f0], R10 ;  /* 0x0002f00a01007387 */ /* 0x0003e80000100800 */
[----:B------:R-:W4:Y:S04]  /*163b0*/  LDL.LU R19, [R1+0x390] ;  /* 0x0003900001137983 */ /* 0x000f280000300800 */
[----:B------:R1:W-:Y:S04]  /*163c0*/  LDGSTS.E [R6+0x10c00], desc[UR22][R4.64], P2 ;  /* 0x10c0000004067fae */ /* 0x0003e800091a1016 */
[----:B------:R1:W-:Y:S02]  /*163d0*/  STL [R1+0x2ec], R11 ;  /* 0x0002ec0b01007387 */ /* 0x0003e40000100800 */
[----:B-1----:R-:W-:-:S02]  /*163e0*/  IMAD.MOV.U32 R4, RZ, RZ, R9 ;  /* 0x000000ffff047224 */ /* 0x002fc400078e0009 */
[----:B------:R-:W4:Y:S04]  /*163f0*/  LDL.LU R9, [R1+0x3b0] ;  /* 0x0003b00001097983 */ /* 0x000f280000300800 */
[----:B------:R-:W4:Y:S01]  /*16400*/  LDL.LU R20, [R1+0x38c] ;  /* 0x00038c0001147983 */ /* 0x000f220000300800 */
[----:B------:R-:W-:-:S03]  /*16410*/  IMAD.MOV.U32 R5, RZ, RZ, R15 ;  /* 0x000000ffff057224 */ /* 0x000fc600078e000f */
[----:B------:R-:W4:Y:S04]  /*16420*/  LDL.LU R15, [R1+0x3ac] ;  /* 0x0003ac00010f7983 */ /* 0x000f280000300800 */
[----:B------:R1:W-:Y:S02]  /*16430*/  LDGSTS.E [R6+0x11000], desc[UR22][R4.64], P2 ;  /* 0x1100000004067fae */ /* 0x0003e400091a1016 */
[----:B-1----:R-:W-:Y:S01]  /*16440*/  IMAD.MOV.U32 R4, RZ, RZ, R10 ;  /* 0x000000ffff047224 */ /* 0x002fe200078e000a */
[----:B------:R-:W-:Y:S01]  /*16450*/  MOV R5, R11 ;  /* 0x0000000b00057202 */ /* 0x000fe20000000f00 */
[----:B------:R-:W4:Y:S04]  /*16460*/  LDL.LU R10, [R1+0x3d0] ;  /* 0x0003d000010a7983 */ /* 0x000f280000300800 */
[----:B------:R-:W4:Y:S04]  /*16470*/  LDL.LU R11, [R1+0x3f0] ;  /* 0x0003f000010b7983 */ /* 0x000f280000300800 */
[----:B------:R1:W-:Y:S01]  /*16480*/  LDGSTS.E [R6+0x11400], desc[UR22][R4.64], P2 ;  /* 0x1140000004067fae */ /* 0x0003e200091a1016 */
[----:B---3--:R-:W-:-:S05]  /*16490*/  IADD3 R12, P3, PT, R12, R166, RZ ;  /* 0x000000a60c0c7210 */ /* 0x008fca0007f7e0ff */
[----:B------:R3:W-:Y:S01]  /*164a0*/  STL [R1+0x310], R12 ;  /* 0x0003100c01007387 */ /* 0x0007e20000100800 */
[----:B------:R-:W-:Y:S01]  /*164b0*/  IADD3 R7, P4, PT, R7, R166, RZ ;  /* 0x000000a607077210 */ /* 0x000fe20007f9e0ff */
[----:B-1----:R-:W-:Y:S02]  /*164c0*/  IMAD.MOV.U32 R4, RZ, RZ, R12 ;  /* 0x000000ffff047224 */ /* 0x002fe400078e000c */
[--C-:B--2---:R-:W-:Y:S02]  /*164d0*/  IMAD.X R16, R16, 0x1, R165.reuse, P3 ;  /* 0x0000000110107824 */ /* 0x104fe400018e06a5 */
[----:B------:R-:W-:-:S03]  /*164e0*/  IMAD.X R13, R13, 0x1, R165, P4 ;  /* 0x000000010d0d7824 */ /* 0x000fc600020e06a5 */
[----:B------:R1:W-:Y:S04]  /*164f0*/  STL [R1+0x30c], R16 ;  /* 0x00030c1001007387 */ /* 0x0003e80000100800 */
[----:B------:R2:W-:Y:S04]  /*16500*/  STL [R1+0x330], R7 ;  /* 0x0003300701007387 */ /* 0x0005e80000100800 */
[----:B---3--:R-:W3:Y:S01]  /*16510*/  LDL.LU R12, [R1+0x3cc] ;  /* 0x0003cc00010c7983 */ /* 0x008ee20000300800 */
[----:B------:R-:W-:-:S03]  /*16520*/  MOV R5, R16 ;  /* 0x0000001000057202 */ /* 0x000fc60000000f00 */
[----:B------:R2:W-:Y:S04]  /*16530*/  STL [R1+0x32c], R13 ;  /* 0x00032c0d01007387 */ /* 0x0005e80000100800 */
[----:B-1----:R-:W3:Y:S04]  /*16540*/  LDL.LU R16, [R1+0x3ec] ;  /* 0x0003ec0001107983 */ /* 0x002ee80000300800 */
[----:B------:R1:W-:Y:S02]  /*16550*/  LDGSTS.E [R6+0x11800], desc[UR22][R4.64], P2 ;  /* 0x1180000004067fae */ /* 0x0003e400091a1016 */
[----:B-1----:R-:W-:Y:S01]  /*16560*/  IMAD.MOV.U32 R4, RZ, RZ, R7 ;  /* 0x000000ffff047224 */ /* 0x002fe200078e0007 */
[-C--:B-----5:R-:W-:Y:S01]  /*16570*/  IADD3 R17, P3, PT, R17, R166.reuse, RZ ;  /* 0x000000a611117210 */ /* 0x0a0fe20007f7e0ff */
[----:B------:R-:W-:Y:S01]  /*16580*/  IMAD.MOV.U32 R5, RZ, RZ, R13 ;  /* 0x000000ffff057224 */ /* 0x000fe200078e000d */
[----:B--2---:R-:W2:Y:S04]  /*16590*/  LDL.LU R7, [R1+0x410] ;  /* 0x0004100001077983 */ /* 0x004ea80000300800 */
[----:B------:R-:W5:Y:S01]  /*165a0*/  LDL.LU R13, [R1+0x430] ;  /* 0x00043000010d7983 */ /* 0x000f620000300800 */
[----:B------:R-:W-:-:S03]  /*165b0*/  IADD3 R8, P4, PT, R8, R166, RZ ;  /* 0x000000a608087210 */ /* 0x000fc60007f9e0ff */
[----:B------:R1:W-:Y:S01]  /*165c0*/  STL [R1+0x350], R17 ;  /* 0x0003501101007387 */ /* 0x0003e20000100800 */
[----:B----4-:R-:W-:-:S03]  /*165d0*/  IMAD.X R18, R18, 0x1, R165, P3 ;  /* 0x0000000112127824 */ /* 0x010fc600018e06a5 */
[----:B------:R4:W-:Y:S01]  /*165e0*/  LDGSTS.E [R6+0x11c00], desc[UR22][R4.64], P2 ;  /* 0x11c0000004067fae */ /* 0x0009e200091a1016 */
[----:B------:R-:W-:-:S03]  /*165f0*/  IADD3.X R14, PT, PT, R14, R165, RZ, P4, !PT ;  /* 0x000000a50e0e7210 */ /* 0x000fc600027fe4ff */
[----:B------:R1:W-:Y:S04]  /*16600*/  STL [R1+0x34c], R18 ;  /* 0x00034c1201007387 */ /* 0x0003e80000100800 */
[----:B------:R4:W-:Y:S02]  /*16610*/  STL [R1+0x370], R8 ;  /* 0x0003700801007387 */ /* 0x0009e40000100800 */
[----:B----4-:R-:W-:Y:S02]  /*16620*/  IMAD.MOV.U32 R4, RZ, RZ, R17 ;  /* 0x000000ffff047224 */ /* 0x010fe400078e0011 */
[----:B------:R-:W-:Y:S01]  /*16630*/  IMAD.MOV.U32 R5, RZ, RZ, R18 ;  /* 0x000000ffff057224 */ /* 0x000fe200078e0012 */
[----:B-1----:R-:W4:Y:S01]  /*16640*/  LDL.LU R17, [R1+0x40c] ;  /* 0x00040c0001117983 */ /* 0x002f220000300800 */
[----:B------:R-:W-:-:S03]  /*16650*/  IADD3 R19, P3, PT, R19, R166, RZ ;  /* 0x000000a613137210 */ /* 0x000fc60007f7e0ff */
[----:B------:R1:W-:Y:S04]  /*16660*/  STL [R1+0x36c], R14 ;  /* 0x00036c0e01007387 */ /* 0x0003e80000100800 */
[----:B------:R1:W-:Y:S04]  /*16670*/  LDGSTS.E [R6+0x12000], desc[UR22][R4.64], P2 ;  /* 0x1200000004067fae */ /* 0x0003e800091a1016 */
[----:B------:R-:W4:Y:S01]  /*16680*/  LDL.LU R18, [R1+0x42c] ;  /* 0x00042c0001127983 */ /* 0x000f220000300800 */
[----:B-1----:R-:W-:Y:S01]  /*16690*/  IMAD.MOV.U32 R4, RZ, RZ, R8 ;  /* 0x000000ffff047224 */ /* 0x002fe200078e0008 */
[----:B------:R-:W-:-:S02]  /*166a0*/  MOV R5, R14 ;  /* 0x0000000e00057202 */ /* 0x000fc40000000f00 */
[----:B------:R-:W4:Y:S01]  /*166b0*/  LDL.LU R8, [R1+0x258] ;  /* 0x0002580001087983 */ /* 0x000f220000300800 */
[----:B------:R-:W-:Y:S01]  /*166c0*/  IADD3 R9, P4, PT, R9, R166, RZ ;  /* 0x000000a609097210 */ /* 0x000fe20007f9e0ff */
[--C-:B------:R-:W-:Y:S02]  /*166d0*/  IMAD.X R20, R20, 0x1, R165.reuse, P3 ;  /* 0x0000000114147824 */ /* 0x100fe400018e06a5 */
[----:B------:R1:W-:Y:S02]  /*166e0*/  LDGSTS.E [R6+0x12400], desc[UR22][R4.64], P2 ;  /* 0x1240000004067fae */ /* 0x0003e400091a1016 */
[----:B------:R-:W-:Y:S02]  /*166f0*/  IMAD.X R15, R15, 0x1, R165, P4 ;  /* 0x000000010f0f7824 */ /* 0x000fe400020e06a5 */
[----:B------:R-:W4:Y:S04]  /*16700*/  LDL.LU R14, [R1+0x278] ;  /* 0x00027800010e7983 */ /* 0x000f280000300800 */
[----:B------:R-:W-:Y:S01]  /*16710*/  STL [R1+0x390], R19 ;  /* 0x0003901301007387 */ /* 0x000fe20000100800 */
[----:B-1----:R-:W-:Y:S01]  /*16720*/  IMAD.MOV.U32 R4, RZ, RZ, R19 ;  /* 0x000000ffff047224 */ /* 0x002fe200078e0013 */
[----:B------:R-:W-:-:S02]  /*16730*/  MOV R5, R20 ;  /* 0x0000001400057202 */ /* 0x000fc40000000f00 */
[----:B------:R-:W-:Y:S04]  /*16740*/  STL [R1+0x38c], R20 ;  /* 0x00038c1401007387 */ /* 0x000fe80000100800 */
[----:B------:R1:W-:Y:S04]  /*16750*/  STL [R1+0x3b0], R9 ;  /* 0x0003b00901007387 */ /* 0x0003e80000100800 */
[----:B------:R1:W-:Y:S01]  /*16760*/  LDGSTS.E [R6+0x12800], desc[UR22][R4.64], P2 ;  /* 0x1280000004067fae */ /* 0x0003e200091a1016 */
[----:B------:R-:W-:-:S03]  /*16770*/  IADD3 R10, P3, PT, R10, R166, RZ ;  /* 0x000000a60a0a7210 */ /* 0x000fc60007f7e0ff */
[----:B------:R1:W-:Y:S01]  /*16780*/  STL [R1+0x3ac], R15 ;  /* 0x0003ac0f01007387 */ /* 0x0003e20000100800 */
[----:B------:R-:W-:Y:S01]  /*16790*/  IADD3 R11, P4, PT, R11, R166, RZ ;  /* 0x000000a60b0b7210 */ /* 0x000fe20007f9e0ff */
[----:B-1----:R-:W-:Y:S02]  /*167a0*/  IMAD.MOV.U32 R4, RZ, RZ, R9 ;  /* 0x000000ffff047224 */ /* 0x002fe400078e0009 */
[----:B------:R-:W4:Y:S01]  /*167b0*/  LDL.LU R9, [R1+0x254] ;  /* 0x0002540001097983 */ /* 0x000f220000300800 */
[----:B------:R-:W-:-:S03]  /*167c0*/  IMAD.MOV.U32 R5, RZ, RZ, R15 ;  /* 0x000000ffff057224 */ /* 0x000fc600078e000f */
[----:B------:R-:W4:Y:S04]  /*167d0*/  LDL.LU R15, [R1+0x274] ;  /* 0x00027400010f7983 */ /* 0x000f280000300800 */
[----:B------:R1:W-:Y:S04]  /*167e0*/  LDGSTS.E [R6+0x12c00], desc[UR22][R4.64], P2 ;  /* 0x12c0000004067fae */ /* 0x0003e800091a1016 */
[----:B------:R3:W-:Y:S01]  /*167f0*/  STL [R1+0x3d0], R10 ;  /* 0x0003d00a01007387 */ /* 0x0007e20000100800 */
[----:B-1----:R-:W-:Y:S02]  /*16800*/  IMAD.MOV.U32 R4, RZ, RZ, R10 ;  /* 0x000000ffff047224 */ /* 0x002fe400078e000a */
[----:B---3--:R-:W-:-:S04]  /*16810*/  IMAD.X R12, R12, 0x1, R165, P3 ;  /* 0x000000010c0c7824 */ /* 0x008fc800018e06a5 */
[----:B------:R-:W-:Y:S01]  /*16820*/  IMAD.MOV.U32 R5, RZ, RZ, R12 ;  /* 0x000000ffff057224 */ /* 0x000fe200078e000c */
[----:B------:R1:W-:Y:S01]  /*16830*/  STL [R1+0x3cc], R12 ;  /* 0x0003cc0c01007387 */ /* 0x0003e20000100800 */
[----:B------:R-:W-:-:S03]  /*16840*/  IADD3.X R16, PT, PT, R16, R165, RZ, P4, !PT ;  /* 0x000000a510107210 */ /* 0x000fc600027fe4ff */
[----:B------:R3:W-:Y:S04]  /*16850*/  STL [R1+0x3f0], R11 ;  /* 0x0003f00b01007387 */ /* 0x0007e80000100800 */
[----:B------:R-:W4:Y:S04]  /*16860*/  LDL.LU R10, [R1+0x298] ;  /* 0x00029800010a7983 */ /* 0x000f280000300800 */
[----:B------:R2:W-:Y:S04]  /*16870*/  STL [R1+0x3ec], R16 ;  /* 0x0003ec1001007387 */ /* 0x0005e80000100800 */
[----:B------:R2:W-:Y:S04]  /*16880*/  LDGSTS.E [R6+0x13000], desc[UR22][R4.64], P2 ;  /* 0x1300000004067fae */ /* 0x0005e800091a1016 */
[----:B-1----:R-:W4:Y:S01]  /*16890*/  LDL.LU R12, [R1+0x2b8] ;  /* 0x0002b800010c7983 */ /* 0x002f220000300800 */
[----:B--2---:R-:W-:-:S03]  /*168a0*/  IMAD.MOV.U32 R4, RZ, RZ, R11 ;  /* 0x000000ffff047224 */ /* 0x004fc600078e000b */
[----:B---3--:R-:W2:Y:S01]  /*168b0*/  LDL.LU R11, [R1+0x294] ;  /* 0x00029400010b7983 */ /* 0x008ea20000300800 */
[----:B------:R-:W-:-:S03]  /*168c0*/  MOV R5, R16 ;  /* 0x0000001000057202 */ /* 0x000fc60000000f00 */
[----:B------:R-:W3:Y:S01]  /*168d0*/  LDL.LU R16, [R1+0x2b4] ;  /* 0x0002b40001107983 */ /* 0x000ee20000300800 */
[-C--:B------:R-:W-:Y:S02]  /*168e0*/  IADD3 R7, P3, PT, R7, R166.reuse, RZ ;  /* 0x000000a607077210 */ /* 0x080fe40007f7e0ff */
[----:B-----5:R-:W-:Y:S01]  /*168f0*/  IADD3 R13, P4, PT, R13, R166, RZ ;  /* 0x000000a60d0d7210 */ /* 0x020fe20007f9e0ff */
[----:B------:R1:W-:Y:S04]  /*16900*/  LDGSTS.E [R6+0x13400], desc[UR22][R4.64], P2 ;  /* 0x1340000004067fae */ /* 0x0003e800091a1016 */
[----:B------:R-:W-:Y:S01]  /*16910*/  STL [R1+0x410], R7 ;  /* 0x0004100701007387 */ /* 0x000fe20000100800 */
[----:B-1----:R-:W-:Y:S02]  /*16920*/  IMAD.MOV.U32 R4, RZ, RZ, R7 ;  /* 0x000000ffff047224 */ /* 0x002fe400078e0007 */
[----:B----4-:R-:W-:-:S05]  /*16930*/  IMAD.X R17, R17, 0x1, R165, P3 ;  /* 0x0000000111117824 */ /* 0x010fca00018e06a5 */
[----:B------:R-:W-:Y:S01]  /*16940*/  MOV R5, R17 ;  /* 0x0000001100057202 */ /* 0x000fe20000000f00 */
[----:B------:R1:W-:Y:S04]  /*16950*/  STL [R1+0x40c], R17 ;  /* 0x00040c1101007387 */ /* 0x0003e80000100800 */
[----:B------:R-:W-:Y:S01]  /*16960*/  STL [R1+0x430], R13 ;  /* 0x0004300d01007387 */ /* 0x000fe20000100800 */
[----:B------:R-:W-:-:S03]  /*16970*/  IMAD.X R18, R18, 0x1, R165, P4 ;  /* 0x0000000112127824 */ /* 0x000fc600020e06a5 */
[----:B------:R4:W-:Y:S04]  /*16980*/  LDGSTS.E [R6+0x13800], desc[UR22][R4.64], P2 ;  /* 0x1380000004067fae */ /* 0x0009e800091a1016 */
[----:B-1----:R-:W5:Y:S04]  /*16990*/  LDL.LU R17, [R1+0x2d8] ;  /* 0x0002d80001117983 */ /* 0x002f680000300800 */
[----:B------:R1:W-:Y:S01]  /*169a0*/  STL [R1+0x42c], R18 ;  /* 0x00042c1201007387 */ /* 0x0003e20000100800 */
[----:B------:R-:W-:-:S03]  /*169b0*/  IADD3 R8, P3, PT, R8, R166, RZ ;  /* 0x000000a608087210 */ /* 0x000fc60007f7e0ff */
[----:B------:R-:W5:Y:S01]  /*169c0*/  LDL.LU R7, [R1+0x2f8] ;  /* 0x0002f80001077983 */ /* 0x000f620000300800 */
[----:B----4-:R-:W-:Y:S02]  /*169d0*/  IMAD.MOV.U32 R5, RZ, RZ, R18 ;  /* 0x000000ffff057224 */ /* 0x010fe400078e0012 */
[----:B------:R-:W-:Y:S01]  /*169e0*/  IMAD.MOV.U32 R4, RZ, RZ, R13 ;  /* 0x000000ffff047224 */ /* 0x000fe200078e000d */
[----:B-1----:R-:W4:Y:S01]  /*169f0*/  LDL.LU R18, [R1+0x2d4] ;  /* 0x0002d40001127983 */ /* 0x002f220000300800 */
[----:B------:R-:W-:-:S03]  /*16a00*/  IADD3 R14, P4, PT, R14, R166, RZ ;  /* 0x000000a60e0e7210 */ /* 0x000fc60007f9e0ff */
[----:B------:R-:W4:Y:S04]  /*16a10*/  LDL.LU R13, [R1+0x2f4] ;  /* 0x0002f400010d7983 */ /* 0x000f280000300800 */
[----:B------:R1:W-:Y:S04]  /*16a20*/  LDGSTS.E [R6+0x13c00], desc[UR22][R4.64], P2 ;  /* 0x13c0000004067fae */ /* 0x0003e800091a1016 */
[----:B------:R-:W-:Y:S04]  /*16a30*/  STL [R1+0x258], R8 ;  /* 0x0002580801007387 */ /* 0x000fe80000100800 */
[----:B------:R-:W-:Y:S01]  /*16a40*/  STL [R1+0x278], R14 ;  /* 0x0002780e01007387 */ /* 0x000fe20000100800 */
[----:B-1----:R-:W-:Y:S01]  /*16a50*/  LOP3.LUT R6, R3, 0x20, RZ, 0x3c, !PT ;  /* 0x0000002003067812 */ /* 0x002fe200078e3cff */
[----:B------:R-:W-:-:S03]  /*16a60*/  IMAD.MOV.U32 R4, RZ, RZ, R8 ;  /* 0x000000ffff047224 */ /* 0x000fc600078e0008 */
[----:B------:R-:W-:Y:S01]  /*16a70*/  IADD3 R6, PT, PT, R6, UR5, RZ ;  /* 0x0000000506067c10 */ /* 0x000fe2000fffe0ff */
[----:B------:R-:W-:-:S04]  /*16a80*/  IMAD.X R9, R9, 0x1, R165, P3 ;  /* 0x0000000109097824 */ /* 0x000fc800018e06a5 */
[----:B------:R-:W-:Y:S01]  /*16a90*/  IMAD.MOV.U32 R5, RZ, RZ, R9 ;  /* 0x000000ffff057224 */ /* 0x000fe200078e0009 */
[----:B------:R1:W-:Y:S01]  /*16aa0*/  STL [R1+0x254], R9 ;  /* 0x0002540901007387 */ /* 0x0003e20000100800 */
[----:B------:R-:W-:-:S03]  /*16ab0*/  IMAD.X R15, R15, 0x1, R165, P4 ;  /* 0x000000010f0f7824 */ /* 0x000fc600020e06a5 */
[----:B------:R1:W-:Y:S04]  /*16ac0*/  LDGSTS.E [R6+0x10100], desc[UR22][R4.64], P2 ;  /* 0x1010000004067fae */ /* 0x0003e800091a1016 */
[----:B-1----:R-:W4:Y:S04]  /*16ad0*/  LDL.LU R9, [R1+0x318] ;  /* 0x0003180001097983 */ /* 0x002f280000300800 */
[----:B------:R-:W4:Y:S01]  /*16ae0*/  LDL.LU R8, [R1+0x338] ;  /* 0x0003380001087983 */ /* 0x000f220000300800 */
[----:B------:R-:W-:-:S03]  /*16af0*/  MOV R4, R14 ;  /* 0x0000000e00047202 */ /* 0x000fc60000000f00 */
[----:B------:R1:W-:Y:S04]  /*16b00*/  STL [R1+0x274], R15 ;  /* 0x0002740f01007387 */ /* 0x0003e80000100800 */
[----:B------:R-:W4:Y:S01]  /*16b10*/  LDL.LU R14, [R1+0x314] ;  /* 0x00031400010e7983 */ /* 0x000f220000300800 */
[----:B------:R-:W-:-:S03]  /*16b20*/  IMAD.MOV.U32 R5, RZ, RZ, R15 ;  /* 0x000000ffff057224 */ /* 0x000fc600078e000f */
[----:B-1----:R-:W4:Y:S04]  /*16b30*/  LDL.LU R15, [R1+0x334] ;  /* 0x00033400010f7983 */ /* 0x002f280000300800 */
[----:B------:R1:W-:Y:S01]  /*16b40*/  LDGSTS.E [R6+0x10500], desc[UR22][R4.64], P2 ;  /* 0x1050000004067fae */ /* 0x0003e200091a1016 */
[----:B------:R-:W-:-:S04]  /*16b50*/  IADD3 R10, P3, PT, R10, R166, RZ ;  /* 0x000000a60a0a7210 */ /* 0x000fc80007f7e0ff */
[----:B-1----:R-:W-:Y:S01]  /*16b60*/  MOV R4, R10 ;  /* 0x0000000a00047202 */ /* 0x002fe20000000f00 */
[----:B------:R1:W-:Y:S01]  /*16b70*/  STL [R1+0x298], R10 ;  /* 0x0002980a01007387 */ /* 0x0003e20000100800 */
[----:B------:R-:W-:Y:S01]  /*16b80*/  IADD3 R12, P4, PT, R12, R166, RZ ;  /* 0x000000a60c0c7210 */ /* 0x000fe20007f9e0ff */
[----:B--2---:R-:W-:-:S04]  /*16b90*/  IMAD.X R11, R11, 0x1, R165, P3 ;  /* 0x000000010b0b7824 */ /* 0x004fc800018e06a5 */
[----:B---3--:R-:W-:Y:S01]  /*16ba0*/  IMAD.X R16, R16, 0x1, R165, P4 ;  /* 0x0000000110107824 */ /* 0x008fe200020e06a5 */
[----:B------:R2:W-:Y:S01]  /*16bb0*/  STL [R1+0x294], R11 ;  /* 0x0002940b01007387 */ /* 0x0005e20000100800 */
[----:B------:R-:W-:-:S03]  /*16bc0*/  IMAD.MOV.U32 R5, RZ, RZ, R11 ;  /* 0x000000ffff057224 */ /* 0x000fc600078e000b */
[----:B------:R-:W-:Y:S04]  /*16bd0*/  STL [R1+0x2b8], R12 ;  /* 0x0002b80c01007387 */ /* 0x000fe80000100800 */
[----:B-1----:R-:W3:Y:S04]  /*16be0*/  LDL.LU R10, [R1+0x358] ;  /* 0x00035800010a7983 */ /* 0x002ee80000300800 */
[----:B------:R1:W-:Y:S04]  /*16bf0*/  STL [R1+0x2b4], R16 ;  /* 0x0002b41001007387 */ /* 0x0003e80000100800 */
[----:B------:R1:W-:Y:S04]  /*16c00*/  LDGSTS.E [R6+0x10900], desc[UR22][R4.64], P2 ;  /* 0x1090000004067fae */ /* 0x0003e800091a1016 */
[----:B--2---:R-:W2:Y:S01]  /*16c10*/  LDL.LU R11, [R1+0x378] ;  /* 0x00037800010b7983 */ /* 0x004ea20000300800 */
[----:B-1----:R-:W-:-:S03]  /*16c20*/  IMAD.MOV.U32 R5, RZ, RZ, R16 ;  /* 0x000000ffff057224 */ /* 0x002fc600078e0010 */
[----:B------:R-:W2:Y:S01]  /*16c30*/  LDL.LU R16, [R1+0x354] ;  /* 0x0003540001107983 */ /* 0x000ea20000300800 */
[----:B------:R-:W-:-:S03]  /*16c40*/  IMAD.MOV.U32 R4, RZ, RZ, R12 ;  /* 0x000000ffff047224 */ /* 0x000fc600078e000c */
[----:B------:R-:W2:Y:S01]  /*16c50*/  LDL.LU R12, [R1+0x374] ;  /* 0x00037400010c7983 */ /* 0x000ea20000300800 */
[----:B-----5:R-:W-:-:S03]  /*16c60*/  IADD3 R17, P3, PT, R17, R166, RZ ;  /* 0x000000a611117210 */ /* 0x020fc60007f7e0ff */
[----:B------:R1:W-:Y:S01]  /*16c70*/  LDGSTS.E [R6+0x10d00], desc[UR22][R4.64], P2 ;  /* 0x10d0000004067fae */ /* 0x0003e200091a1016 */
[----:B------:R-:W-:-:S03]  /*16c80*/  IADD3 R7, P4, PT, R7, R166, RZ ;  /* 0x000000a607077210 */ /* 0x000fc60007f9e0ff */
[----:B------:R5:W-:Y:S01]  /*16c90*/  STL [R1+0x2d8], R17 ;  /* 0x0002d81101007387 */ /* 0x000be20000100800 */
[----:B----4-:R-:W-:Y:S01]  /*16ca0*/  IADD3.X R18, PT, PT, R18, R165, RZ, P3, !PT ;  /* 0x000000a512127210 */ /* 0x010fe20001ffe4ff */
[----:B------:R-:W-:-:S04]  /*16cb0*/  IMAD.X R13, R13, 0x1, R165, P4 ;  /* 0x000000010d0d7824 */ /* 0x000fc800020e06a5 */
[----:B------:R4:W-:Y:S04]  /*16cc0*/  STL [R1+0x2d4], R18 ;  /* 0x0002d41201007387 */ /* 0x0009e80000100800 */
[----:B------:R4:W-:Y:S01]  /*16cd0*/  STL [R1+0x2f8], R7 ;  /* 0x0002f80701007387 */ /* 0x0009e20000100800 */
[----:B-1----:R-:W-:-:S03]  /*16ce0*/  IMAD.MOV.U32 R4, RZ, RZ, R17 ;  /* 0x000000ffff047224 */ /* 0x002fc600078e0011 */
[----:B------:R-:W2:Y:S01]  /*16cf0*/  LDL.LU R19, [R1+0x398] ;  /* 0x0003980001137983 */ /* 0x000ea20000300800 */
[----:B------:R-:W-:-:S03]  /*16d00*/  IMAD.MOV.U32 R5, RZ, RZ, R18 ;  /* 0x000000ffff057224 */ /* 0x000fc600078e0012 */
[----:B------:R1:W-:Y:S04]  /*16d10*/  STL [R1+0x2f4], R13 ;  /* 0x0002f40d01007387 */ /* 0x0003e80000100800 */
[----:B-----5:R-:W5:Y:S04]  /*16d20*/  LDL.LU R17, [R1+0x3b8] ;  /* 0x0003b80001117983 */ /* 0x020f680000300800 */
[----:B------:R-:W5:Y:S04]  /*16d30*/  LDL.LU R20, [R1+0x394] ;  /* 0x0003940001147983 */ /* 0x000f680000300800 */
[----:B------:R1:W-:Y:S04]  /*16d40*/  LDGSTS.E [R6+0x11100], desc[UR22][R4.64], P2 ;  /* 0x1110000004067fae */ /* 0x0003e800091a1016 */
[----:B----4-:R-:W4:Y:S01]  /*16d50*/  LDL.LU R18, [R1+0x3b4] ;  /* 0x0003b40001127983 */ /* 0x010f220000300800 */
[----:B-1----:R-:W-:-:S02]  /*16d60*/  MOV R4, R7 ;  /* 0x0000000700047202 */ /* 0x002fc40000000f00 */
[-C--:B------:R-:W-:Y:S01]  /*16d70*/  IADD3 R9, P3, PT, R9, R166.reuse, RZ ;  /* 0x000000a609097210 */ /* 0x080fe20007f7e0ff */
[----:B------:R-:W-:Y:S01]  /*16d80*/  IMAD.MOV.U32 R5, RZ, RZ, R13 ;  /* 0x000000ffff057224 */ /* 0x000fe200078e000d */
[----:B------:R-:W4:Y:S01]  /*16d90*/  LDL.LU R7, [R1+0x3d8] ;  /* 0x0003d80001077983 */ /* 0x000f220000300800 */
[----:B------:R-:W-:-:S03]  /*16da0*/  IADD3 R8, P4, PT, R8, R166, RZ ;  /* 0x000000a608087210 */ /* 0x000fc60007f9e0ff */
[----:B------:R-:W4:Y:S01]  /*16db0*/  LDL.LU R13, [R1+0x3f8] ;  /* 0x0003f800010d7983 */ /* 0x000f220000300800 */
[----:B------:R-:W-:-:S03]  /*16dc0*/  IMAD.X R14, R14, 0x1, R165, P3 ;  /* 0x000000010e0e7824 */ /* 0x000fc600018e06a5 */
[----:B------:R1:W-:Y:S04]  /*16dd0*/  STL [R1+0x318], R9 ;  /* 0x0003180901007387 */ /* 0x0003e80000100800 */
[----:B------:R1:W-:Y:S01]  /*16de0*/  LDGSTS.E [R6+0x11500], desc[UR22][R4.64], P2 ;  /* 0x1150000004067fae */ /* 0x0003e200091a1016 */
[----:B------:R-:W-:-:S03]  /*16df0*/  IMAD.X R15, R15, 0x1, R165, P4 ;  /* 0x000000010f0f7824 */ /* 0x000fc600020e06a5 */
[----:B------:R1:W-:Y:S04]  /*16e00*/  STL [R1+0x314], R14 ;  /* 0x0003140e01007387 */ /* 0x0003e80000100800 */
[----:B------:R1:W-:Y:S02]  /*16e10*/  STL [R1+0x338], R8 ;  /* 0x0003380801007387 */ /* 0x0003e40000100800 */
[----:B-1----:R-:W-:Y:S02]  /*16e20*/  MOV R4, R9 ;  /* 0x0000000900047202 */ /* 0x002fe40000000f00 */
[----:B------:R-:W4:Y:S01]  /*16e30*/  LDL.LU R9, [R1+0x3d4] ;  /* 0x0003d40001097983 */ /* 0x000f220000300800 */
[----:B------:R-:W-:-:S03]  /*16e40*/  IMAD.MOV.U32 R5, RZ, RZ, R14 ;  /* 0x000000ffff057224 */ /* 0x000fc600078e000e */
[----:B------:R1:W-:Y:S04]  /*16e50*/  STL [R1+0x334], R15 ;  /* 0x0003340f01007387 */ /* 0x0003e80000100800 */
[----:B------:R-:W4:Y:S04]  /*16e60*/  LDL.LU R14, [R1+0x3f4] ;  /* 0x0003f400010e7983 */ /* 0x000f280000300800 */
[----:B------:R1:W-:Y:S02]  /*16e70*/  LDGSTS.E [R6+0x11900], desc[UR22][R4.64], P2 ;  /* 0x1190000004067fae */ /* 0x0003e400091a1016 */
[----:B-1----:R-:W-:-:S02]  /*16e80*/  IMAD.MOV.U32 R4, RZ, RZ, R8 ;  /* 0x000000ffff047224 */ /* 0x002fc400078e0008 */
[----:B------:R-:W-:Y:S01]  /*16e90*/  IMAD.MOV.U32 R5, RZ, RZ, R15 ;  /* 0x000000ffff057224 */ /* 0x000fe200078e000f */
[----:B------:R-:W4:Y:S04]  /*16ea0*/  LDL.LU R8, [R1+0x418] ;  /* 0x0004180001087983 */ /* 0x000f280000300800 */
[----:B------:R-:W4:Y:S04]  /*16eb0*/  LDL.LU R15, [R1+0x438] ;  /* 0x00043800010f7983 */ /* 0x000f280000300800 */
[----:B------:R1:W-:Y:S01]  /*16ec0*/  LDGSTS.E [R6+0x11d00], desc[UR22][R4.64], P2 ;  /* 0x11d0000004067fae */ /* 0x0003e200091a1016 */
[----:B---3--:R-:W-:-:S05]  /*16ed0*/  IADD3 R10, P3, PT, R10, R166, RZ ;  /* 0x000000a60a0a7210 */ /* 0x008fca0007f7e0ff */
[----:B------:R3:W-:Y:S01]  /*16ee0*/  STL [R1+0x358], R10 ;  /* 0x0003580a01007387 */ /* 0x0007e20000100800 */
[----:B-1----:R-:W-:Y:S01]  /*16ef0*/  IMAD.MOV.U32 R4, RZ, RZ, R10 ;  /* 0x000000ffff047224 */ /* 0x002fe200078e000a */
[----:B--2---:R-:W-:Y:S02]  /*16f00*/  IADD3 R11, P4, PT, R11, R166, RZ ;  /* 0x000000a60b0b7210 */ /* 0x004fe40007f9e0ff */
[----:B------:R-:W-:-:S03]  /*16f10*/  IADD3.X R16, PT, PT, R16, R165, RZ, P3, !PT ;  /* 0x000000a510107210 */ /* 0x000fc60001ffe4ff */
[----:B------:R-:W-:Y:S02]  /*16f20*/  IMAD.X R12, R12, 0x1, R165, P4 ;  /* 0x000000010c0c7824 */ /* 0x000fe400020e06a5 */
[----:B------:R1:W-:Y:S04]  /*16f30*/  STL [R1+0x354], R16 ;  /* 0x0003541001007387 */ /* 0x0003e80000100800 */
[----:B------:R2:W-:Y:S04]  /*16f40*/  STL [R1+0x378], R11 ;  /* 0x0003780b01007387 */ /* 0x0005e80000100800 */
[----:B---3--:R-:W3:Y:S01]  /*16f50*/  LDL.LU R10, [R1+0x414] ;  /* 0x00041400010a7983 */ /* 0x008ee20000300800 */
[----:B------:R-:W-:-:S03]  /*16f60*/  IMAD.MOV.U32 R5, RZ, RZ, R16 ;  /* 0x000000ffff057224 */ /* 0x000fc600078e0010 */
[----:B------:R2:W-:Y:S04]  /*16f70*/  STL [R1+0x374], R12 ;  /* 0x0003740c01007387 */ /* 0x0005e80000100800 */
[----:B-1----:R-:W3:Y:S04]  /*16f80*/  LDL.LU R16, [R1+0x434] ;  /* 0x0004340001107983 */ /* 0x002ee80000300800 */
[----:B------:R1:W-:Y:S01]  /*16f90*/  LDGSTS.E [R6+0x12100], desc[UR22][R4.64], P2 ;  /* 0x1210000004067fae */ /* 0x0003e200091a1016 */
[-C--:B------:R-:W-:Y:S02]  /*16fa0*/  IADD3 R19, P3, PT, R19, R166.reuse, RZ ;  /* 0x000000a613137210 */ /* 0x080fe40007f7e0ff */
[----:B-1----:R-:W-:Y:S01]  /*16fb0*/  MOV R4, R11 ;  /* 0x0000000b00047202 */ /* 0x002fe20000000f00 */
[----:B------:R-:W-:Y:S01]  /*16fc0*/  IMAD.MOV.U32 R5, RZ, RZ, R12 ;  /* 0x000000ffff057224 */ /* 0x000fe200078e000c */
[----:B--2---:R-:W2:Y:S01]  /*16fd0*/  LDL.LU R11, [R1+0x260] ;  /* 0x00026000010b7983 */ /* 0x004ea20000300800 */
[----:B-----5:R-:W-:-:S03]  /*16fe0*/  IADD3 R17, P4, PT, R17, R166, RZ ;  /* 0x000000a611117210 */ /* 0x020fc60007f9e0ff */
[----:B------:R1:W-:Y:S01]  /*16ff0*/  LDGSTS.E [R6+0x12500], desc[UR22][R4.64], P2 ;  /* 0x1250000004067fae */ /* 0x0003e200091a1016 */
[----:B------:R-:W-:-:S03]  /*17000*/  IMAD.X R20, R20, 0x1, R165, P3 ;  /* 0x0000000114147824 */ /* 0x000fc600018e06a5 */
[----:B------:R-:W5:Y:S04]  /*17010*/  LDL.LU R12, [R1+0x280] ;  /* 0x00028000010c7983 */ /* 0x000f680000300800 */
[----:B------:R-:W-:Y:S01]  /*17020*/  STL [R1+0x398], R19 ;  /* 0x0003981301007387 */ /* 0x000fe20000100800 */
[----:B----4-:R-:W-:Y:S01]  /*17030*/  IMAD.X R18, R18, 0x1, R165, P4 ;  /* 0x0000000112127824 */ /* 0x010fe200020e06a5 */
[----:B-1----:R-:W-:Y:S01]  /*17040*/  MOV R4, R19 ;  /* 0x0000001300047202 */ /* 0x002fe20000000f00 */
[----:B------:R-:W-:Y:S01]  /*17050*/  IMAD.MOV.U32 R5, RZ, RZ, R20 ;  /* 0x000000ffff057224 */ /* 0x000fe200078e0014 */
[----:B------:R-:W-:Y:S04]  /*17060*/  STL [R1+0x394], R20 ;  /* 0x0003941401007387 */ /* 0x000fe80000100800 */
[----:B------:R1:W-:Y:S04]  /*17070*/  STL [R1+0x3b8], R17 ;  /* 0x0003b81101007387 */ /* 0x0003e80000100800 */
[----:B------:R4:W-:Y:S01]  /*17080*/  LDGSTS.E [R6+0x12900], desc[UR22][R4.64], P2 ;  /* 0x1290000004067fae */ /* 0x0009e200091a1016 */
[----:B------:R-:W-:-:S03]  /*17090*/  IADD3 R7, P3, PT, R7, R166, RZ ;  /* 0x000000a607077210 */ /* 0x000fc60007f7e0ff */
[----:B------:R4:W-:Y:S01]  /*170a0*/  STL [R1+0x3b4], R18 ;  /* 0x0003b41201007387 */ /* 0x0009e20000100800 */
[----:B------:R-:W-:Y:S01]  /*170b0*/  IADD3 R13, P4, PT, R13, R166, RZ ;  /* 0x000000a60d0d7210 */ /* 0x000fe20007f9e0ff */
[----:B----4-:R-:W-:Y:S02]  /*170c0*/  IMAD.MOV.U32 R4, RZ, RZ, R17 ;  /* 0x000000ffff047224 */ /* 0x010fe400078e0011 */
[----:B------:R-:W-:Y:S01]  /*170d0*/  IMAD.MOV.U32 R5, RZ, RZ, R18 ;  /* 0x000000ffff057224 */ /* 0x000fe200078e0012 */
[----:B-1----:R-:W4:Y:S04]  /*170e0*/  LDL.LU R17, [R1+0x25c] ;  /* 0x00025c0001117983 */ /* 0x002f280000300800 */
[----:B------:R-:W4:Y:S04]  /*170f0*/  LDL.LU R18, [R1+0x27c] ;  /* 0x00027c0001127983 */ /* 0x000f280000300800 */
[----:B------:R1:W-:Y:S04]  /*17100*/  LDGSTS.E [R6+0x12d00], desc[UR22][R4.64], P2 ;  /* 0x12d0000004067fae */ /* 0x0003e800091a1016 */
[----:B------:R1:W-:Y:S01]  /*17110*/  STL [R1+0x3d8], R7 ;  /* 0x0003d80701007387 */ /* 0x0003e20000100800 */
[----:B------:R-:W-:Y:S01]  /*17120*/  IADD3.X R9, PT, PT, R9, R165, RZ, P3, !PT ;  /* 0x000000a509097210 */ /* 0x000fe20001ffe4ff */
[----:B-1----:R-:W-:-:S04]  /*17130*/  IMAD.MOV.U32 R4, RZ, RZ, R7 ;  /* 0x000000ffff047224 */ /* 0x002fc800078e0007 */
[----:B------:R1:W-:Y:S01]  /*17140*/  STL [R1+0x3d4], R9 ;  /* 0x0003d40901007387 */ /* 0x0003e20000100800 */
[----:B------:R-:W-:Y:S02]  /*17150*/  IMAD.MOV.U32 R5, RZ, RZ, R9 ;  /* 0x000000ffff057224 */ /* 0x000fe400078e0009 */
[----:B------:R-:W-:Y:S01]  /*17160*/  IMAD.X R14, R14, 0x1, R165, P4 ;  /* 0x000000010e0e7824 */ /* 0x000fe200020e06a5 */
[----:B------:R1:W-:Y:S04]  /*17170*/  STL [R1+0x3f8], R13 ;  /* 0x0003f80d01007387 */ /* 0x0003e80000100800 */
[----:B------:R-:W4:Y:S04]  /*17180*/  LDL.LU R7, [R1+0x2a0] ;  /* 0x0002a00001077983 */ /* 0x000f280000300800 */
[----:B------:R1:W-:Y:S04]  /*17190*/  STL [R1+0x3f4], R14 ;  /* 0x0003f40e01007387 */ /* 0x0003e80000100800 */
[----:B------:R1:W-:Y:S04]  /*171a0*/  LDGSTS.E [R6+0x13100], desc[UR22][R4.64], P2 ;  /* 0x1310000004067fae */ /* 0x0003e800091a1016 */
[----:B-1----:R-:W4:Y:S01]  /*171b0*/  LDL.LU R9, [R1+0x2c0] ;  /* 0x0002c00001097983 */ /* 0x002f220000300800 */
[----:B------:R-:W-:-:S02]  /*171c0*/  IADD3 R8, P3, PT, R8, R166, RZ ;  /* 0x000000a608087210 */ /* 0x000fc40007f7e0ff */
[----:B------:R-:W-:Y:S02]  /*171d0*/  MOV R4, R13 ;  /* 0x0000000d00047202 */ /* 0x000fe40000000f00 */
[----:B------:R-:W4:Y:S01]  /*171e0*/  LDL.LU R13, [R1+0x29c] ;  /* 0x00029c00010d7983 */ /* 0x000f220000300800 */
[----:B------:R-:W-:Y:S01]  /*171f0*/  IMAD.MOV.U32 R5, RZ, RZ, R14 ;  /* 0x000000ffff057224 */ /* 0x000fe200078e000e */
[----:B------:R-:W-:Y:S02]  /*17200*/  IADD3 R15, P4, PT, R15, R166, RZ ;  /* 0x000000a60f0f7210 */ /* 0x000fe40007f9e0ff */
[----:B------:R-:W4:Y:S04]  /*17210*/  LDL.LU R14, [R1+0x2bc] ;  /* 0x0002bc00010e7983 */ /* 0x000f280000300800 */
[----:B------:R1:W-:Y:S04]  /*17220*/  LDGSTS.E [R6+0x13500], desc[UR22][R4.64], P2 ;  /* 0x1350000004067fae */ /* 0x0003e800091a1016 */
[----:B------:R3:W-:Y:S01]  /*17230*/  STL [R1+0x418], R8 ;  /* 0x0004180801007387 */ /* 0x0007e20000100800 */
[----:B-1----:R-:W-:Y:S01]  /*17240*/  MOV R4, R8 ;  /* 0x0000000800047202 */ /* 0x002fe20000000f00 */
[----:B---3--:R-:W-:-:S04]  /*17250*/  IMAD.X R10, R10, 0x1, R165, P3 ;  /* 0x000000010a0a7824 */ /* 0x008fc800018e06a5 */
[----:B------:R-:W-:Y:S01]  /*17260*/  IMAD.MOV.U32 R5, RZ, RZ, R10 ;  /* 0x000000ffff057224 */ /* 0x000fe200078e000a */
[----:B------:R1:W-:Y:S01]  /*17270*/  STL [R1+0x414], R10 ;  /* 0x0004140a01007387 */ /* 0x0003e20000100800 */
[----:B------:R-:W-:-:S03]  /*17280*/  IMAD.X R16, R16, 0x1, R165, P4 ;  /* 0x0000000110107824 */ /* 0x000fc600020e06a5 */
[----:B------:R-:W-:Y:S04]  /*17290*/  STL [R1+0x438], R15 ;  /* 0x0004380f01007387 */ /* 0x000fe80000100800 */
[----:B------:R-:W3:Y:S04]  /*172a0*/  LDL.LU R8, [R1+0x2e0] ;  /* 0x0002e00001087983 */ /* 0x000ee80000300800 */
[----:B------:R2:W-:Y:S04]  /*172b0*/  STL [R1+0x434], R16 ;  /* 0x0004341001007387 */ /* 0x0005e80000100800 */
[----:B------:R2:W-:Y:S04]  /*172c0*/  LDGSTS.E [R6+0x13900], desc[UR22][R4.64], P2 ;  /* 0x1390000004067fae */ /* 0x0005e800091a1016 */
[----:B-1----:R-:W3:Y:S01]  /*172d0*/  LDL.LU R10, [R1+0x300] ;  /* 0x00030000010a7983 */ /* 0x002ee20000300800 */
[----:B--2---:R-:W-:-:S03]  /*172e0*/  IMAD.MOV.U32 R5, RZ, RZ, R16 ;  /* 0x000000ffff057224 */ /* 0x004fc600078e0010 */
[----:B------:R-:W2:Y:S01]  /*172f0*/  LDL.LU R16, [R1+0x2dc] ;  /* 0x0002dc0001107983 */ /* 0x000ea20000300800 */
[----:B------:R-:W-:-:S03]  /*17300*/  IMAD.MOV.U32 R4, RZ, RZ, R15 ;  /* 0x000000ffff047224 */ /* 0x000fc600078e000f */
[----:B------:R-:W2:Y:S01]  /*17310*/  LDL.LU R15, [R1+0x2fc] ;  /* 0x0002fc00010f7983 */ /* 0x000ea20000300800 */
[-C--:B------:R-:W-:Y:S02]  /*17320*/  IADD3 R11, P3, PT, R11, R166.reuse, RZ ;  /* 0x000000a60b0b7210 */ /* 0x080fe40007f7e0ff */
[----:B-----5:R-:W-:Y:S01]  /*17330*/  IADD3 R12, P4, PT, R12, R166, RZ ;  /* 0x000000a60c0c7210 */ /* 0x020fe20007f9e0ff */
[----:B------:R1:W-:Y:S04]  /*17340*/  LDGSTS.E [R6+0x13d00], desc[UR22][R4.64], P2 ;  /* 0x13d0000004067fae */ /* 0x0003e800091a1016 */
[----:B------:R-:W-:Y:S01]  /*17350*/  STL [R1+0x260], R11 ;  /* 0x0002600b01007387 */ /* 0x000fe20000100800 */
[----:B-1----:R-:W-:-:S03]  /*17360*/  LOP3.LUT R6, R3, 0x40, RZ, 0x3c, !PT ;  /* 0x0000004003067812 */ /* 0x002fc600078e3cff */
[----:B------:R-:W-:Y:S01]  /*17370*/  STL [R1+0x280], R12 ;  /* 0x0002800c01007387 */ /* 0x000fe20000100800 */
[----:B------:R-:W-:Y:S02]  /*17380*/  IMAD.MOV.U32 R4, RZ, RZ, R11 ;  /* 0x000000ffff047224 */ /* 0x000fe400078e000b */
[----:B------:R-:W-:Y:S01]  /*17390*/  VIADD R6, R6, UR5 ;  /* 0x0000000506067c36 */ /* 0x000fe20008000000 */
[----:B----4-:R-:W-:-:S04]  /*173a0*/  IADD3.X R17, PT, PT, R17, R165, RZ, P3, !PT ;  /* 0x000000a511117210 */ /* 0x010fc80001ffe4ff */
[----:B------:R-:W-:Y:S01]  /*173b0*/  MOV R5, R17 ;  /* 0x0000001100057202 */ /* 0x000fe20000000f00 */
[----:B------:R1:W-:Y:S01]  /*173c0*/  STL [R1+0x25c], R17 ;  /* 0x00025c1101007387 */ /* 0x0003e20000100800 */
[----:B------:R-:W-:-:S03]  /*173d0*/  IMAD.X R18, R18, 0x1, R165, P4 ;  /* 0x0000000112127824 */ /* 0x000fc600020e06a5 */
[----:B------:R4:W-:Y:S04]  /*173e0*/  LDGSTS.E [R6+0x10200], desc[UR22][R4.64], P2 ;  /* 0x1020000004067fae */ /* 0x0009e800091a1016 */
[----:B-1----:R-:W5:Y:S04]  /*173f0*/  LDL.LU R17, [R1+0x320] ;  /* 0x0003200001117983 */ /* 0x002f680000300800 */
[----:B------:R-:W5:Y:S01]  /*17400*/  LDL.LU R11, [R1+0x340] ;  /* 0x00034000010b7983 */ /* 0x000f620000300800 */
[----:B----4-:R-:W-:-:S03]  /*17410*/  IMAD.MOV.U32 R5, RZ, RZ, R18 ;  /* 0x000000ffff057224 */ /* 0x010fc600078e0012 */
[----:B------:R1:W-:Y:S01]  /*17420*/  STL [R1+0x27c], R18 ;  /* 0x00027c1201007387 */ /* 0x0003e20000100800 */
[----:B------:R-:W-:-:S05]  /*17430*/  IMAD.MOV.U32 R4, RZ, RZ, R12 ;  /* 0x000000ffff047224 */ /* 0x000fca00078e000c */
[----:B------:R4:W-:Y:S01]  /*17440*/  LDGSTS.E [R6+0x10600], desc[UR22][R4.64], P2 ;  /* 0x1060000004067fae */ /* 0x0009e200091a1016 */
[----:B------:R-:W-:-:S03]  /*17450*/  IADD3 R7, P3, PT, R7, R166, RZ ;  /* 0x000000a607077210 */ /* 0x000fc60007f7e0ff */
[----:B-1----:R-:W5:Y:S04]  /*17460*/  LDL.LU R18, [R1+0x31c] ;  /* 0x00031c0001127983 */ /* 0x002f680000300800 */
[----:B------:R-:W5:Y:S01]  /*17470*/  LDL.LU R12, [R1+0x33c] ;  /* 0x00033c00010c7983 */ /* 0x000f620000300800 */
[----:B------:R-:W-:-:S03]  /*17480*/  IADD3 R9, P4, PT, R9, R166, RZ ;  /* 0x000000a609097210 */ /* 0x000fc60007f9e0ff */
[----:B------:R-:W-:Y:S01]  /*17490*/  STL [R1+0x2a0], R7 ;  /* 0x0002a00701007387 */ /* 0x000fe20000100800 */
[----:B----4-:R-:W-:Y:S02]  /*174a0*/  IMAD.MOV.U32 R4, RZ, RZ, R7 ;  /* 0x000000ffff047224 */ /* 0x010fe400078e0007 */
[----:B------:R-:W-:Y:S01]  /*174b0*/  IMAD.X R13, R13, 0x1, R165, P3 ;  /* 0x000000010d0d7824 */ /* 0x000fe200018e06a5 */
[----:B------:R-:W-:-:S04]  /*174c0*/  IADD3.X R14, PT, PT, R14, R165, RZ, P4, !PT ;  /* 0x000000a50e0e7210 */ /* 0x000fc800027fe4ff */
[----:B------:R1:W-:Y:S01]  /*174d0*/  STL [R1+0x29c], R13 ;  /* 0x00029c0d01007387 */ /* 0x0003e20000100800 */
[----:B------:R-:W-:-:S03]  /*174e0*/  IMAD.MOV.U32 R5, RZ, RZ, R13 ;  /* 0x000000ffff057224 */ /* 0x000fc600078e000d */
[----:B------:R-:W-:Y:S04]  /*174f0*/  STL [R1+0x2c0], R9 ;  /* 0x0002c00901007387 */ /* 0x000fe80000100800 */
[----:B------:R4:W-:Y:S04]  /*17500*/  LDGSTS.E [R6+0x10a00], desc[UR22][R4.64], P2 ;  /* 0x10a0000004067fae */ /* 0x0009e800091a1016 */
[----:B-1----:R-:W5:Y:S04]  /*17510*/  LDL.LU R13, [R1+0x360] ;  /* 0x00036000010d7983 */ /* 0x002f680000300800 */
[----:B------:R1:W-:Y:S04]  /*17520*/  STL [R1+0x2bc], R14 ;  /* 0x0002bc0e01007387 */ /* 0x0003e80000100800 */
[----:B------:R-:W5:Y:S01]  /*17530*/  LDL.LU R7, [R1+0x380] ;  /* 0x0003800001077983 */ /* 0x000f620000300800 */
[----:B----4-:R-:W-:-:S03]  /*17540*/  MOV R5, R14 ;  /* 0x0000000e00057202 */ /* 0x010fc60000000f00 */
[----:B-1----:R-:W4:Y:S01]  /*17550*/  LDL.LU R14, [R1+0x35c] ;  /* 0x00035c00010e7983 */ /* 0x002f220000300800 */
[----:B------:R-:W-:-:S03]  /*17560*/  IMAD.MOV.U32 R4, RZ, RZ, R9 ;  /* 0x000000ffff047224 */ /* 0x000fc600078e0009 */
[----:B------:R-:W4:Y:S04]  /*17570*/  LDL.LU R9, [R1+0x37c] ;  /* 0x00037c0001097983 */ /* 0x000f280000300800 */
[----:B------:R1:W-:Y:S01]  /*17580*/  LDGSTS.E [R6+0x10e00], desc[UR22][R4.64], P2 ;  /* 0x10e0000004067fae */ /* 0x0003e200091a1016 */
[----:B---3--:R-:W-:-:S05]  /*17590*/  IADD3 R8, P3, PT, R8, R166, RZ ;  /* 0x000000a608087210 */ /* 0x008fca0007f7e0ff */
[----:B------:R3:W-:Y:S01]  /*175a0*/  STL [R1+0x2e0], R8 ;  /* 0x0002e00801007387 */ /* 0x0007e20000100800 */
[----:B------:R-:W-:Y:S01]  /*175b0*/  IADD3 R10, P4, PT, R10, R166, RZ ;  /* 0x000000a60a0a7210 */ /* 0x000fe20007f9e0ff */
[----:B--2---:R-:W-:-:S04]  /*175c0*/  IMAD.X R16, R16, 0x1, R165, P3 ;  /* 0x0000000110107824 */ /* 0x004fc800018e06a5 */
[----:B------:R-:W-:Y:S01]  /*175d0*/  IMAD.X R15, R15, 0x1, R165, P4 ;  /* 0x000000010f0f7824 */ /* 0x000fe200020e06a5 */
[----:B------:R-:W-:Y:S04]  /*175e0*/  STL [R1+0x2dc], R16 ;  /* 0x0002dc1001007387 */ /* 0x000fe80000100800 */
[----:B------:R2:W-:Y:S01]  /*175f0*/  STL [R1+0x300], R10 ;  /* 0x0003000a01007387 */ /* 0x0005e20000100800 */
[----:B-1----:R-:W-:-:S03]  /*17600*/  IMAD.MOV.U32 R4, RZ, RZ, R8 ;  /* 0x000000ffff047224 */ /* 0x002fc600078e0008 */
[----:B------:R-:W4:Y:S01]  /*17610*/  LDL.LU R19, [R1+0x3a0] ;  /* 0x0003a00001137983 */ /* 0x000f220000300800 */
[----:B------:R-:W-:-:S03]  /*17620*/  MOV R5, R16 ;  /* 0x0000001000057202 */ /* 0x000fc60000000f00 */
[----:B------:R1:W-:Y:S04]  /*17630*/  STL [R1+0x2fc], R15 ;  /* 0x0002fc0f01007387 */ /* 0x0003e80000100800 */
[----:B---3--:R-:W3:Y:S04]  /*17640*/  LDL.LU R8, [R1+0x3c0] ;  /* 0x0003c00001087983 */ /* 0x008ee80000300800 */
[----:B------:R-:W3:Y:S04]  /*17650*/  LDL.LU R20, [R1+0x39c] ;  /* 0x00039c0001147983 */ /* 0x000ee80000300800 */
[----:B------:R1:W-:Y:S02]  /*17660*/  LDGSTS.E [R6+0x11200], desc[UR22][R4.64], P2 ;  /* 0x1120000004067fae */ /* 0x0003e400091a1016 */
[----:B-1----:R-:W-:-:S02]  /*17670*/  IMAD.MOV.U32 R4, RZ, RZ, R10 ;  /* 0x000000ffff047224 */ /* 0x002fc400078e000a */
[----:B--2---:R-:W2:Y:S01]  /*17680*/  LDL.LU R10, [R1+0x3bc] ;  /* 0x0003bc00010a7983 */ /* 0x004ea20000300800 */
[-C--:B-----5:R-:W-:Y:S01]  /*17690*/  IADD3 R17, P3, PT, R17, R166.reuse, RZ ;  /* 0x000000a611117210 */ /* 0x0a0fe20007f7e0ff */
[----:B------:R-:W-:Y:S02]  /*176a0*/  IMAD.MOV.U32 R5, RZ, RZ, R15 ;  /* 0x000000ffff057224 */ /* 0x000fe400078e000f */
[----:B------:R-:W5:Y:S01]  /*176b0*/  LDL.LU R15, [R1+0x3e0] ;  /* 0x0003e000010f7983 */ /* 0x000f620000300800 */
[----:B------:R-:W-:-:S03]  /*176c0*/  IADD3 R11, P4, PT, R11, R166, RZ ;  /* 0x000000a60b0b7210 */ /* 0x000fc60007f9e0ff */
[----:B------:R-:W5:Y:S04]  /*176d0*/  LDL.LU R16, [R1+0x400] ;  /* 0x0004000001107983 */ /* 0x000f680000300800 */
[----:B------:R1:W-:Y:S04]  /*176e0*/  STL [R1+0x320], R17 ;  /* 0x0003201101007387 */ /* 0x0003e80000100800 */
[----:B------:R1:W-:Y:S01]  /*176f0*/  LDGSTS.E [R6+0x11600], desc[UR22][R4.64], P2 ;  /* 0x1160000004067fae */ /* 0x0003e200091a1016 */
[----:B------:R-:W-:Y:S01]  /*17700*/  IMAD.X R18, R18, 0x1, R165, P3 ;  /* 0x0000000112127824 */ /* 0x000fe200018e06a5 */
[----:B------:R-:W-:-:S04]  /*17710*/  IADD3.X R12, PT, PT, R12, R165, RZ, P4, !PT ;  /* 0x000000a50c0c7210 */ /* 0x000fc800027fe4ff */
[----:B------:R1:W-:Y:S02]  /*17720*/  STL [R1+0x31c], R18 ;  /* 0x00031c1201007387 */ /* 0x0003e40000100800 */
[----:B-1----:R-:W-:Y:S02]  /*17730*/  IMAD.MOV.U32 R4, RZ, RZ, R17 ;  /* 0x000000ffff047224 */ /* 0x002fe400078e0011 */
[----:B------:R1:W-:Y:S01]  /*17740*/  STL [R1+0x340], R11 ;  /* 0x0003400b01007387 */ /* 0x0003e20000100800 */
[----:B------:R-:W-:-:S03]  /*17750*/  IMAD.MOV.U32 R5, RZ, RZ, R18 ;  /* 0x000000ffff057224 */ /* 0x000fc600078e0012 */
[----:B------:R-:W5:Y:S04]  /*17760*/  LDL.LU R17, [R1+0x3dc] ;  /* 0x0003dc0001117983 */ /* 0x000f680000300800 */
[----:B------:R1:W-:Y:S04]  /*17770*/  STL [R1+0x33c], R12 ;  /* 0x00033c0c01007387 */ /* 0x0003e80000100800 */
[----:B------:R-:W5:Y:S04]  /*17780*/  LDL.LU R18, [R1+0x3fc] ;  /* 0x0003fc0001127983 */ /* 0x000f680000300800 */
[----:B------:R1:W-:Y:S01]  /*17790*/  LDGSTS.E [R6+0x11a00], desc[UR22][R4.64], P2 ;  /* 0x11a0000004067fae */ /* 0x0003e200091a1016 */
[----:B------:R-:W-:Y:S01]  /*177a0*/  IADD3 R13, P3, PT, R13, R166, RZ ;  /* 0x000000a60d0d7210 */ /* 0x000fe20007f7e0ff */
[----:B-1----:R-:W-:Y:S01]  /*177b0*/  IMAD.MOV.U32 R4, RZ, RZ, R11 ;  /* 0x000000ffff047224 */ /* 0x002fe200078e000b */
[----:B------:R-:W-:Y:S01]  /*177c0*/  MOV R5, R12 ;  /* 0x0000000c00057202 */ /* 0x000fe20000000f00 */
[----:B------:R-:W5:Y:S04]  /*177d0*/  LDL.LU R11, [R1+0x420] ;  /* 0x00042000010b7983 */ /* 0x000f680000300800 */
[----:B------:R-:W5:Y:S01]  /*177e0*/  LDL.LU R12, [R1+0x440] ;  /* 0x00044000010c7983 */ /* 0x000f620000300800 */
[----:B------:R-:W-:Y:S01]  /*177f0*/  IADD3 R7, P4, PT, R7, R166, RZ ;  /* 0x000000a607077210 */ /* 0x000fe20007f9e0ff */
[----:B----4-:R-:W-:-:S02]  /*17800*/  IMAD.X R14, R14, 0x1, R165, P3 ;  /* 0x000000010e0e7824 */ /* 0x010fc400018e06a5 */
[----:B------:R1:W-:Y:S02]  /*17810*/  STL [R1+0x360], R13 ;  /* 0x0003600d01007387 */ /* 0x0003e40000100800 */
[----:B------:R-:W-:Y:S02]  /*17820*/  IMAD.X R9, R9, 0x1, R165, P4 ;  /* 0x0000000109097824 */ /* 0x000fe400020e06a5 */
[----:B------:R4:W-:Y:S04]  /*17830*/  LDGSTS.E [R6+0x11e00], desc[UR22][R4.64], P2 ;  /* 0x11e0000004067fae */ /* 0x0009e800091a1016 */
[----:B------:R1:W-:Y:S04]  /*17840*/  STL [R1+0x35c], R14 ;  /* 0x00035c0e01007387 */ /* 0x0003e80000100800 */
[----:B------:R-:W-:Y:S01]  /*17850*/  STL [R1+0x380], R7 ;  /* 0x0003800701007387 */ /* 0x000fe20000100800 */
[----:B----4-:R-:W-:-:S03]  /*17860*/  IMAD.MOV.U32 R4, RZ, RZ, R13 ;  /* 0x000000ffff047224 */ /* 0x010fc600078e000d */
[----:B-1----:R-:W4:Y:S01]  /*17870*/  LDL.LU R13, [R1+0x41c] ;  /* 0x00041c00010d7983 */ /* 0x002f220000300800 */
[----:B------:R-:W-:-:S03]  /*17880*/  MOV R5, R14 ;  /* 0x0000000e00057202 */ /* 0x000fc60000000f00 */
[----:B------:R1:W-:Y:S04]  /*17890*/  STL [R1+0x37c], R9 ;  /* 0x00037c0901007387 */ /* 0x0003e80000100800 */
[----:B------:R-:W4:Y:S04]  /*178a0*/  LDL.LU R14, [R1+0x43c] ;  /* 0x00043c00010e7983 */ /* 0x000f280000300800 */
[----:B------:R1:W-:Y:S02]  /*178b0*/  LDGSTS.E [R6+0x12200], desc[UR22][R4.64], P2 ;  /* 0x1220000004067fae */ /* 0x0003e400091a1016 */
[----:B-1----:R-:W-:-:S02]  /*178c0*/  IMAD.MOV.U32 R4, RZ, RZ, R7 ;  /* 0x000000ffff047224 */ /* 0x002fc400078e0007 */
[----:B------:R-:W-:Y:S02]  /*178d0*/  IMAD.MOV.U32 R5, RZ, RZ, R9 ;  /* 0x000000ffff057224 */ /* 0x000fe400078e0009 */
[----:B------:R-:W4:Y:S04]  /*178e0*/  LDL.LU R9, [R1+0x268] ;  /* 0x0002680001097983 */ /* 0x000f280000300800 */
[----:B------:R1:W-:Y:S04]  /*178f0*/  LDGSTS.E [R6+0x12600], desc[UR22][R4.64], P2 ;  /* 0x1260000004067fae */ /* 0x0003e800091a1016 */
[----:B------:R-:W4:Y:S01]  /*17900*/  LDL.LU R7, [R1+0x288] ;  /* 0x0002880001077983 */ /* 0x000f220000300800 */
[----:B------:R-:W-:-:S05]  /*17910*/  IADD3 R19, P3, PT, R19, R166, RZ ;  /* 0x000000a613137210 */ /* 0x000fca0007f7e0ff */
[----:B-1----:R-:W-:Y:S01]  /*17920*/  IMAD.MOV.U32 R4, RZ, RZ, R19 ;  /* 0x000000ffff047224 */ /* 0x002fe200078e0013 */
[----:B---3--:R-:W-:Y:S01]  /*17930*/  IADD3 R8, P4, PT, R8, R166, RZ ;  /* 0x000000a608087210 */ /* 0x008fe20007f9e0ff */
[----:B------:R-:W-:Y:S01]  /*17940*/  IMAD.X R20, R20, 0x1, R165, P3 ;  /* 0x0000000114147824 */ /* 0x000fe200018e06a5 */
[----:B------:R-:W-:Y:S03]  /*17950*/  STL [R1+0x3a0], R19 ;  /* 0x0003a01301007387 */ /* 0x000fe60000100800 */
[----:B------:R-:W-:Y:S01]  /*17960*/  IMAD.MOV.U32 R5, RZ, RZ, R20 ;  /* 0x000000ffff057224 */ /* 0x000fe200078e0014 */
[----:B------:R-:W-:Y:S04]  /*17970*/  STL [R1+0x39c], R20 ;  /* 0x00039c1401007387 */ /* 0x000fe80000100800 */
[----:B------:R-:W-:Y:S04]  /*17980*/  STL [R1+0x3c0], R8 ;  /* 0x0003c00801007387 */ /* 0x000fe80000100800 */
[----:B------:R1:W-:Y:S01]  /*17990*/  LDGSTS.E [R6+0x12a00], desc[UR22][R4.64], P2 ;  /* 0x12a0000004067fae */ /* 0x0003e200091a1016 */
[----:B--2---:R-:W-:-:S05]  /*179a0*/  IADD3.X R10, PT, PT, R10, R165, RZ, P4, !PT ;  /* 0x000000a50a0a7210 */ /* 0x004fca00027fe4ff */
[----:B------:R2:W-:Y:S01]  /*179b0*/  STL [R1+0x3bc], R10 ;  /* 0x0003bc0a01007387 */ /* 0x0005e20000100800 */
[----:B-1----:R-:W-:Y:S01]  /*179c0*/  MOV R5, R10 ;  /* 0x0000000a00057202 */ /* 0x002fe20000000f00 */
[----:B------:R-:W-:Y:S01]  /*179d0*/  IMAD.MOV.U32 R4, RZ, RZ, R8 ;  /* 0x000000ffff047224 */ /* 0x000fe200078e0008 */
[-C--:B-----5:R-:W-:Y:S02]  /*179e0*/  IADD3 R15, P3, PT, R15, R166.reuse, RZ ;  /* 0x000000a60f0f7210 */ /* 0x0a0fe40007f7e0ff */
[----:B------:R-:W-:Y:S02]  /*179f0*/  IADD3 R16, P4, PT, R16, R166, RZ ;  /* 0x000000a610107210 */ /* 0x000fe40007f9e0ff */
[----:B------:R1:W-:Y:S04]  /*17a00*/  LDGSTS.E [R6+0x12e00], desc[UR22][R4.64], P2 ;  /* 0x12e0000004067fae */ /* 0x0003e800091a1016 */
[----:B--2---:R-:W2:Y:S04]  /*17a10*/  LDL.LU R10, [R1+0x264] ;  /* 0x00026400010a7983 */ /* 0x004ea80000300800 */
[----:B------:R-:W3:Y:S04]  /*17a20*/  LDL.LU R8, [R1+0x284] ;  /* 0x0002840001087983 */ /* 0x000ee80000300800 */
[----:B------:R-:W-:Y:S01]  /*17a30*/  STL [R1+0x3e0], R15 ;  /* 0x0003e00f01007387 */ /* 0x000fe20000100800 */
[----:B-1----:R-:W-:-:S02]  /*17a40*/  IMAD.MOV.U32 R4, RZ, RZ, R15 ;  /* 0x000000ffff047224 */ /* 0x002fc400078e000f */
[----:B------:R-:W-:-:S05]  /*17a50*/  IMAD.X R17, R17, 0x1, R165, P3 ;  /* 0x0000000111117824 */ /* 0x000fca00018e06a5 */
[----:B------:R1:W-:Y:S01]  /*17a60*/  STL [R1+0x3dc], R17 ;  /* 0x0003dc1101007387 */ /* 0x0003e20000100800 */
[----:B------:R-:W-:Y:S01]  /*17a70*/  MOV R5, R17 ;  /* 0x0000001100057202 */ /* 0x000fe20000000f00 */
[----:B------:R-:W-:Y:S02]  /*17a80*/  IMAD.X R18, R18, 0x1, R165, P4 ;  /* 0x0000000112127824 */ /* 0x000fe400020e06a5 */
[----:B------:R-:W-:Y:S04]  /*17a90*/  STL [R1+0x400], R16 ;  /* 0x0004001001007387 */ /* 0x000fe80000100800 */
[----:B------:R5:W-:Y:S04]  /*17aa0*/  LDGSTS.E [R6+0x13200], desc[UR22][R4.64], P2 ;  /* 0x1320000004067fae */ /* 0x000be800091a1016 */
[----:B-1----:R-:W3:Y:S04]  /*17ab0*/  LDL.LU R17, [R1+0x2a8] ;  /* 0x0002a80001117983 */ /* 0x002ee80000300800 */
[----:B------:R1:W-:Y:S04]  /*17ac0*/  STL [R1+0x3fc], R18 ;  /* 0x0003fc1201007387 */ /* 0x0003e80000100800 */
[----:B------:R-:W3:Y:S01]  /*17ad0*/  LDL.LU R15, [R1+0x2c8] ;  /* 0x0002c800010f7983 */ /* 0x000ee20000300800 */
[----:B------:R-:W-:Y:S01]  /*17ae0*/  IADD3 R11, P3, PT, R11, R166, RZ ;  /* 0x000000a60b0b7210 */ /* 0x000fe20007f7e0ff */
[----:B-----5:R-:W-:-:S02]  /*17af0*/  IMAD.MOV.U32 R5, RZ, RZ, R18 ;  /* 0x000000ffff057224 */ /* 0x020fc400078e0012 */
[----:B------:R-:W-:Y:S01]  /*17b00*/  IMAD.MOV.U32 R4, RZ, RZ, R16 ;  /* 0x000000ffff047224 */ /* 0x000fe200078e0010 */
[----:B-1----:R-:W5:Y:S01]  /*17b10*/  LDL.LU R18, [R1+0x2a4] ;  /* 0x0002a40001127983 */ /* 0x002f620000300800 */
[----:B------:R-:W-:-:S03]  /*17b20*/  IADD3 R12, P4, PT, R12, R166, RZ ;  /* 0x000000a60c0c7210 */ /* 0x000fc60007f9e0ff */
[----:B------:R-:W5:Y:S04]  /*17b30*/  LDL.LU R16, [R1+0x2c4] ;  /* 0x0002c40001107983 */ /* 0x000f680000300800 */
[----:B------:R1:W-:Y:S04]  /*17b40*/  LDGSTS.E [R6+0x13600], desc[UR22][R4.64], P2 ;  /* 0x1360000004067fae */ /* 0x0003e800091a1016 */
[----:B------:R-:W-:Y:S01]  /*17b50*/  STL [R1+0x420], R11 ;  /* 0x0004200b01007387 */ /* 0x000fe20000100800 */
[----:B-1----:R-:W-:Y:S02]  /*17b60*/  IMAD.MOV.U32 R4, RZ, RZ, R11 ;  /* 0x000000ffff047224 */ /* 0x002fe400078e000b */
[----:B----4-:R-:W-:-:S04]  /*17b70*/  IMAD.X R13, R13, 0x1, R165, P3 ;  /* 0x000000010d0d7824 */ /* 0x010fc800018e06a5 */
[----:B------:R-:W-:Y:S01]  /*17b80*/  IMAD.MOV.U32 R5, RZ, RZ, R13 ;  /* 0x000000ffff057224 */ /* 0x000fe200078e000d */
[----:B------:R1:W-:Y:S01]  /*17b90*/  STL [R1+0x41c], R13 ;  /* 0x00041c0d01007387 */ /* 0x0003e20000100800 */
[----:B------:R-:W-:-:S03]  /*17ba0*/  IADD3.X R14, PT, PT, R14, R165, RZ, P4, !PT ;  /* 0x000000a50e0e7210 */ /* 0x000fc600027fe4ff */
[----:B------:R-:W-:Y:S04]  /*17bb0*/  STL [R1+0x440], R12 ;  /* 0x0004400c01007387 */ /* 0x000fe80000100800 */
[----:B------:R4:W-:Y:S04]  /*17bc0*/  LDGSTS.E [R6+0x13a00], desc[UR22][R4.64], P2 ;  /* 0x13a0000004067fae */ /* 0x0009e800091a1016 */
[----:B-1----:R-:W5:Y:S04]  /*17bd0*/  LDL.LU R13, [R1+0x2e8] ;  /* 0x0002e800010d7983 */ /* 0x002f680000300800 */
[----:B------:R1:W-:Y:S04]  /*17be0*/  STL [R1+0x43c], R14 ;  /* 0x00043c0e01007387 */ /* 0x0003e80000100800 */
[----:B------:R-:W5:Y:S01]  /*17bf0*/  LDL.LU R11, [R1+0x308] ;  /* 0x00030800010b7983 */ /* 0x000f620000300800 */
[----:B----4-:R-:W-:Y:S01]  /*17c00*/  MOV R5, R14 ;  /* 0x0000000e00057202 */ /* 0x010fe20000000f00 */
[----:B------:R-:W-:-:S02]  /*17c10*/  IMAD.MOV.U32 R4, RZ, RZ, R12 ;  /* 0x000000ffff047224 */ /* 0x000fc400078e000c */
[----:B-1----:R-:W4:Y:S01]  /*17c20*/  LDL.LU R14, [R1+0x2e4] ;  /* 0x0002e400010e7983 */ /* 0x002f220000300800 */
[----:B------:R-:W-:-:S03]  /*17c30*/  IADD3 R9, P3, PT, R9, R166, RZ ;  /* 0x000000a609097210 */ /* 0x000fc60007f7e0ff */
[----:B------:R-:W4:Y:S01]  /*17c40*/  LDL.LU R12, [R1+0x304] ;  /* 0x00030400010c7983 */ /* 0x000f220000300800 */
[----:B------:R-:W-:-:S03]  /*17c50*/  IADD3 R7, P4, PT, R7, R166, RZ ;  /* 0x000000a607077210 */ /* 0x000fc60007f9e0ff */
[----:B------:R1:W-:Y:S04]  /*17c60*/  LDGSTS.E [R6+0x13e00], desc[UR22][R4.64], P2 ;  /* 0x13e0000004067fae */ /* 0x0003e800091a1016 */
[----:B------:R-:W-:Y:S01]  /*17c70*/  STL [R1+0x268], R9 ;  /* 0x0002680901007387 */ /* 0x000fe20000100800 */
[----:B-1----:R-:W-:Y:S02]  /*17c80*/  LOP3.LUT R6, R3, 0x60, RZ, 0x3c, !PT ;  /* 0x0000006003067812 */ /* 0x002fe400078e3cff */
[----:B------:R-:W-:-:S03]  /*17c90*/  MOV R4, R9 ;  /* 0x0000000900047202 */ /* 0x000fc60000000f00 */
[----:B------:R-:W-:Y:S01]  /*17ca0*/  VIADD R6, R6, UR5 ;  /* 0x0000000506067c36 */ /* 0x000fe20008000000 */
[----:B------:R-:W-:Y:S01]  /*17cb0*/  STL [R1+0x288], R7 ;  /* 0x0002880701007387 */ /* 0x000fe20000100800 */
[--C-:B--2---:R-:W-:Y:S02]  /*17cc0*/  IMAD.X R10, R10, 0x1, R165.reuse, P3 ;  /* 0x000000010a0a7824 */ /* 0x104fe400018e06a5 */
[----:B---3--:R-:W-:Y:S02]  /*17cd0*/  IMAD.X R8, R8, 0x1, R165, P4 ;  /* 0x0000000108087824 */ /* 0x008fe400020e06a5 */
[----:B------:R-:W-:Y:S01]  /*17ce0*/  IMAD.MOV.U32 R5, RZ, RZ, R10 ;  /* 0x000000ffff057224 */ /* 0x000fe200078e000a */
[----:B------:R1:W-:Y:S04]  /*17cf0*/  STL [R1+0x264], R10 ;  /* 0x0002640a01007387 */ /* 0x0003e80000100800 */
[----:B------:R2:W-:Y:S04]  /*17d00*/  LDGSTS.E [R6+0x10300], desc[UR22][R4.64], P2 ;  /* 0x1030000004067fae */ /* 0x0005e800091a1016 */
[----:B------:R3:W-:Y:S04]  /*17d10*/  STL [R1+0x284], R8 ;  /* 0x0002840801007387 */ /* 0x0007e80000100800 */
[----:B-1----:R-:W4:Y:S01]  /*17d20*/  LDL.LU R10, [R1+0x324] ;  /* 0x00032400010a7983 */ /* 0x002f220000300800 */
[----:B--2---:R-:W-:-:S03]  /*17d30*/  IMAD.MOV.U32 R5, RZ, RZ, R8 ;  /* 0x000000ffff057224 */ /* 0x004fc600078e0008 */
[----:B---3--:R-:W2:Y:S01]  /*17d40*/  LDL.LU R8, [R1+0x328] ;  /* 0x0003280001087983 */ /* 0x008ea20000300800 */
[----:B------:R-:W-:-:S03]  /*17d50*/  IMAD.MOV.U32 R4, RZ, RZ, R7 ;  /* 0x000000ffff047224 */ /* 0x000fc600078e0007 */
[----:B------:R-:W3:Y:S04]  /*17d60*/  LDL.LU R9, [R1+0x344] ;  /* 0x0003440001097983 */ /* 0x000ee80000300800 */
[----:B------:R-:W3:Y:S01]  /*17d70*/  LDL.LU R7, [R1+0x348] ;  /* 0x0003480001077983 */ /* 0x000ee20000300800 */
[----:B------:R-:W-:-:S03]  /*17d80*/  IADD3 R17, P3, PT, R17, R166, RZ ;  /* 0x000000a611117210 */ /* 0x000fc60007f7e0ff */
[----:B------:R1:W-:Y:S01]  /*17d90*/  LDGSTS.E [R6+0x10700], desc[UR22][R4.64], P2 ;  /* 0x1070000004067fae */ /* 0x0003e200091a1016 */
[----:B------:R-:W-:-:S03]  /*17da0*/  IADD3 R15, P4, PT, R15, R166, RZ ;  /* 0x000000a60f0f7210 */ /* 0x000fc60007f9e0ff */
[----:B------:R-:W-:Y:S01]  /*17db0*/  STL [R1+0x2a8], R17 ;  /* 0x0002a81101007387 */ /* 0x000fe20000100800 */
[----:B-----5:R-:W-:Y:S01]  /*17dc0*/  IADD3.X R18, PT, PT, R18, R165, RZ, P3, !PT ;  /* 0x000000a512127210 */ /* 0x020fe20001ffe4ff */
[----:B------:R-:W-:-:S04]  /*17dd0*/  IMAD.X R16, R16, 0x1, R165, P4 ;  /* 0x0000000110107824 */ /* 0x000fc800020e06a5 */
[----:B------:R5:W-:Y:S04]  /*17de0*/  STL [R1+0x2a4], R18 ;  /* 0x0002a41201007387 */ /* 0x000be80000100800 */
[----:B------:R-:W-:Y:S04]  /*17df0*/  STL [R1+0x2c8], R15 ;  /* 0x0002c80f01007387 */ /* 0x000fe80000100800 */
[----:B------:R4:W-:Y:S04]  /*17e00*/  STL [R1+0x2c4], R16 ;  /* 0x0002c41001007387 */ /* 0x0009e80000100800 */
[----:B------:R-:W3:Y:S04]  /*17e10*/  LDL.LU R23, [R1+0x364] ;  /* 0x0003640001177983 */ /* 0x000ee80000300800 */
[----:B------:R-:W3:Y:S01]  /*17e20*/  LDL.LU R22, [R1+0x368] ;  /* 0x0003680001167983 */ /* 0x000ee20000300800 */
[----:B-1----:R-:W-:-:S03]  /*17e30*/  IMAD.MOV.U32 R4, RZ, RZ, R17 ;  /* 0x000000ffff047224 */ /* 0x002fc600078e0011 */
[----:B------:R-:W3:Y:S01]  /*17e40*/  LDL.LU R21, [R1+0x384] ;  /* 0x0003840001157983 */ /* 0x000ee20000300800 */
[----:B------:R-:W-:-:S03]  /*17e50*/  IMAD.MOV.U32 R5, RZ, RZ, R18 ;  /* 0x000000ffff057224 */ /* 0x000fc600078e0012 */
[----:B------:R-:W3:Y:S04]  /*17e60*/  LDL.LU R20, [R1+0x388] ;  /* 0x0003880001147983 */ /* 0x000ee80000300800 */
[----:B------:R1:W-:Y:S01]  /*17e70*/  LDGSTS.E [R6+0x10b00], desc[UR22][R4.64], P2 ;  /* 0x10b0000004067fae */ /* 0x0003e200091a1016 */
[-C--:B------:R-:W-:Y:S02]  /*17e80*/  IADD3 R13, P3, PT, R13, R166.reuse, RZ ;  /* 0x000000a60d0d7210 */ /* 0x080fe40007f7e0ff */
[----:B------:R-:W-:-:S03]  /*17e90*/  IADD3 R11, P4, PT, R11, R166, RZ ;  /* 0x000000a60b0b7210 */ /* 0x000fc60007f9e0ff */
[----:B------:R-:W-:Y:S01]  /*17ea0*/  STL [R1+0x2e8], R13 ;  /* 0x0002e80d01007387 */ /* 0x000fe20000100800 */
[--C-:B----4-:R-:W-:Y:S02]  /*17eb0*/  IMAD.X R14, R14, 0x1, R165.reuse, P3 ;  /* 0x000000010e0e7824 */ /* 0x110fe400018e06a5 */
[----:B------:R-:W-:-:S03]  /*17ec0*/  IMAD.X R12, R12, 0x1, R165, P4 ;  /* 0x000000010c0c7824 */ /* 0x000fc600020e06a5 */
[----:B------:R4:W-:Y:S01]  /*17ed0*/  STL [R1+0x2e4], R14 ;  /* 0x0002e40e01007387 */ /* 0x0009e20000100800 */
[----:B-1----:R-:W-:-:S03]  /*17ee0*/  IMAD.MOV.U32 R5, RZ, RZ, R16 ;  /* 0x000000ffff057224 */ /* 0x002fc600078e0010 */
[----:B------:R-:W-:Y:S04]  /*17ef0*/  STL [R1+0x308], R11 ;  /* 0x0003080b01007387 */ /* 0x000fe80000100800 */
[----:B-----5:R-:W5:Y:S01]  /*17f00*/  LDL.LU R18, [R1+0x3a8] ;  /* 0x0003a80001127983 */ /* 0x020f620000300800 */
[----:B------:R-:W-:-:S03]  /*17f10*/  MOV R4, R15 ;  /* 0x0000000f00047202 */ /* 0x000fc60000000f00 */
[----:B------:R1:W-:Y:S04]  /*17f20*/  STL [R1+0x304], R12 ;  /* 0x0003040c01007387 */ /* 0x0003e80000100800 */
[----:B------:R-:W5:Y:S04]  /*17f30*/  LDL.LU R16, [R1+0x3c8] ;  /* 0x0003c80001107983 */ /* 0x000f680000300800 */
[----:B------:R-:W5:Y:S04]  /*17f40*/  LDL.LU R19, [R1+0x3a4] ;  /* 0x0003a40001137983 */ /* 0x000f680000300800 */
[----:B------:R1:W-:Y:S04]  /*17f50*/  LDGSTS.E [R6+0x10f00], desc[UR22][R4.64], P2 ;  /* 0x10f0000004067fae */ /* 0x0003e800091a1016 */
[----:B------:R-:W5:Y:S04]  /*17f60*/  LDL.LU R17, [R1+0x3c4] ;  /* 0x0003c40001117983 */ /* 0x000f680000300800 */
[----:B------:R-:W5:Y:S01]  /*17f70*/  LDL.LU R15, [R1+0x3e4] ;  /* 0x0003e400010f7983 */ /* 0x000f620000300800 */
[----:B-1----:R-:W-:Y:S01]  /*17f80*/  MOV R4, R13 ;  /* 0x0000000d00047202 */ /* 0x002fe20000000f00 */
[----:B------:R-:W-:-:S02]  /*17f90*/  IMAD.MOV.U32 R5, RZ, RZ, R14 ;  /* 0x000000ffff057224 */ /* 0x000fc400078e000e */
[----:B----4-:R-:W4:Y:S04]  /*17fa0*/  LDL.LU R14, [R1+0x3e8] ;  /* 0x0003e800010e7983 */ /* 0x010f280000300800 */
[----:B------:R1:W-:Y:S04]  /*17fb0*/  LDGSTS.E [R6+0x11300], desc[UR22][R4.64], P2 ;  /* 0x1130000004067fae */ /* 0x0003e800091a1016 */
[----:B------:R-:W4:Y:S01]  /*17fc0*/  LDL.LU R13, [R1+0x404] ;  /* 0x00040400010d7983 */ /* 0x000f220000300800 */
[----:B-1----:R-:W-:Y:S02]  /*17fd0*/  IMAD.MOV.U32 R4, RZ, RZ, R11 ;  /* 0x000000ffff047224 */ /* 0x002fe400078e000b */
[----:B------:R-:W-:-:S02]  /*17fe0*/  IMAD.MOV.U32 R5, RZ, RZ, R12 ;  /* 0x000000ffff057224 */ /* 0x000fc400078e000c */
[----:B------:R-:W4:Y:S04]  /*17ff0*/  LDL.LU R12, [R1+0x408] ;  /* 0x00040800010c7983 */ /* 0x000f280000300800 */
[----:B------:R1:W-:Y:S01]  /*18000*/  LDGSTS.E [R6+0x11700], desc[UR22][R4.64], P2 ;  /* 0x1170000004067fae */ /* 0x0003e200091a1016 */
[----:B--2---:R-:W-:-:S04]  /*18010*/  IADD3 R8, P3, PT, R8, R166, RZ ;  /* 0x000000a608087210 */ /* 0x004fc80007f7e0ff */
[----:B------:R-:W-:Y:S02]  /*18020*/  IADD3.X R10, PT, PT, R10, R165, RZ, P3, !PT ;  /* 0x000000a50a0a7210 */ /* 0x000fe40001ffe4ff */
[----:B---3--:R-:W-:Y:S01]  /*18030*/  IADD3 R7, P4, PT, R7, R166, RZ ;  /* 0x000000a607077210 */ /* 0x008fe20007f9e0ff */
[----:B------:R-:W-:Y:S02]  /*18040*/  STL [R1+0x328], R8 ;  /* 0x0003280801007387 */ /* 0x000fe40000100800 */
[----:B-1----:R-:W-:Y:S02]  /*18050*/  IMAD.MOV.U32 R5, RZ, RZ, R10 ;  /* 0x000000ffff057224 */ /* 0x002fe400078e000a */
[----:B------:R-:W-:Y:S01]  /*18060*/  IMAD.X R9, R9, 0x1, R165, P4 ;  /* 0x0000000109097824 */ /* 0x000fe200020e06a5 */
[----:B------:R1:W-:Y:S01]  /*18070*/  STL [R1+0x324], R10 ;  /* 0x0003240a01007387 */ /* 0x0003e20000100800 */
[----:B------:R-:W-:-:S03]  /*18080*/  IMAD.MOV.U32 R4, RZ, RZ, R8 ;  /* 0x000000ffff047224 */ /* 0x000fc600078e0008 */
[----:B------:R-:W-:Y:S04]  /*18090*/  STL [R1+0x348], R7 ;  /* 0x0003480701007387 */ /* 0x000fe80000100800 */
[----:B------:R2:W-:Y:S04]  /*180a0*/  LDGSTS.E [R6+0x11b00], desc[UR22][R4.64], P2 ;  /* 0x11b0000004067fae */ /* 0x0005e800091a1016 */
[----:B-1----:R-:W3:Y:S04]  /*180b0*/  LDL.LU R10, [R1+0x428] ;  /* 0x00042800010a7983 */ /* 0x002ee80000300800 */
[----:B------:R1:W-:Y:S04]  /*180c0*/  STL [R1+0x344], R9 ;  /* 0x0003440901007387 */ /* 0x0003e80000100800 */
[----:B------:R-:W3:Y:S04]  /*180d0*/  LDL.LU R8, [R1+0x448] ;  /* 0x0004480001087983 */ /* 0x000ee80000300800 */
[----:B------:R-:W3:Y:S01]  /*180e0*/  LDL.LU R11, [R1+0x424] ;  /* 0x00042400010b7983 */ /* 0x000ee20000300800 */
[----:B--2---:R-:W-:-:S03]  /*180f0*/  IMAD.MOV.U32 R5, RZ, RZ, R9 ;  /* 0x000000ffff057224 */ /* 0x004fc600078e0009 */
[----:B-1----:R-:W2:Y:S01]  /*18100*/  LDL.LU R9, [R1+0x444] ;  /* 0x0004440001097983 */ /* 0x002ea20000300800 */
[----:B------:R-:W-:-:S03]  /*18110*/  MOV R4, R7 ;  /* 0x0000000700047202 */ /* 0x000fc60000000f00 */
[----:B------:R-:W2:Y:S01]  /*18120*/  LDL R7, [R1+0x44c] ;  /* 0x00044c0001077983 */ /* 0x000ea20000100800 */
[----:B------:R-:W-:-:S03]  /*18130*/  IADD3 R22, P3, PT, R22, R166, RZ ;  /* 0x000000a616167210 */ /* 0x000fc60007f7e0ff */
[----:B------:R1:W-:Y:S02]  /*18140*/  LDGSTS.E [R6+0x11f00], desc[UR22][R4.64], P2 ;  /* 0x11f0000004067fae */ /* 0x0003e400091a1016 */
[----:B------:R-:W-:Y:S01]  /*18150*/  IMAD.X R23, R23, 0x1, R165, P3 ;  /* 0x0000000117177824 */ /* 0x000fe200018e06a5 */
[----:B------:R-:W-:-:S05]  /*18160*/  IADD3 R20, P4, PT, R20, R166, RZ ;  /* 0x000000a614147210 */ /* 0x000fca0007f9e0ff */
[----:B------:R-:W-:Y:S01]  /*18170*/  IMAD.X R21, R21, 0x1, R165, P4 ;  /* 0x0000000115157824 */ /* 0x000fe200020e06a5 */
[----:B-1----:R-:W-:Y:S01]  /*18180*/  MOV R4, R22 ;  /* 0x0000001600047202 */ /* 0x002fe20000000f00 */
[----:B------:R-:W-:-:S05]  /*18190*/  IMAD.MOV.U32 R5, RZ, RZ, R23 ;  /* 0x000000ffff057224 */ /* 0x000fca00078e0017 */
[----:B------:R1:W-:Y:S02]  /*181a0*/  LDGSTS.E [R6+0x12300], desc[UR22][R4.64], P2 ;  /* 0x1230000004067fae */ /* 0x0003e400091a1016 */
[----:B-1----:R-:W-:Y:S02]  /*181b0*/  IMAD.MOV.U32 R4, RZ, RZ, R20 ;  /* 0x000000ffff047224 */ /* 0x002fe400078e0014 */
[----:B------:R-:W-:-:S05]  /*181c0*/  IMAD.MOV.U32 R5, RZ, RZ, R21 ;  /* 0x000000ffff057224 */ /* 0x000fca00078e0015 */
[----:B------:R1:W-:Y:S01]  /*181d0*/  LDGSTS.E [R6+0x12700], desc[UR22][R4.64], P2 ;  /* 0x1270000004067fae */ /* 0x0003e200091a1016 */
[----:B-----5:R-:W-:-:S05]  /*181e0*/  IADD3 R18, P3, PT, R18, R166, RZ ;  /* 0x000000a612127210 */ /* 0x020fca0007f7e0ff */
[----:B-1----:R-:W-:Y:S01]  /*181f0*/  IMAD.MOV.U32 R4, RZ, RZ, R18 ;  /* 0x000000ffff047224 */ /* 0x002fe200078e0012 */
[----:B------:R-:W-:Y:S02]  /*18200*/  IADD3 R16, P4, PT, R16, R166, RZ ;  /* 0x000000a610107210 */ /* 0x000fe40007f9e0ff */
[----:B------:R-:W-:-:S05]  /*18210*/  IADD3.X R19, PT, PT, R19, R165, RZ, P3, !PT ;  /* 0x000000a513137210 */ /* 0x000fca0001ffe4ff */
[----:B------:R-:W-:Y:S02]  /*18220*/  IMAD.MOV.U32 R5, RZ, RZ, R19 ;  /* 0x000000ffff057224 */ /* 0x000fe400078e0013 */
[----:B------:R-:W-:-:S03]  /*18230*/  IMAD.X R17, R17, 0x1, R165, P4 ;  /* 0x0000000111117824 */ /* 0x000fc600020e06a5 */
[----:B------:R1:W-:Y:S01]  /*18240*/  LDGSTS.E [R6+0x12b00], desc[UR22][R4.64], P2 ;  /* 0x12b0000004067fae */ /* 0x0003e200091a1016 */
[----:B----4-:R-:W-:Y:S02]  /*18250*/  IADD3 R14, P3, PT, R14, R166, RZ ;  /* 0x000000a60e0e7210 */ /* 0x010fe40007f7e0ff */
[----:B-1----:R-:W-:Y:S01]  /*18260*/  MOV R4, R16 ;  /* 0x0000001000047202 */ /* 0x002fe20000000f00 */
[----:B------:R-:W-:Y:S02]  /*18270*/  IMAD.MOV.U32 R5, RZ, RZ, R17 ;  /* 0x000000ffff057224 */ /* 0x000fe400078e0011 */
[----:B------:R-:W-:-:S03]  /*18280*/  IMAD.X R15, R15, 0x1, R165, P3 ;  /* 0x000000010f0f7824 */ /* 0x000fc600018e06a5 */
[----:B------:R1:W-:Y:S04]  /*18290*/  LDGSTS.E [R6+0x12f00], desc[UR22][R4.64], P2 ;  /* 0x12f0000004067fae */ /* 0x0003e800091a1016 */
[----:B------:R4:W-:Y:S01]  /*182a0*/  STL [R1+0x368], R22 ;  /* 0x0003681601007387 */ /* 0x0009e20000100800 */
[----:B------:R-:W-:Y:S01]  /*182b0*/  IADD3 R12, P4, PT, R12, R166, RZ ;  /* 0x000000a60c0c7210 */ /* 0x000fe20007f9e0ff */
[----:B-1----:R-:W-:Y:S01]  /*182c0*/  IMAD.MOV.U32 R5, RZ, RZ, R15 ;  /* 0x000000ffff057224 */ /* 0x002fe200078e000f */
[----:B------:R-:W-:-:S03]  /*182d0*/  MOV R4, R14 ;  /* 0x0000000e00047202 */ /* 0x000fc60000000f00 */
[----:B------:R-:W-:Y:S01]  /*182e0*/  IMAD.X R13, R13, 0x1, R165, P4 ;  /* 0x000000010d0d7824 */ /* 0x000fe200020e06a5 */
[----:B------:R4:W-:Y:S04]  /*182f0*/  STL [R1+0x364], R23 ;  /* 0x0003641701007387 */ /* 0x0009e80000100800 */
[----:B------:R1:W-:Y:S04]  /*18300*/  LDGSTS.E [R6+0x13300], desc[UR22][R4.64], P2 ;  /* 0x1330000004067fae */ /* 0x0003e800091a1016 */
[----:B------:R4:W-:Y:S04]  /*18310*/  STL [R1+0x388], R20 ;  /* 0x0003881401007387 */ /* 0x0009e80000100800 */
[----:B------:R4:W-:Y:S01]  /*18320*/  STL [R1+0x384], R21 ;  /* 0x0003841501007387 */ /* 0x0009e20000100800 */
[----:B-1----:R-:W-:-:S02]  /*18330*/  IMAD.MOV.U32 R4, RZ, RZ, R12 ;  /* 0x000000ffff047224 */ /* 0x002fc400078e000c */
[----:B------:R-:W-:Y:S01]  /*18340*/  IMAD.MOV.U32 R5, RZ, RZ, R13 ;  /* 0x000000ffff057224 */ /* 0x000fe200078e000d */
[----:B------:R4:W-:Y:S04]  /*18350*/  STL [R1+0x3a8], R18 ;  /* 0x0003a81201007387 */ /* 0x0009e80000100800 */
[----:B------:R4:W-:Y:S04]  /*18360*/  STL [R1+0x3a4], R19 ;  /* 0x0003a41301007387 */ /* 0x0009e80000100800 */
[----:B------:R4:W-:Y:S04]  /*18370*/  STL [R1+0x3c8], R16 ;  /* 0x0003c81001007387 */ /* 0x0009e80000100800 */
[----:B------:R4:W-:Y:S04]  /*18380*/  STL [R1+0x3c4], R17 ;  /* 0x0003c41101007387 */ /* 0x0009e80000100800 */
[----:B------:R1:W-:Y:S04]  /*18390*/  LDGSTS.E [R6+0x13700], desc[UR22][R4.64], P2 ;  /* 0x1370000004067fae */ /* 0x0003e800091a1016 */
[----:B------:R4:W-:Y:S04]  /*183a0*/  STL [R1+0x3e8], R14 ;  /* 0x0003e80e01007387 */ /* 0x0009e80000100800 */
[----:B------:R4:W-:Y:S04]  /*183b0*/  STL [R1+0x3e4], R15 ;  /* 0x0003e40f01007387 */ /* 0x0009e80000100800 */
[----:B------:R4:W-:Y:S04]  /*183c0*/  STL [R1+0x408], R12 ;  /* 0x0004080c01007387 */ /* 0x0009e80000100800 */
[----:B------:R4:W-:Y:S01]  /*183d0*/  STL [R1+0x404], R13 ;  /* 0x0004040d01007387 */ /* 0x0009e20000100800 */
[----:B------:R-:W-:-:S04]  /*183e0*/  USEL UR5, URZ, 0x1, !UP1 ;  /* 0x00000001ff057887 */ /* 0x000fc8000c800000 */
[----:B------:R-:W-:Y:S01]  /*183f0*/  ULOP3.LUT UR5, UR6, UR5, URZ, 0x3c, !UPT ;  /* 0x0000000506057292 */ /* 0x000fe2000f8e3cff */
[----:B---3--:R-:W-:-:S05]  /*18400*/  IADD3 R10, P3, PT, R10, R166, RZ ;  /* 0x000000a60a0a7210 */ /* 0x008fca0007f7e0ff */
[----:B-1----:R-:W-:Y:S01]  /*18410*/  IMAD.MOV.U32 R4, RZ, RZ, R10 ;  /* 0x000000ffff047224 */ /* 0x002fe200078e000a */
[----:B------:R-:W-:Y:S02]  /*18420*/  IADD3 R8, P4, PT, R8, R166, RZ ;  /* 0x000000a608087210 */ /* 0x000fe40007f9e0ff */
[----:B------:R-:W-:Y:S01]  /*18430*/  IADD3.X R11, PT, PT, R11, R165, RZ, P3, !PT ;  /* 0x000000a50b0b7210 */ /* 0x000fe20001ffe4ff */
[----:B------:R4:W-:Y:S04]  /*18440*/  STL [R1+0x428], R10 ;  /* 0x0004280a01007387 */ /* 0x0009e80000100800 */
[----:B------:R-:W-:Y:S02]  /*18450*/  IMAD.MOV.U32 R5, RZ, RZ, R11 ;  /* 0x000000ffff057224 */ /* 0x000fe400078e000b */
[----:B--2---:R-:W-:Y:S01]  /*18460*/  IMAD.X R9, R9, 0x1, R165, P4 ;  /* 0x0000000109097824 */ /* 0x004fe200020e06a5 */
[----:B------:R4:W-:Y:S04]  /*18470*/  STL [R1+0x424], R11 ;  /* 0x0004240b01007387 */ /* 0x0009e80000100800 */
[----:B------:R1:W-:Y:S04]  /*18480*/  LDGSTS.E [R6+0x13b00], desc[UR22][R4.64], P2 ;  /* 0x13b0000004067fae */ /* 0x0003e800091a1016 */
[----:B------:R4:W-:Y:S04]  /*18490*/  STL [R1+0x448], R8 ;  /* 0x0004480801007387 */ /* 0x0009e80000100800 */
[----:B------:R4:W-:Y:S01]  /*184a0*/  STL [R1+0x444], R9 ;  /* 0x0004440901007387 */ /* 0x0009e20000100800 */
[----:B-1----:R-:W-:Y:S01]  /*184b0*/  MOV R4, R8 ;  /* 0x0000000800047202 */ /* 0x002fe20000000f00 */
[----:B------:R-:W-:-:S05]  /*184c0*/  IMAD.MOV.U32 R5, RZ, RZ, R9 ;  /* 0x000000ffff057224 */ /* 0x000fca00078e0009 */
[----:B------:R1:W-:Y:S01]  /*184d0*/  LDGSTS.E [R6+0x13f00], desc[UR22][R4.64], P2 ;  /* 0x13f0000004067fae */ /* 0x0003e200091a1016 */
[----:B------:R-:W-:-:S03]  /*184e0*/  ISETP.NE.U32.AND P2, PT, R167, R7, PT ;  /* 0x00000007a700720c */ /* 0x000fc60003f45070 */
[----:B------:R-:W0:Y:S01]  /*184f0*/  LDGDEPBAR ;  /* 0x00000000000079af */ /* 0x000e220000000000 */
[----:B------:R-:W-:Y:S02]  /*18500*/  VIADD R167, R167, 0x1 ;  /* 0x00000001a7a77836 */ /* 0x000fe40000000000 */
[----:B-1----:R-:W-:-:S07]  /*18510*/  IMAD.U32 R4, RZ, RZ, UR6 ;  /* 0x00000006ff047e24 */ /* 0x002fce000f8e00ff */
[----:B----4-:R-:W-:Y:S05]  /*18520*/  @P2 BRA `(.L_x_11) ;  /* 0xffffff7c00a42947 */ /* 0x010fea000383ffff */
.L_x_8:
[----:B------:R-:W2:Y:S01]  /*18530*/  LDC R4, c[0x0][0x3b4] ;  /* 0x0000ed00ff047b82 */ /* 0x000ea20000000800 */
[----:B------:R-:W3:Y:S01]  /*18540*/  LDCU UR32, c[0x0][0x3b8] ;  /* 0x00007700ff2077ac */ /* 0x000ee20008000800 */
[----:B------:R-:W4:Y:S01]  /*18550*/  LDCU.64 UR34, c[0x0][0x398] ;  /* 0x00007300ff2277ac */ /* 0x000f220008000a00 */
[----:B------:R-:W1:Y:S01]  /*18560*/  LDCU.128 UR12, c[0x0][0x390] ;  /* 0x00007200ff0c77ac */ /* 0x000e620008000c00 */
[----:B------:R-:W-:Y:S05]  /*18570*/  @!P1 BRA `(.L_x_12) ;  /* 0x0000000000109947 */ /* 0x000fea0003800000 */
[----:B------:R-:W-:-:S06]  /*18580*/  USHF.L.U32 UR6, UR6, 0x1f, URZ ;  /* 0x0000001f06067899 */ /* 0x000fcc00080006ff */
[----:B------:R-:W-:-:S04]  /*18590*/  MOV R0, UR6 ;  /* 0x0000000600007c02 */ /* 0x000fc80008000f00 */
[----:B------:R-:W5:Y:S02]  /*185a0*/  SYNCS.PHASECHK.TRANS64.TRYWAIT P0, [UR4], R0 ;  /* 0x00000000ff0075a7 */ /* 0x000f640008001104 */
[----:B-----5:R-:W-:Y:S05]  /*185b0*/  @!P0 BRA `(.L_x_13) ;  /* 0x0000006400c48947 */ /* 0x020fea0003800000 */
.L_x_12:
[----:B------:R-:W-:-:S04]  /*185c0*/  DEPBAR.LE SB0, 0x0 ;  /* 0x000080000000791a */ /* 0x000fc80000000000 */
[----:B------:R-:W-:Y:S01]  /*185d0*/  BAR.SYNC.DEFER_BLOCKING 0x0 ;  /* 0x0000000000007b1d */ /* 0x000fe20000010000 */
[C---:B--2---:R-:W-:Y:S01]  /*185e0*/  IMAD R201, R199.reuse, R4, RZ ;  /* 0x00000004c7c97224 */ /* 0x044fe200078e02ff */
[----:B-1----:R-:W-:-:S04]  /*185f0*/  ISETP.GE.AND P0, PT, R199, UR14, PT ;  /* 0x0000000ec7007c0c */ /* 0x002fc8000bf06270 */
[----:B------:R-:W1:Y:S01]  /*18600*/  LDCU.64 UR4, c[0x0][0x398] ;  /* 0x00007300ff0477ac */ /* 0x000e620008000a00 */
[----:B---3--:R-:W-:Y:S01]  /*18610*/  IMAD R0, R198, UR32, RZ ;  /* 0x00000020c6007c24 */ /* 0x008fe2000f8e02ff */
[----:B------:R-:W2:Y:S01]  /*18620*/  LDCU.64 UR30, c[0x0][0x398] ;  /* 0x00007300ff1e77ac */ /* 0x000ea20008000a00 */
[----:B------:R-:W3:Y:S01]  /*18630*/  LDCU.64 UR28, c[0x0][0x398] ;  /* 0x00007300ff1c77ac */ /* 0x000ee20008000a00 */
[----:B------:R-:W5:Y:S01]  /*18640*/  LDCU.64 UR26, c[0x0][0x398] ;  /* 0x00007300ff1a77ac */ /* 0x000f620008000a00 */
[----:B------:R-:W4:Y:S01]  /*18650*/  LDCU.64 UR20, c[0x0][0x398] ;  /* 0x00007300ff1477ac */ /* 0x000f220008000a00 */
[----:B------:R-:W1:Y:S02]  /*18660*/  @!P5 SYNCS.CCTL.IV [UR8+0x20000] ;  /* 0x02000000ff00d9b1 */ /* 0x000e640008000008 */
[----:B-1----:R-:W-:Y:S01]  /*18670*/  BAR.SYNC.DEFER_BLOCKING 0x0 ;  /* 0x0000000000007b1d */ /* 0x002fe20000010000 */
[----:B------:R-:W-:-:S05]  /*18680*/  LEA R2, P1, R201, UR12, 0x2 ;  /* 0x0000000cc9027c11 */ /* 0x000fca000f8210ff */
[----:B------:R-:W1:Y:S01]  /*18690*/  LDCU.64 UR24, c[0x0][0x398] ;  /* 0x00007300ff1877ac */ /* 0x000e620008000a00 */
[----:B------:R-:W1:Y:S01]  /*186a0*/  LDTM.x64 R8, tmem[UR10] ;  /* 0x0000000a000879ee */ /* 0x000e620008340000 */
[----:B----4-:R-:W-:Y:S01]  /*186b0*/  ISETP.LT.AND P0, PT, R198, UR35, !P0 ;  /* 0x00000023c6007c0c */ /* 0x010fe2000c701270 */
[----:B------:R-:W-:Y:S01]  /*186c0*/  LDTM.x64 R132, tmem[UR10+0x40] ;  /* 0x0000400a008479ee */ /* 0x000fe20008340000 */
[----:B------:R-:W-:Y:S01]  /*186d0*/  LEA.HI.X.SX32 R3, R201, UR13, 0x2, P1 ;  /* 0x0000000dc9037c11 */ /* 0x000fe200088f16ff */
[----:B------:R-:W-:Y:S01]  /*186e0*/  IMAD R201, R4, 0x80, R201 ;  /* 0x0000008004c97824 */ /* 0x000fe200078e02c9 */
[----:B------:R-:W4:Y:S01]  /*186f0*/  LDCU.64 UR16, c[0x0][0x398] ;  /* 0x00007300ff1077ac */ /* 0x000f220008000a00 */
[----:B------:R-:W-:Y:S01]  /*18700*/  IMAD.WIDE R196, R0, 0x4, R2 ;  /* 0x0000000400c47825 */ /* 0x000fe200078e0202 */
[----:B------:R-:W2:Y:S01]  /*18710*/  LDCU.64 UR18, c[0x0][0x398] ;  /* 0x00007300ff1277ac */ /* 0x000ea20008000a00 */
[----:B------:R-:W2:Y:S01]  /*18720*/  LDCU.64 UR6, c[0x0][0x398] ;  /* 0x00007300ff0677ac */ /* 0x000ea20008000a00 */
[----:B------:R-:W2:Y:S01]  /*18730*/  @!P5 SYNCS.CCTL.IV [UR8+0x20008] ;  /* 0x02000800ff00d9b1 */ /* 0x000ea20008000008 */
[----:B------:R-:W2:Y:S01]  /*18740*/  LDCU UR47, c[0x0][0x398] ;  /* 0x00007300ff2f77ac */ /* 0x000ea20008000800 */
[----:B------:R-:W2:Y:S01]  /*18750*/  LDCU UR48, c[0x0][0x398] ;  /* 0x00007300ff3077ac */ /* 0x000ea20008000800 */
[----:B-1----:R-:W-:Y:S01]  /*18760*/  STL [R1+0x4], R9 ;  /* 0x0000040901007387 */ /* 0x002fe20000100800 */
[----:B------:R-:W-:Y:S01]  /*18770*/  IMAD.MOV.U32 R207, RZ, RZ, R68 ;  /* 0x000000ffffcf7224 */ /* 0x000fe200078e0044 */
[----:B------:R-:W-:Y:S01]  /*18780*/  MOV R206, R69 ;  /* 0x0000004500ce7202 */ /* 0x000fe20000000f00 */
[----:B------:R-:W-:Y:S01]  /*18790*/  IMAD.MOV.U32 R205, RZ, RZ, R70 ;  /* 0x000000ffffcd7224 */ /* 0x000fe200078e0046 */
[----:B------:R-:W-:Y:S01]  /*187a0*/  STL.64 [R1+0x8], R10 ;  /* 0x0000080a01007387 */ /* 0x000fe20000100a00 */
        /* <DEDUP_REMOVED lines=15> */
[----:B------:R-:W1:Y:S01]  /*188a0*/  LDTM.x64 R68, tmem[UR10+0x80] ;  /* 0x0000800a004479ee */ /* 0x000e620008340000 */
        /* <DEDUP_REMOVED lines=18> */
[----:B------:R-:W-:Y:S01]  /*189d0*/  STL [R1+0x38], R22 ;  /* 0x0000381601007387 */ /* 0x000fe20000100800 */
[----:B------:R-:W-:Y:S01]  /*189e0*/  IMAD.MOV.U32 R232, RZ, RZ, R43 ;  /* 0x000000ffffe87224 */ /* 0x000fe200078e002b */
[----:B------:R-:W1:Y:S01]  /*189f0*/  LDCU UR73, c[0x0][0x398] ;  /* 0x00007300ff4977ac */ /* 0x000e620008000800 */
[----:B------:R-:W-:Y:S01]  /*18a00*/  IMAD.MOV.U32 R231, RZ, RZ, R44 ;  /* 0x000000ffffe77224 */ /* 0x000fe200078e002c */
[----:B------:R2:W-:Y:S01]  /*18a10*/  STL [R1+0x554], R249 ;  /* 0x000554f901007387 */ /* 0x0005e20000100800 */
[----:B------:R-:W-:Y:S01]  /*18a20*/  IMAD.MOV.U32 R229, RZ, RZ, R46 ;  /* 0x000000ffffe57224 */ /* 0x000fe200078e002e */
[----:B------:R-:W1:Y:S01]  /*18a30*/  LDCU UR52, c[0x0][0x398] ;  /* 0x00007300ff3477ac */ /* 0x000e620008000800 */
[----:B------:R-:W-:-:S02]  /*18a40*/  IMAD.MOV.U32 R228, RZ, RZ, R47 ;  /* 0x000000ffffe47224 */ /* 0x000fc400078e002f */
[----:B------:R-:W-:Y:S01]  /*18a50*/  IMAD.MOV.U32 R227, RZ, RZ, R48 ;  /* 0x000000ffffe37224 */ /* 0x000fe200078e0030 */
[----:B------:R-:W1:Y:S01]  /*18a60*/  LDCU UR71, c[0x0][0x398] ;  /* 0x00007300ff4777ac */ /* 0x000e620008000800 */
[----:B------:R-:W-:Y:S02]  /*18a70*/  IMAD.MOV.U32 R225, RZ, RZ, R50 ;  /* 0x000000ffffe17224 */ /* 0x000fe400078e0032 */
[----:B------:R-:W-:Y:S01]  /*18a80*/  IMAD.MOV.U32 R224, RZ, RZ, R51 ;  /* 0x000000ffffe07224 */ /* 0x000fe200078e0033 */
[----:B--2---:R-:W2:Y:S01]  /*18a90*/  LDL.LU R249, [R1+0x8] ;  /* 0x0000080001f97983 */ /* 0x004ea20000300800 */
[----:B------:R-:W-:Y:S01]  /*18aa0*/  IMAD.MOV.U32 R223, RZ, RZ, R52 ;  /* 0x000000ffffdf7224 */ /* 0x000fe200078e0034 */
[----:B------:R-:W1:Y:S01]  /*18ab0*/  LDCU UR59, c[0x0][0x398] ;  /* 0x00007300ff3b77ac */ /* 0x000e620008000800 */
[----:B------:R-:W-:Y:S02]  /*18ac0*/  IMAD.MOV.U32 R221, RZ, RZ, R54 ;  /* 0x000000ffffdd7224 */ /* 0x000fe400078e0036 */
[----:B------:R-:W-:Y:S01]  /*18ad0*/  IMAD.MOV.U32 R220, RZ, RZ, R55 ;  /* 0x000000ffffdc7224 */ /* 0x000fe200078e0037 */
[----:B------:R-:W1:Y:S01]  /*18ae0*/  LDCU UR72, c[0x0][0x398] ;  /* 0x00007300ff4877ac */ /* 0x000e620008000800 */
[----:B------:R-:W-:-:S02]  /*18af0*/  IMAD.MOV.U32 R219, RZ, RZ, R56 ;  /* 0x000000ffffdb7224 */ /* 0x000fc400078e0038 */
[----:B------:R-:W-:Y:S01]  /*18b00*/  IMAD.MOV.U32 R217, RZ, RZ, R58 ;  /* 0x000000ffffd97224 */ /* 0x000fe200078e003a */
[----:B------:R-:W1:Y:S01]  /*18b10*/  LDCU UR41, c[0x0][0x398] ;  /* 0x00007300ff2977ac */ /* 0x000e620008000800 */
[----:B------:R-:W-:Y:S02]  /*18b20*/  IMAD.MOV.U32 R216, RZ, RZ, R59 ;  /* 0x000000ffffd87224 */ /* 0x000fe400078e003b */
        /* <DEDUP_REMOVED lines=9> */
[----:B------:R-:W1:Y:S01]  /*18bc0*/  LDTM.x64 R4, tmem[UR10+0xc0] ;  /* 0x0000c00a000479ee */ /* 0x000e620008340000 */
[----:B------:R-:W-:Y:S01]  /*18bd0*/  NOP ;  /* 0x0000000000007918 */ /* 0x000fe20000000000 */
[----:B------:R3:W-:Y:S01]  /*18be0*/  @P0 STG.E desc[UR22][R196.64], R202 ;  /* 0x000000cac4000986 */ /* 0x0007e2000c101916 */
[----:B------:R-:W-:Y:S01]  /*18bf0*/  ISETP.GE.AND P0, PT, R198, UR15, PT ;  /* 0x0000000fc6007c0c */ /* 0x000fe2000bf06270 */
[----:B------:R-:W1:Y:S03]  /*18c00*/  LDCU.64 UR10, c[0x0][0x398] ;  /* 0x00007300ff0a77ac */ /* 0x000e660008000a00 */
[----:B------:R-:W-:Y:S01]  /*18c10*/  ISETP.LT.AND P0, PT, R200, UR4, !P0 ;  /* 0x00000004c8007c0c */ /* 0x000fe2000c701270 */
[----:B------:R4:W-:Y:S01]  /*18c20*/  STL [R1+0x550], R250 ;  /* 0x000550fa01007387 */ /* 0x0009e20000100800 */
[----:B------:R-:W1:Y:S01]  /*18c30*/  LDCU UR4, c[0x0][0x398] ;  /* 0x00007300ff0477ac */ /* 0x000e620008000800 */
[----:B------:R-:W2:Y:S01]  /*18c40*/  LDCU UR68, c[0x0][0x39c] ;  /* 0x00007380ff4477ac */ /* 0x000ea20008000800 */
[C---:B---3--:R-:W-:Y:S01]  /*18c50*/  LEA R196, P1, R201.reuse, UR12, 0x2 ;  /* 0x0000000cc9c47c11 */ /* 0x048fe2000f8210ff */
[----:B------:R-:W3:Y:S03]  /*18c60*/  LDCU UR70, c[0x0][0x398] ;  /* 0x00007300ff4677ac */ /* 0x000ee60008000800 */
[----:B------:R-:W-:Y:S01]  /*18c70*/  LEA.HI.X.SX32 R197, R201, UR13, 0x2, P1 ;  /* 0x0000000dc9c57c11 */ /* 0x000fe200088f16ff */
[----:B----4-:R-:W4:Y:S01]  /*18c80*/  LDL.LU R250, [R1+0xc] ;  /* 0x00000c0001fa7983 */ /* 0x010f220000300800 */
[----:B------:R-:W3:Y:S01]  /*18c90*/  LDCU.64 UR12, c[0x0][0x398] ;  /* 0x00007300ff0c77ac */ /* 0x000ee20008000a00 */
[----:B------:R-:W-:-:S02]  /*18ca0*/  IMAD.WIDE R202, R0, 0x4, R196 ;  /* 0x0000000400ca7825 */ /* 0x000fc400078e02c4 */
[----:B------:R5:W-:Y:S01]  /*18cb0*/  STL [R1+0x54c], R251 ;  /* 0x00054cfb01007387 */ /* 0x000be20000100800 */
[----:B------:R-:W2:Y:S03]  /*18cc0*/  LDCU UR58, c[0x0][0x398] ;  /* 0x00007300ff3a77ac */ /* 0x000ea60008000800 */
[----:B-1----:R1:W-:Y:S01]  /*18cd0*/  @P0 STG.E desc[UR22][R202.64], R68 ;  /* 0x00000044ca000986 */ /* 0x0023e2000c101916 */
[----:B------:R-:W2:Y:S01]  /*18ce0*/  LDCU UR49, c[0x0][0x398] ;  /* 0x00007300ff3177ac */ /* 0x000ea20008000800 */
[----:B------:R-:W2:Y:S02]  /*18cf0*/  LDCU UR39, c[0x0][0x398] ;  /* 0x00007300ff2777ac */ /* 0x000ea40008000800 */
[----:B-----5:R-:W5:Y:S01]  /*18d00*/  LDL.LU R251, [R1+0x10] ;  /* 0x0000100001fb7983 */ /* 0x020f620000300800 */
[----:B------:R-:W2:Y:S01]  /*18d10*/  LDCU UR45, c[0x0][0x39c] ;  /* 0x00007380ff2d77ac */ /* 0x000ea20008000800 */
[----:B-1----:R-:W-:-:S02]  /*18d20*/  IADD3 R68, PT, PT, R198, 0x1, RZ ;  /* 0x00000001c6447810 */ /* 0x002fc40007ffe0ff */
[----:B------:R1:W-:Y:S01]  /*18d30*/  STL [R1+0x548], R252 ;  /* 0x000548fc01007387 */ /* 0x0003e20000100800 */
[----:B------:R-:W2:Y:S01]  /*18d40*/  LDCU UR69, c[0x0][0x398] ;  /* 0x00007300ff4577ac */ /* 0x000ea20008000800 */
[----:B------:R-:W-:Y:S01]  /*18d50*/  ISETP.GE.AND P0, PT, R68, UR15, PT ;  /* 0x0000000f44007c0c */ /* 0x000fe2000bf06270 */
[----:B------:R-:W2:Y:S01]  /*18d60*/  LDCU UR54, c[0x0][0x39c] ;  /* 0x00007380ff3677ac */ /* 0x000ea20008000800 */
[----:B------:R-:W2:Y:S01]  /*18d70*/  LDCU UR38, c[0x0][0x398] ;  /* 0x00007300ff2677ac */ /* 0x000ea20008000800 */
[----:B-1----:R-:W2:Y:S01]  /*18d80*/  LDL.LU R252, [R1+0x14] ;  /* 0x0000140001fc7983 */ /* 0x002ea20000300800 */
[----:B------:R-:W1:Y:S03]  /*18d90*/  LDCU UR35, c[0x0][0x398] ;  /* 0x00007300ff2377ac */ /* 0x000e660008000800 */
[----:B------:R-:W2:Y:S01]  /*18da0*/  LDL.LU R201, [R1+0x38] ;  /* 0x0000380001c97983 */ /* 0x000ea20000300800 */
[----:B------:R-:W1:Y:S03]  /*18db0*/  LDCU UR65, c[0x0][0x39c] ;  /* 0x00007380ff4177ac */ /* 0x000e660008000800 */
[----:B------:R-:W2:Y:S01]  /*18dc0*/  LDL.LU R68, [R1+0x4] ;  /* 0x0000040001447983 */ /* 0x000ea20000300800 */
[----:B------:R-:W-:Y:S01]  /*18dd0*/  ISETP.LT.AND P1, PT, R199, UR30, !P0 ;  /* 0x0000001ec7007c0c */ /* 0x000fe2000c721270 */
[----:B------:R-:W-:Y:S01]  /*18de0*/  VIADD R0, R0, UR32 ;  /* 0x0000002000007c36 */ /* 0x000fe20008000000 */
[----:B---3--:R-:W-:Y:S01]  /*18df0*/  ISETP.LT.AND P0, PT, R200, UR12, !P0 ;  /* 0x0000000cc8007c0c */ /* 0x008fe2000c701270 */
[----:B------:R-:W3:Y:S02]  /*18e00*/  LDCU UR30, c[0x0][0x398] ;  /* 0x00007300ff1e77ac */ /* 0x000ee40008000800 */
[C---:B------:R-:W-:Y:S01]  /*18e10*/  IMAD.WIDE R202, R0.reuse, 0x4, R2 ;  /* 0x0000000400ca7825 */ /* 0x040fe200078e0202 */
[----:B------:R-:W1:Y:S01]  /*18e20*/  LDCU UR12, c[0x0][0x39c] ;  /* 0x00007380ff0c77ac */ /* 0x000e620008000800 */
        /* <DEDUP_REMOVED lines=24> */
[----:B--2---:R2:W-:Y:S02]  /*18fb0*/  @P1 STG.E desc[UR22][R202.64], R68 ;  /* 0x00000044ca001986 */ /* 0x0045e4000c101916 */
[----:B--2---:R-:W-:-:S04]  /*18fc0*/  IMAD.WIDE R202, R0, 0x4, R196 ;  /* 0x0000000400ca7825 */ /* 0x004fc800078e02c4 */
[----:B------:R-:W-:Y:S01]  /*18fd0*/  VIADD R68, R198, 0x2 ;  /* 0x00000002c6447836 */ /* 0x000fe20000000000 */
[----:B------:R2:W-:Y:S04]  /*18fe0*/  @P0 STG.E desc[UR22][R202.64], R69 ;  /* 0x00000045ca000986 */ /* 0x0005e8000c101916 */
[----:B------:R-:W-:-:S04]  /*18ff0*/  ISETP.GE.AND P0, PT, R68, UR15, PT ;  /* 0x0000000f44007c0c */ /* 0x000fc8000bf06270 */
[----:B------:R-:W-:Y:S01]  /*19000*/  ISETP.LT.AND P1, PT, R199, UR28, !P0 ;  /* 0x0000001cc7007c0c */ /* 0x000fe2000c721270 */
[----:B------:R-:W-:Y:S01]  /*19010*/  VIADD R0, R0, UR32 ;  /* 0x0000002000007c36 */ /* 0x000fe20008000000 */
[----:B------:R-:W-:Y:S01]  /*19020*/  ISETP.LT.AND P0, PT, R200, UR26, !P0 ;  /* 0x0000001ac8007c0c */ /* 0x000fe2000c701270 */
[----:B------:R-:W1:Y:S01]  /*19030*/  LDCU UR26, c[0x0][0x398] ;  /* 0x00007300ff1a77ac */ /* 0x000e620008000800 */
[----:B--2---:R-:W2:Y:S01]  /*19040*/  LDL.LU R202, [R1+0x30] ;  /* 0x0000300001ca7983 */ /* 0x004ea20000300800 */
[C---:B------:R-:W-:Y:S01]  /*19050*/  IMAD.WIDE R68, R0.reuse, 0x4, R2 ;  /* 0x0000000400447825 */ /* 0x040fe200078e0202 */
[----:B------:R-:W1:Y:S02]  /*19060*/  LDCU UR28, c[0x0][0x398] ;  /* 0x00007300ff1c77ac */ /* 0x000e640008000800 */
[----:B------:R-:W2:Y:S05]  /*19070*/  LDL.LU R203, [R1+0x34] ;  /* 0x0000340001cb7983 */ /* 0x000eaa0000300800 */
[----:B------:R1:W-:Y:S02]  /*19080*/  @P1 STG.E desc[UR22][R68.64], R249 ;  /* 0x000000f944001986 */ /* 0x0003e4000c101916 */
[----:B-1----:R-:W-:-:S02]  /*19090*/  IMAD.WIDE R68, R0, 0x4, R196 ;  /* 0x0000000400447825 */ /* 0x002fc400078e02c4 */
[----:B------:R-:W2:Y:S04]  /*190a0*/  LDL.LU R249, [R1+0x554] ;  /* 0x0005540001f97983 */ /* 0x000ea80000300800 */
[----:B------:R1:W-:Y:S02]  /*190b0*/  @P0 STG.E desc[UR22][R68.64], R70 ;  /* 0x0000004644000986 */ /* 0x0003e4000c101916 */
[----:B-1----:R-:W-:Y:S01]  /*190c0*/  IADD3 R68, PT, PT, R198, 0x3, RZ ;  /* 0x00000003c6447810 */ /* 0x002fe20007ffe0ff */
[----:B------:R-:W-:Y:S01]  /*190d0*/  VIADD R0, R0, UR32 ;  /* 0x0000002000007c36 */ /* 0x000fe20008000000 */
[----:B------:R-:W2:Y:S02]  /*190e0*/  LDL.LU R70, [R1+0x18] ;  /* 0x0000180001467983 */ /* 0x000ea40000300800 */
[----:B------:R-:W-:-:S04]  /*190f0*/  ISETP.GE.AND P0, PT, R68, UR15, PT ;  /* 0x0000000f44007c0c */ /* 0x000fc8000bf06270 */
[----:B------:R-:W-:Y:S01]  /*19100*/  ISETP.LT.AND P1, PT, R199, UR10, !P0 ;  /* 0x0000000ac7007c0c */ /* 0x000fe2000c721270 */
[----:B------:R-:W-:Y:S01]  /*19110*/  IMAD.WIDE R68, R0, 0x4, R2 ;  /* 0x0000000400447825 */ /* 0x000fe200078e0202 */
[----:B------:R-:W-:Y:S01]  /*19120*/  ISETP.LT.AND P0, PT, R200, UR20, !P0 ;  /* 0x00000014c8007c0c */ /* 0x000fe2000c701270 */
[----:B------:R-:W1:Y:S01]  /*19130*/  LDCU UR10, c[0x0][0x398] ;  /* 0x00007300ff0a77ac */ /* 0x000e620008000800 */
[----:B------:R-:W1:Y:S09]  /*19140*/  LDCU UR20, c[0x0][0x398] ;  /* 0x00007300ff1477ac */ /* 0x000e720008000800 */
[----:B----4-:R4:W-:Y:S02]  /*19150*/  @P1 STG.E desc[UR22][R68.64], R250 ;  /* 0x000000fa44001986 */ /* 0x0109e4000c101916 */
[----:B----4-:R-:W-:-:S02]  /*19160*/  IMAD.WIDE R68, R0, 0x4, R196 ;  /* 0x0000000400447825 */ /* 0x010fc400078e02c4 */
[----:B------:R-:W4:Y:S04]  /*19170*/  LDL.LU R250, [R1+0x550] ;  /* 0x0005500001fa7983 */ /* 0x000f280000300800 */
[----:B------:R1:W-:Y:S02]  /*19180*/  @P0 STG.E desc[UR22][R68.64], R71 ;  /* 0x0000004744000986 */ /* 0x0003e4000c101916 */
[----:B-1----:R-:W-:Y:S02]  /*19190*/  VIADD R68, R198, 0x4 ;  /* 0x00000004c6447836 */ /* 0x002fe40000000000 */
[----:B------:R-:W3:Y:S03]  /*191a0*/  LDL.LU R71, [R1+0x1c] ;  /* 0x00001c0001477983 */ /* 0x000ee60000300800 */
[----:B------:R-:W-:-:S04]  /*191b0*/  ISETP.GE.AND P0, PT, R68, UR15, PT ;  /* 0x0000000f44007c0c */ /* 0x000fc8000bf06270 */
[----:B------:R-:W-:Y:S01]  /*191c0*/  ISETP.LT.AND P1, PT, R199, UR24, !P0 ;  /* 0x00000018c7007c0c */ /* 0x000fe2000c721270 */
[----:B------:R-:W-:Y:S01]  /*191d0*/  VIADD R0, R0, UR32 ;  /* 0x0000002000007c36 */ /* 0x000fe20008000000 */
[----:B------:R-:W-:Y:S01]  /*191e0*/  ISETP.LT.AND P0, PT, R200, UR16, !P0 ;  /* 0x00000010c8007c0c */ /* 0x000fe2000c701270 */
[----:B------:R-:W1:Y:S02]  /*191f0*/  LDCU UR16, c[0x0][0x398] ;  /* 0x00007300ff1077ac */ /* 0x000e640008000800 */
[C---:B------:R-:W-:Y:S01]  /*19200*/  IMAD.WIDE R68, R0.reuse, 0x4, R2 ;  /* 0x0000000400447825 */ /* 0x040fe200078e0202 */
[----:B------:R-:W1:Y:S07]  /*19210*/  LDCU UR24, c[0x0][0x398] ;  /* 0x00007300ff1877ac */ /* 0x000e6e0008000800 */
[----:B-----5:R5:W-:Y:S02]  /*19220*/  @P1 STG.E desc[UR22][R68.64], R251 ;  /* 0x000000fb44001986 */ /* 0x020be4000c101916 */
[----:B-----5:R-:W-:-:S02]  /*19230*/  IMAD.WIDE R68, R0, 0x4, R196 ;  /* 0x0000000400447825 */ /* 0x020fc400078e02c4 */
[----:B------:R-:W5:Y:S04]  /*19240*/  LDL.LU R251, [R1+0x54c] ;  /* 0x00054c0001fb7983 */ /* 0x000f680000300800 */
[----:B------:R1:W-:Y:S02]  /*19250*/  @P0 STG.E desc[UR22][R68.64], R72 ;  /* 0x0000004844000986 */ /* 0x0003e4000c101916 */
[----:B-1----:R-:W-:Y:S01]  /*19260*/  IADD3 R68, PT, PT, R198, 0x5, RZ ;  /* 0x00000005c6447810 */ /* 0x002fe20007ffe0ff */
[----:B------:R-:W-:Y:S01]  /*19270*/  VIADD R0, R0, UR32 ;  /* 0x0000002000007c36 */ /* 0x000fe20008000000 */
[----:B------:R-:W4:Y:S02]  /*19280*/  LDL.LU R72, [R1+0x24] ;  /* 0x0000240001487983 */ /* 0x000f240000300800 */
[----:B------:R-:W-:-:S04]  /*19290*/  ISETP.GE.AND P0, PT, R68, UR15, PT ;  /* 0x0000000f44007c0c */ /* 0x000fc8000bf06270 */
[----:B------:R-:W-:Y:S01]  /*192a0*/  ISETP.LT.AND P1, PT, R199, UR18, !P0 ;  /* 0x00000012c7007c0c */ /* 0x000fe2000c721270 */
[----:B------:R-:W-:Y:S01]  /*192b0*/  IMAD.WIDE R68, R0, 0x4, R2 ;  /* 0x0000000400447825 */ /* 0x000fe200078e0202 */
[----:B------:R-:W-:Y:S01]  /*192c0*/  ISETP.LT.AND P0, PT, R200, UR6, !P0 ;  /* 0x00000006c8007c0c */ /* 0x000fe2000c701270 */
[----:B------:R-:W1:Y:S01]  /*192d0*/  LDCU UR6, c[0x0][0x398] ;  /* 0x00007300ff0677ac */ /* 0x000e620008000800 */
[----:B------:R-:W1:Y:S09]  /*192e0*/  LDCU UR18, c[0x0][0x398] ;  /* 0x00007300ff1277ac */ /* 0x000e720008000800 */
[----:B------:R1:W-:Y:S02]  /*192f0*/  @P1 STG.E desc[UR22][R68.64], R252 ;  /* 0x000000fc44001986 */ /* 0x0003e4000c101916 */
[----:B-1----:R-:W-:-:S02]  /*19300*/  IMAD.WIDE R68, R0, 0x4, R196 ;  /* 0x0000000400447825 */ /* 0x002fc400078e02c4 */
[----:B------:R-:W4:Y:S04]  /*19310*/  LDL.LU R252, [R1+0x548] ;  /* 0x0005480001fc7983 */ /* 0x000f280000300800 */
[----:B------:R1:W-:Y:S04]  /*19320*/  @P0 STG.E desc[UR22][R68.64], R73 ;  /* 0x0000004944000986 */ /* 0x0003e8000c101916 */
[----:B-1----:R-:W4:Y:S01]  /*19330*/  LDL.LU R73, [R1+0x20] ;  /* 0x0000200001497983 */ /* 0x002f220000300800 */
[----:B------:R-:W-:-:S05]  /*19340*/  VIADD R68, R198, 0x6 ;  /* 0x00000006c6447836 */ /* 0x000fca0000000000 */
[----:B------:R-:W-:-:S04]  /*19350*/  ISETP.GE.AND P0, PT, R68, UR15, PT ;  /* 0x0000000f44007c0c */ /* 0x000fc8000bf06270 */
[----:B------:R-:W-:Y:S01]  /*19360*/  ISETP.LT.AND P1, PT, R199, UR34, !P0 ;  /* 0x00000022c7007c0c */ /* 0x000fe2000c721270 */
[----:B------:R-:W-:Y:S01]  /*19370*/  VIADD R0, R0, UR32 ;  /* 0x0000002000007c36 */ /* 0x000fe20008000000 */
[----:B------:R-:W-:Y:S01]  /*19380*/  ISETP.LT.AND P0, PT, R200, UR4, !P0 ;  /* 0x00000004c8007c0c */ /* 0x000fe2000c701270 */
[----:B------:R-:W1:Y:S02]  /*19390*/  LDCU UR4, c[0x0][0x398] ;  /* 0x00007300ff0477ac */ /* 0x000e640008000800 */
[C---:B------:R-:W-:Y:S01]  /*193a0*/  IMAD.WIDE R68, R0.reuse, 0x4, R2 ;  /* 0x0000000400447825 */ /* 0x040fe200078e0202 */
[----:B------:R-:W1:Y:S07]  /*193b0*/  LDCU UR34, c[0x0][0x398] ;  /* 0x00007300ff2277ac */ /* 0x000e6e0008000800 */
[----:B--2---:R2:W-:Y:S02]  /*193c0*/  @P1 STG.E desc[UR22][R68.64], R70 ;  /* 0x0000004644001986 */ /* 0x0045e4000c101916 */
[----:B--2---:R-:W-:Y:S01]  /*193d0*/  IMAD.WIDE R68, R0, 0x4, R196 ;  /* 0x0000000400447825 */ /* 0x004fe200078e02c4 */
[----:B------:R-:W-:-:S04]  /*193e0*/  IADD3 R70, PT, PT, R198, 0x7, RZ ;  /* 0x00000007c6467810 */ /* 0x000fc80007ffe0ff */
[----:B------:R2:W-:Y:S01]  /*193f0*/  @P0 STG.E desc[UR22][R68.64], R74 ;  /* 0x0000004a44000986 */ /* 0x0005e2000c101916 */
[----:B------:R-:W-:-:S04]  /*19400*/  ISETP.GE.AND P0, PT, R70, UR15, PT ;  /* 0x0000000f46007c0c */ /* 0x000fc8000bf06270 */
[----:B-1----:R-:W-:Y:S01]  /*19410*/  ISETP.LT.AND P1, PT, R199, UR4, !P0 ;  /* 0x00000004c7007c0c */ /* 0x002fe2000c721270 */
[----:B------:R-:W-:Y:S01]  /*19420*/  VIADD R0, R0, UR32 ;  /* 0x0000002000007c36 */ /* 0x000fe20008000000 */
[----:B------:R-:W-:Y:S01]  /*19430*/  ISETP.LT.AND P0, PT, R200, UR6, !P0 ;  /* 0x00000006c8007c0c */ /* 0x000fe2000c701270 */
[----:B------:R-:W1:Y:S02]  /*19440*/  LDCU UR4, c[0x0][0x398] ;  /* 0x00007300ff0477ac */ /* 0x000e640008000800 */
[----:B--2---:R-:W-:Y:S01]  /*19450*/  IMAD.WIDE R68, R0, 0x4, R2 ;  /* 0x0000000400447825 */ /* 0x004fe200078e0202 */
[----:B------:R-:W2:Y:S01]  /*19460*/  LDCU UR6, c[0x0][0x398] ;  /* 0x00007300ff0677ac */ /* 0x000ea20008000800 */
[----:B------:R-:W5:Y:S02]  /*19470*/  LDL.LU R74, [R1+0x2c] ;  /* 0x00002c00014a7983 */ /* 0x000f640000300800 */
[----:B------:R-:W-:-:S04]  /*19480*/  VIADD R70, R198, 0x8 ;  /* 0x00000008c6467836 */ /* 0x000fc80000000000 */
[----:B---3--:R3:W-:Y:S02]  /*19490*/  @P1 STG.E desc[UR22][R68.64], R71 ;  /* 0x0000004744001986 */ /* 0x0087e4000c101916 */
[----:B---3--:R-:W-:-:S05]  /*194a0*/  IMAD.WIDE R68, R0, 0x4, R196 ;  /* 0x0000000400447825 */ /* 0x008fca00078e02c4 */
[----:B------:R3:W-:Y:S01]  /*194b0*/  @P0 STG.E desc[UR22][R68.64], R75 ;  /* 0x0000004b44000986 */ /* 0x0007e2000c101916 */
[----:B------:R-:W-:-:S04]  /*194c0*/  ISETP.GE.AND P0, PT, R70, UR15, PT ;  /* 0x0000000f46007c0c */ /* 0x000fc8000bf06270 */
[----:B-1----:R-:W-:Y:S01]  /*194d0*/  ISETP.LT.AND P1, PT, R199, UR4, !P0 ;  /* 0x00000004c7007c0c */ /* 0x002fe2000c721270 */
[----:B------:R-:W-:Y:S01]  /*194e0*/  VIADD R71, R0, UR32 ;  /* 0x0000002000477c36 */ /* 0x000fe20008000000 */
[----:B--2---:R-:W-:Y:S01]  /*194f0*/  ISETP.LT.AND P0, PT, R200, UR6, !P0 ;  /* 0x00000006c8007c0c */ /* 0x004fe2000c701270 */
[----:B------:R-:W1:Y:S02]  /*19500*/  LDCU UR4, c[0x0][0x398] ;  /* 0x00007300ff0477ac */ /* 0x000e640008000800 */
[C---:B---3--:R-:W-:Y:S01]  /*19510*/  IMAD.WIDE R68, R71.reuse, 0x4, R2 ;  /* 0x0000000447447825 */ /* 0x048fe200078e0202 */
[----:B------:R-:W-:Y:S01]  /*19520*/  IADD3 R0, PT, PT, R198, 0x9, RZ ;  /* 0x00000009c6007810 */ /* 0x000fe20007ffe0ff */
[----:B------:R-:W2:Y:S06]  /*19530*/  LDCU UR6, c[0x0][0x398] ;  /* 0x00007300ff0677ac */ /* 0x000eac0008000800 */
[----:B----4-:R3:W-:Y:S02]  /*19540*/  @P1 STG.E desc[UR22][R68.64], R73 ;  /* 0x0000004944001986 */ /* 0x0107e4000c101916 */
[----:B---3--:R-:W-:-:S05]  /*19550*/  IMAD.WIDE R68, R71, 0x4, R196 ;  /* 0x0000000447447825 */ /* 0x008fca00078e02c4 */
[----:B------:R3:W-:Y:S01]  /*19560*/  @P0 STG.E desc[UR22][R68.64], R76 ;  /* 0x0000004c44000986 */ /* 0x0007e2000c101916 */
[----:B------:R-:W-:-:S04]  /*19570*/  ISETP.GE.AND P0, PT, R0, UR15, PT ;  /* 0x0000000f00007c0c */ /* 0x000fc8000bf06270 */
[----:B-1----:R-:W-:Y:S01]  /*19580*/  ISETP.LT.AND P1, PT, R199, UR4, !P0 ;  /* 0x00000004c7007c0c */ /* 0x002fe2000c721270 */
[----:B------:R-:W-:Y:S01]  /*19590*/  VIADD R71, R71, UR32 ;  /* 0x0000002047477c36 */ /* 0x000fe20008000000 */
[----:B------:R-:W1:Y:S03]  /*195a0*/  LDCU UR4, c[0x0][0x398] ;  /* 0x00007300ff0477ac */ /* 0x000e660008000800 */
[----:B---3--:R-:W-:-:S08]  /*195b0*/  IMAD.WIDE R68, R71, 0x4, R2 ;  /* 0x0000000447447825 */ /* 0x008fd000078e0202 */
[----:B------:R3:W-:Y:S04]  /*195c0*/  @P1 STG.E desc[UR22][R68.64], R72 ;  /* 0x0000004844001986 */ /* 0x0007e8000c101916 */
[----:B---3--:R-:W3:Y:S01]  /*195d0*/  LDL.LU R72, [R1+0x28] ;  /* 0x0000280001487983 */ /* 0x008ee20000300800 */
[----:B------:R-:W-:Y:S01]  /*195e0*/  ISETP.LT.AND P1, PT, R200, UR18, !P0 ;  /* 0x00000012c8007c0c */ /* 0x000fe2000c721270 */
[----:B------:R-:W-:Y:S01]  /*195f0*/  VIADD R0, R198, 0xa ;  /* 0x0000000ac6007836 */ /* 0x000fe20000000000 */
[----:B------:R-:W4:Y:S01]  /*19600*/  LDCU UR18, c[0x0][0x39c] ;  /* 0x00007380ff1277ac */ /* 0x000f220008000800 */
[----:B------:R-:W-:-:S03]  /*19610*/  IMAD.WIDE R68, R71, 0x4, R196 ;  /* 0x0000000447447825 */ /* 0x000fc600078e02c4 */
[----:B------:R-:W-:Y:S01]  /*19620*/  ISETP.GE.AND P0, PT, R0, UR15, PT ;  /* 0x0000000f00007c0c */ /* 0x000fe2000bf06270 */
[----:B------:R-:W-:Y:S01]  /*19630*/  VIADD R73, R71, UR32 ;  /* 0x0000002047497c36 */ /* 0x000fe20008000000 */
[----:B------:R-:W-:-:S05]  /*19640*/  IADD3 R0, PT, PT, R198, 0xb, RZ ;  /* 0x0000000bc6007810 */ /* 0x000fca0007ffe0ff */
[----:B------:R1:W-:Y:S01]  /*19650*/  @P1 STG.E desc[UR22][R68.64], R77 ;  /* 0x0000004d44001986 */ /* 0x0003e2000c101916 */
[----:B------:R-:W-:Y:S01]  /*19660*/  ISETP.LT.AND P1, PT, R199, UR47, !P0 ;  /* 0x0000002fc7007c0c */ /* 0x000fe2000c721270 */
[C---:B------:R-:W-:Y:S01]  /*19670*/  IMAD.WIDE R70, R73.reuse, 0x4, R2 ;  /* 0x0000000449467825 */ /* 0x040fe200078e0202 */
[----:B------:R-:W-:Y:S01]  /*19680*/  ISETP.LT.AND P0, PT, R200, UR26, !P0 ;  /* 0x0000001ac8007c0c */ /* 0x000fe2000c701270 */
[----:B------:R-:W2:Y:S01]  /*19690*/  LDCU UR26, c[0x0][0x39c] ;  /* 0x00007380ff1a77ac */ /* 0x000ea20008000800 */
[----:B------:R-:W-:Y:S01]  /*196a0*/  ISETP.GE.AND P6, PT, R0, UR15, PT ;  /* 0x0000000f00007c0c */ /* 0x000fe2000bfc6270 */
[----:B------:R-:W-:Y:S02]  /*196b0*/  VIADD R0, R198, 0xc ;  /* 0x0000000cc6007836 */ /* 0x000fe40000000000 */
[----:B------:R-:W-:Y:S01]  /*196c0*/  VIADD R75, R73, UR32 ;  /* 0x00000020494b7c36 */ /* 0x000fe20008000000 */
[----:B------:R-:W-:Y:S01]  /*196d0*/  ISETP.LT.AND P3, PT, R199, UR48, !P6 ;  /* 0x00000030c7007c0c */ /* 0x000fe2000f761270 */
[----:B------:R-:W2:Y:S01]  /*196e0*/  LDCU UR47, c[0x0][0x398] ;  /* 0x00007300ff2f77ac */ /* 0x000ea20008000800 */
[----:B------:R-:W-:Y:S01]  /*196f0*/  ISETP.LT.AND P6, PT, R200, UR73, !P6 ;  /* 0x00000049c8007c0c */ /* 0x000fe2000f7c1270 */
[----:B-1----:R-:W-:Y:S01]  /*19700*/  IMAD.WIDE R68, R73, 0x4, R196 ;  /* 0x0000000449447825 */ /* 0x002fe200078e02c4 */
[----:B------:R-:W1:Y:S03]  /*19710*/  LDCU UR48, c[0x0][0x398] ;  /* 0x00007300ff3077ac */ /* 0x000e660008000800 */
[----:B------:R-:W-:Y:S01]  /*19720*/  VIADD R77, R75, UR32 ;  /* 0x000000204b4d7c36 */ /* 0x000fe20008000000 */
[----:B------:R-:W1:Y:S01]  /*19730*/  LDCU UR73, c[0x0][0x398] ;  /* 0x00007300ff4977ac */ /* 0x000e620008000800 */
[----:B------:R-:W-:Y:S01]  /*19740*/  VIADD R76, R198, 0x2d ;  /* 0x0000002dc64c7836 */ /* 0x000fe20000000000 */
[----:B---3--:R3:W-:Y:S01]  /*19750*/  @P1 STG.E desc[UR22][R70.64], R72 ;  /* 0x0000004846001986 */ /* 0x0087e2000c101916 */
[----:B------:R-:W-:-:S02]  /*19760*/  ISETP.GE.AND P1, PT, R0, UR15, PT ;  /* 0x0000000f00007c0c */ /* 0x000fc4000bf26270 */
[----:B------:R-:W-:Y:S02]  /*19770*/  IADD3 R0, PT, PT, R198, 0xe, RZ ;  /* 0x0000000ec6007810 */ /* 0x000fe40007ffe0ff */
[----:B------:R-:W-:Y:S01]  /*19780*/  ISETP.LT.AND P5, PT, R199, UR52, !P1 ;  /* 0x00000034c7007c0c */ /* 0x000fe2000cfa1270 */
[----:B------:R1:W-:Y:S01]  /*19790*/  @P0 STG.E desc[UR22][R68.64], R78 ;  /* 0x0000004e44000986 */ /* 0x0003e2000c101916 */
[----:B------:R-:W-:Y:S01]  /*197a0*/  ISETP.LT.AND P1, PT, R200, UR71, !P1 ;  /* 0x00000047c8007c0c */ /* 0x000fe2000cf21270 */
[----:B------:R-:W2:Y:S01]  /*197b0*/  LDCU UR52, c[0x0][0x39c] ;  /* 0x00007380ff3477ac */ /* 0x000ea20008000800 */
[----:B---3--:R-:W-:Y:S01]  /*197c0*/  VIADD R70, R198, 0xd ;  /* 0x0000000dc6467836 */ /* 0x008fe20000000000 */
[----:B------:R-:W-:Y:S01]  /*197d0*/  ISETP.GE.AND P0, PT, R0, UR15, PT ;  /* 0x0000000f00007c0c */ /* 0x000fe2000bf06270 */
[----:B------:R-:W-:Y:S01]  /*197e0*/  IMAD.WIDE R72, R75, 0x4, R2 ;  /* 0x000000044b487825 */ /* 0x000fe200078e0202 */
[----:B------:R-:W3:Y:S02]  /*197f0*/  LDCU UR71, c[0x0][0x398] ;  /* 0x00007300ff4777ac */ /* 0x000ee40008000800 */
[----:B------:R-:W-:Y:S01]  /*19800*/  ISETP.GE.AND P2, PT, R70, UR15, PT ;  /* 0x0000000f46007c0c */ /* 0x000fe2000bf46270 */
[----:B------:R-:W-:-:S02]  /*19810*/  VIADD R0, R198, 0xf ;  /* 0x0000000fc6007836 */ /* 0x000fc40000000000 */
[----:B------:R-:W-:Y:S01]  /*19820*/  IMAD.WIDE R70, R75, 0x4, R196 ;  /* 0x000000044b467825 */ /* 0x000fe200078e02c4 */
[----:B------:R-:W-:Y:S01]  /*19830*/  ISETP.LT.AND P4, PT, R199, UR30, !P2 ;  /* 0x0000001ec7007c0c */ /* 0x000fe2000d781270 */
[----:B-----5:R5:W-:Y:S01]  /*19840*/  @P3 STG.E desc[UR22][R72.64], R74 ;  /* 0x0000004a48003986 */ /* 0x020be2000c101916 */
[----:B------:R-:W-:Y:S01]  /*19850*/  ISETP.LT.AND P2, PT, R200, UR10, !P2 ;  /* 0x0000000ac8007c0c */ /* 0x000fe2000d741270 */
[----:B-1----:R-:W-:Y:S01]  /*19860*/  IMAD.WIDE R68, R77, 0x4, R2 ;  /* 0x000000044d447825 */ /* 0x002fe200078e0202 */
[----:B------:R-:W-:Y:S01]  /*19870*/  ISETP.GE.AND P3, PT, R0, UR15, PT ;  /* 0x0000000f00007c0c */ /* 0x000fe2000bf66270 */
[----:B------:R1:W-:Y:S01]  /*19880*/  @P6 STG.E desc[UR22][R70.64], R79 ;  /* 0x0000004f46006986 */ /* 0x0003e2000c101916 */
[----:B------:R-:W-:Y:S01]  /*19890*/  ISETP.LT.AND P6, PT, R199, UR59, !P0 ;  /* 0x0000003bc7007c0c */ /* 0x000fe2000c7c1270 */
[----:B------:R-:W2:Y:S01]  /*198a0*/  LDCU UR10, c[0x0][0x39c] ;  /* 0x00007380ff0a77ac */ /* 0x000ea20008000800 */
[----:B------:R-:W-:Y:S01]  /*198b0*/  IADD3 R0, PT, PT, R198, 0x10, RZ ;  /* 0x00000010c6007810 */ /* 0x000fe20007ffe0ff */
[----:B------:R1:W-:Y:S01]  /*198c0*/  @P5 STG.E desc[UR22][R68.64], R202 ;  /* 0x000000ca44005986 */ /* 0x0003e2000c101916 */
[----:B------:R-:W-:Y:S01]  /*198d0*/  ISETP.LT.AND P0, PT, R200, UR72, !P0 ;  /* 0x00000048c8007c0c */ /* 0x000fe2000c701270 */
[----:B------:R-:W2:Y:S01]  /*198e0*/  LDCU UR30, c[0x0][0x398] ;  /* 0x00007300ff1e77ac */ /* 0x000ea20008000800 */
[----:B-----5:R-:W-:Y:S01]  /*198f0*/  IMAD.WIDE R72, R77, 0x4, R196 ;  /* 0x000000044d487825 */ /* 0x020fe200078e02c4 */
[----:B------:R-:W-:Y:S01]  /*19900*/  ISETP.LT.AND P5, PT, R199, UR41, !P3 ;  /* 0x00000029c7007c0c */ /* 0x000fe2000dfa1270 */
[----:B------:R-:W5:Y:S02]  /*19910*/  LDCU UR41, c[0x0][0x39c] ;  /* 0x00007380ff2977ac */ /* 0x000f640008000800 */
[----:B------:R-:W-:Y:S01]  /*19920*/  VIADD R77, R77, UR32 ;  /* 0x000000204d4d7c36 */ /* 0x000fe20008000000 */
[----:B------:R2:W-:Y:S01]  /*19930*/  @P1 STG.E desc[UR22][R72.64], R80 ;  /* 0x0000005048001986 */ /* 0x0005e2000c101916 */
[----:B------:R-:W-:Y:S01]  /*19940*/  ISETP.GE.AND P1, PT, R0, UR15, PT ;  /* 0x0000000f00007c0c */ /* 0x000fe2000bf26270 */
[----:B------:R-:W3:Y:S01]  /*19950*/  LDCU UR59, c[0x0][0x398] ;  /* 0x00007300ff3b77ac */ /* 0x000ee20008000800 */
[C---:B-1----:R-:W-:Y:S01]  /*19960*/  IMAD.WIDE R70, R77.reuse, 0x4, R2 ;  /* 0x000000044d467825 */ /* 0x042fe200078e0202 */
[----:B------:R-:W-:Y:S01]  /*19970*/  ISETP.LT.AND P3, PT, R200, UR57, !P3 ;  /* 0x00000039c8007c0c */ /* 0x000fe2000df61270 */
[----:B------:R-:W1:Y:S02]  /*19980*/  LDCU UR72, c[0x0][0x398] ;  /* 0x00007300ff4877ac */ /* 0x000e640008000800 */
[C---:B------:R-:W-:Y:S01]  /*19990*/  IMAD.WIDE R68, R77.reuse, 0x4, R196 ;  /* 0x000000044d447825 */ /* 0x040fe200078e02c4 */
[----:B------:R-:W-:Y:S01]  /*199a0*/  @P4 STG.E desc[UR22][R70.64], R203 ;  /* 0x000000cb46004986 */ /* 0x000fe2000c101916 */
[----:B------:R-:W1:Y:S02]  /*199b0*/  LDCU UR57, c[0x0][0x398] ;  /* 0x00007300ff3977ac */ /* 0x000e640008000800 */
[----:B------:R-:W-:-:S02]  /*199c0*/  VIADD R77, R77, UR32 ;  /* 0x000000204d4d7c36 */ /* 0x000fc40008000000 */
[----:B------:R-:W-:Y:S01]  /*199d0*/  VIADD R0, R198, 0x11 ;  /* 0x00000011c6007836 */ /* 0x000fe20000000000 */
[----:B------:R1:W-:Y:S01]  /*199e0*/  @P2 STG.E desc[UR22][R68.64], R81 ;  /* 0x0000005144002986 */ /* 0x0003e2000c101916 */
[----:B--2---:R-:W-:Y:S01]  /*199f0*/  IMAD.WIDE R72, R77, 0x4, R2 ;  /* 0x000000044d487825 */ /* 0x004fe200078e0202 */
[----:B------:R-:W-:Y:S01]  /*19a00*/  ISETP.LT.AND P4, PT, R199, UR77, !P1 ;  /* 0x0000004dc7007c0c */ /* 0x000fe2000cf81270 */
[----:B------:R-:W2:Y:S01]  /*19a10*/  LDCU UR77, c[0x0][0x39c] ;  /* 0x00007380ff4d77ac */ /* 0x000ea20008000800 */
[----:B------:R-:W-:Y:S01]  /*19a20*/  ISETP.GE.AND P2, PT, R0, UR43, PT ;  /* 0x0000002b00007c0c */ /* 0x000fe2000bf46270 */
[C---:B------:R-:W-:Y:S01]  /*19a30*/  IMAD.WIDE R74, R77.reuse, 0x4, R196 ;  /* 0x000000044d4a7825 */ /* 0x040fe200078e02c4 */
[----:B------:R-:W-:Y:S01]  /*19a40*/  IADD3 R0, PT, PT, R198, 0x12, RZ ;  /* 0x00000012c6007810 */ /* 0x000fe20007ffe0ff */
[----:B------:R2:W-:Y:S01]  /*19a50*/  @P6 STG.E desc[UR22][R72.64], R201 ;  /* 0x000000c948006986 */ /* 0x0005e2000c101916 */
[----:B------:R-:W-:Y:S01]  /*19a60*/  ISETP.LT.AND P1, PT, R200, UR16, !P1 ;  /* 0x00000010c8007c0c */ /* 0x000fe2000cf21270 */
[----:B------:R-:W-:Y:S01]  /*19a70*/  VIADD R77, R77, UR32 ;  /* 0x000000204d4d7c36 */ /* 0x000fe20008000000 */
[----:B------:R-:W-:Y:S01]  /*19a80*/  ISETP.LT.AND P6, PT, R199, UR70, !P2 ;  /* 0x00000046c7007c0c */ /* 0x000fe2000d7c1270 */
[----:B------:R2:W-:Y:S01]  /*19a90*/  @P0 STG.E desc[UR22][R74.64], R82 ;  /* 0x000000524a000986 */ /* 0x0005e2000c101916 */
[----:B------:R-:W-:Y:S01]  /*19aa0*/  ISETP.GE.AND P0, PT, R0, UR68, PT ;  /* 0x0000004400007c0c */ /* 0x000fe2000bf06270 */
[C---:B-1----:R-:W-:Y:S01]  /*19ab0*/  IMAD.WIDE R68, R77.reuse, 0x4, R2 ;  /* 0x000000044d447825 */ /* 0x042fe200078e0202 */
[----:B------:R-:W1:Y:S03]  /*19ac0*/  LDCU UR15, c[0x0][0x398] ;  /* 0x00007300ff0f77ac */ /* 0x000e660008000800 */
[C---:B------:R-:W-:Y:S01]  /*19ad0*/  IMAD.WIDE R70, R77.reuse, 0x4, R196 ;  /* 0x000000044d467825 */ /* 0x040fe200078e02c4 */
[----:B------:R-:W-:Y:S01]  /*19ae0*/  ISETP.LT.AND P2, PT, R200, UR58, !P2 ;  /* 0x0000003ac8007c0c */ /* 0x000fe2000d741270 */
[----:B------:R-:W1:Y:S02]  /*19af0*/  LDCU UR70, c[0x0][0x39c] ;  /* 0x00007380ff4677ac */ /* 0x000e640008000800 */
[----:B------:R-:W-:-:S02]  /*19b00*/  VIADD R77, R77, UR32 ;  /* 0x000000204d4d7c36 */ /* 0x000fc40008000000 */
[----:B------:R-:W-:Y:S01]  /*19b10*/  VIADD R0, R198, 0x13 ;  /* 0x00000013c6007836 */ /* 0x000fe20000000000 */
[----:B------:R1:W-:Y:S01]  /*19b20*/  @P5 STG.E desc[UR22][R68.64], R252 ;  /* 0x000000fc44005986 */ /* 0x0003e2000c101916 */
[----:B--2---:R-:W-:Y:S01]  /*19b30*/  IMAD.WIDE R72, R77, 0x4, R2 ;  /* 0x000000044d487825 */ /* 0x004fe200078e0202 */
[----:B------:R-:W-:Y:S01]  /*19b40*/  ISETP.LT.AND P5, PT, R199, UR49, !P0 ;  /* 0x00000031c7007c0c */ /* 0x000fe2000c7a1270 */
[----:B------:R-:W2:Y:S01]  /*19b50*/  LDCU UR16, c[0x0][0x398] ;  /* 0x00007300ff1077ac */ /* 0x000ea20008000800 */
[----:B------:R3:W-:Y:S01]  /*19b60*/  @P3 STG.E desc[UR22][R70.64], R83 ;  /* 0x0000005346003986 */ /* 0x0007e2000c101916 */
[C---:B------:R-:W-:Y:S01]  /*19b70*/  IMAD.WIDE R74, R77.reuse, 0x4, R196 ;  /* 0x000000044d4a7825 */ /* 0x040fe200078e02c4 */
[----:B------:R-:W-:Y:S01]  /*19b80*/  ISETP.GE.AND P3, PT, R0, UR12, PT ;  /* 0x0000000c00007c0c */ /* 0x000fe2000bf66270 */
[----:B------:R-:W2:Y:S01]  /*19b90*/  LDCU UR43, c[0x0][0x398] ;  /* 0x00007300ff2b77ac */ /* 0x000ea20008000800 */
[----:B------:R-:W-:Y:S01]  /*19ba0*/  IADD3 R0, PT, PT, R198, 0x14, RZ ;  /* 0x00000014c6007810 */ /* 0x000fe20007ffe0ff */
[----:B------:R-:W-:Y:S01]  /*19bb0*/  VIADD R77, R77, UR32 ;  /* 0x000000204d4d7c36 */ /* 0x000fe20008000000 */
[----:B------:R-:W-:Y:S01]  /*19bc0*/  ISETP.LT.AND P0, PT, R200, UR39, !P0 ;  /* 0x00000027c8007c0c */ /* 0x000fe2000c701270 */
[----:B------:R2:W-:Y:S01]  /*19bd0*/  @P4 STG.E desc[UR22][R72.64], R251 ;  /* 0x000000fb48004986 */ /* 0x0005e2000c101916 */
[----:B------:R-:W4:Y:S01]  /*19be0*/  LDCU UR49, c[0x0][0x39c] ;  /* 0x00007380ff3177ac */ /* 0x000f220008000800 */
[----:B-1----:R-:W-:-:S02]  /*19bf0*/  IMAD.WIDE R68, R77, 0x4, R2 ;  /* 0x000000044d447825 */ /* 0x002fc400078e0202 */
[----:B------:R1:W-:Y:S01]  /*19c00*/  @P1 STG.E desc[UR22][R74.64], R84 ;  /* 0x000000544a001986 */ /* 0x0003e2000c101916 */
[----:B------:R-:W-:Y:S01]  /*19c10*/  ISETP.GE.AND P1, PT, R0, UR45, PT ;  /* 0x0000002d00007c0c */ /* 0x000fe2000bf26270 */
[----:B---3--:R-:W-:Y:S01]  /*19c20*/  IMAD.WIDE R70, R77, 0x4, R196 ;  /* 0x000000044d467825 */ /* 0x008fe200078e02c4 */
[----:B------:R-:W-:Y:S01]  /*19c30*/  ISETP.LT.AND P4, PT, R199, UR69, !P3 ;  /* 0x00000045c7007c0c */ /* 0x000fe2000df81270 */
[----:B------:R3:W-:Y:S01]  /*19c40*/  @P6 STG.E desc[UR22][R68.64], R250 ;  /* 0x000000fa44006986 */ /* 0x0007e2000c101916 */
[----:B------:R-:W4:Y:S01]  /*19c50*/  LDCU UR58, c[0x0][0x398] ;  /* 0x00007300ff3a77ac */ /* 0x000f220008000800 */
[----:B------:R-:W-:Y:S02]  /*19c60*/  VIADD R77, R77, UR32 ;  /* 0x000000204d4d7c36 */ /* 0x000fe40008000000 */
[----:B------:R-:W-:Y:S01]  /*19c70*/  VIADD R0, R198, 0x15 ;  /* 0x00000015c6007836 */ /* 0x000fe20000000000 */
[----:B------:R-:W-:Y:S01]  /*19c80*/  ISETP.LT.AND P3, PT, R200, UR6, !P3 ;  /* 0x00000006c8007c0c */ /* 0x000fe2000df61270 */
[----:B--2---:R-:W-:Y:S01]  /*19c90*/  IMAD.WIDE R72, R77, 0x4, R2 ;  /* 0x000000044d487825 */ /* 0x004fe200078e0202 */
[----:B------:R2:W-:Y:S01]  /*19ca0*/  @P2 STG.E desc[UR22][R70.64], R85 ;  /* 0x0000005546002986 */ /* 0x0005e2000c101916 */
[----:B------:R-:W-:Y:S01]  /*19cb0*/  ISETP.LT.AND P6, PT, R199, UR38, !P1 ;  /* 0x00000026c7007c0c */ /* 0x000fe2000cfc1270 */
[----:B------:R-:W4:Y:S01]  /*19cc0*/  LDCU UR68, c[0x0][0x398] ;  /* 0x00007300ff4477ac */ /* 0x000f220008000800 */
[----:B-1----:R-:W-:Y:S01]  /*19cd0*/  IMAD.WIDE R74, R77, 0x4, R196 ;  /* 0x000000044d4a7825 */ /* 0x002fe200078e02c4 */
[----:B------:R-:W-:-:S02]  /*19ce0*/  ISETP.GE.AND P2, PT, R0, UR54, PT ;  /* 0x0000003600007c0c */ /* 0x000fc4000bf46270 */
[----:B------:R-:W-:Y:S01]  /*19cf0*/  IADD3 R0, PT, PT, R198, 0x16, RZ ;  /* 0x00000016c6007810 */ /* 0x000fe20007ffe0ff */
[----:B------:R-:W-:Y:S01]  /*19d00*/  VIADD R77, R77, UR32 ;  /* 0x000000204d4d7c36 */ /* 0x000fe20008000000 */
[----:B------:R-:W-:Y:S01]  /*19d10*/  ISETP.LT.AND P1, PT, R200, UR35, !P1 ;  /* 0x00000023c8007c0c */ /* 0x000fe2000cf21270 */
[----:B------:R1:W-:Y:S01]  /*19d20*/  @P5 STG.E desc[UR22][R72.64], R249 ;  /* 0x000000f948005986 */ /* 0x0003e2000c101916 */
[----:B------:R-:W4:Y:S01]  /*19d30*/  LDCU UR39, c[0x0][0x398] ;  /* 0x00007300ff2777ac */ /* 0x000f220008000800 */
[C---:B---3--:R-:W-:Y:S02]  /*19d40*/  IMAD.WIDE R68, R77.reuse, 0x4, R2 ;  /* 0x000000044d447825 */ /* 0x048fe400078e0202 */
[----:B------:R3:W-:Y:S01]  /*19d50*/  @P0 STG.E desc[UR22][R74.64], R86 ;  /* 0x000000564a000986 */ /* 0x0007e2000c101916 */
[----:B------:R-:W-:Y:S01]  /*19d60*/  ISETP.GE.AND P0, PT, R0, UR65, PT ;  /* 0x0000004100007c0c */ /* 0x000fe2000bf06270 */
[----:B--2---:R-:W-:Y:S01]  /*19d70*/  IMAD.WIDE R70, R77, 0x4, R196 ;  /* 0x000000044d467825 */ /* 0x004fe200078e02c4 */
[----:B------:R-:W-:Y:S01]  /*19d80*/  ISETP.LT.AND P5, PT, R199, UR67, !P2 ;  /* 0x00000043c7007c0c */ /* 0x000fe2000d7a1270 */
[----:B------:R2:W-:Y:S01]  /*19d90*/  @P4 STG.E desc[UR22][R68.64], R248 ;  /* 0x000000f844004986 */ /* 0x0005e2000c101916 */
[----:B------:R-:W4:Y:S01]  /*19da0*/  LDCU UR69, c[0x0][0x39c] ;  /* 0x00007380ff4577ac */ /* 0x000f220008000800 */
[----:B------:R-:W-:-:S02]  /*19db0*/  VIADD R77, R77, UR32 ;  /* 0x000000204d4d7c36 */ /* 0x000fc40008000000 */
[----:B------:R-:W-:Y:S01]  /*19dc0*/  VIADD R0, R198, 0x17 ;  /* 0x00000017c6007836 */ /* 0x000fe20000000000 */
[----:B------:R-:W-:Y:S01]  /*19dd0*/  ISETP.LT.AND P2, PT, R200, UR28, !P2 ;  /* 0x0000001cc8007c0c */ /* 0x000fe2000d741270 */
[----:B-1----:R-:W-:Y:S01]  /*19de0*/  IMAD.WIDE R72, R77, 0x4, R2 ;  /* 0x000000044d487825 */ /* 0x002fe200078e0202 */
[----:B------:R1:W-:Y:S01]  /*19df0*/  @P3 STG.E desc[UR22][R70.64], R87 ;  /* 0x0000005746003986 */ /* 0x0003e2000c101916 */
[----:B------:R-:W-:Y:S01]  /*19e00*/  ISETP.LT.AND P4, PT, R199, UR40, !P0 ;  /* 0x00000028c7007c0c */ /* 0x000fe2000c781270 */
[----:B------:R-:W4:Y:S01]  /*19e10*/  LDCU UR12, c[0x0][0x398] ;  /* 0x00007300ff0c77ac */ /* 0x000f220008000800 */
[C---:B---3--:R-:W-:Y:S01]  /*19e20*/  IMAD.WIDE R74, R77.reuse, 0x4, R196 ;  /* 0x000000044d4a7825 */ /* 0x048fe200078e02c4 */
[----:B------:R-:W-:Y:S02]  /*19e30*/  ISETP.GE.AND P3, PT, R0, UR55, PT ;  /* 0x0000003700007c0c */ /* 0x000fe4000bf66270 */
[----:B------:R-:W-:Y:S01]  /*19e40*/  IADD3 R0, PT, PT, R198, 0x18, RZ ;  /* 0x00000018c6007810 */ /* 0x000fe20007ffe0ff */
[----:B------:R-:W-:Y:S01]  /*19e50*/  VIADD R77, R77, UR32 ;  /* 0x000000204d4d7c36 */ /* 0x000fe20008000000 */
[----:B------:R-:W-:Y:S01]  /*19e60*/  ISETP.LT.AND P0, PT, R200, UR33, !P0 ;  /* 0x00000021c8007c0c */ /* 0x000fe2000c701270 */
[----:B------:R3:W-:Y:S01]  /*19e70*/  @P6 STG.E desc[UR22][R72.64], R247 ;  /* 0x000000f748006986 */ /* 0x0007e2000c101916 */
[----:B------:R-:W4:Y:S01]  /*19e80*/  LDCU UR6, c[0x0][0x398] ;  /* 0x00007300ff0677ac */ /* 0x000f220008000800 */
[----:B--2---:R-:W-:-:S02]  /*19e90*/  IMAD.WIDE R68, R77, 0x4, R2 ;  /* 0x000000044d447825 */ /* 0x004fc400078e0202 */
[----:B------:R2:W-:Y:S01]  /*19ea0*/  @P1 STG.E desc[UR22][R74.64], R88 ;  /* 0x000000584a001986 */ /* 0x0005e2000c101916 */
[----:B------:R-:W-:Y:S01]  /*19eb0*/  ISETP.GE.AND P1, PT, R0, UR46, PT ;  /* 0x0000002e00007c0c */ /* 0x000fe2000bf26270 */
[----:B-1----:R-:W-:Y:S01]  /*19ec0*/  IMAD.WIDE R70, R77, 0x4, R196 ;  /* 0x000000044d467825 */ /* 0x002fe200078e02c4 */
[----:B------:R-:W-:Y:S01]  /*19ed0*/  ISETP.LT.AND P6, PT, R199, UR76, !P3 ;  /* 0x0000004cc7007c0c */ /* 0x000fe2000dfc1270 */
[----:B------:R1:W-:Y:S01]  /*19ee0*/  @P5 STG.E desc[UR22][R68.64], R246 ;  /* 0x000000f644005986 */ /* 0x0003e2000c101916 */
[----:B------:R-:W4:Y:S01]  /*19ef0*/  LDCU UR38, c[0x0][0x39c] ;  /* 0x00007380ff2677ac */ /* 0x000f220008000800 */
[----:B------:R-:W-:Y:S02]  /*19f00*/  VIADD R77, R77, UR32 ;  /* 0x000000204d4d7c36 */ /* 0x000fe40008000000 */
[----:B------:R-:W-:Y:S01]  /*19f10*/  VIADD R0, R198, 0x19 ;  /* 0x00000019c6007836 */ /* 0x000fe20000000000 */
[----:B------:R-:W-:Y:S01]  /*19f20*/  ISETP.LT.AND P3, PT, R200, UR66, !P3 ;  /* 0x00000042c8007c0c */ /* 0x000fe2000df61270 */
[----:B---3--:R-:W-:Y:S01]  /*19f30*/  IMAD.WIDE R72, R77, 0x4, R2 ;  /* 0x000000044d487825 */ /* 0x008fe200078e0202 */
[----:B------:R3:W-:Y:S01]  /*19f40*/  @P2 STG.E desc[UR22][R70.64], R89 ;  /* 0x0000005946002986 */ /* 0x0007e2000c101916 */
[----:B------:R-:W-:Y:S01]  /*19f50*/  ISETP.LT.AND P5, PT, R199, UR56, !P1 ;  /* 0x00000038c7007c0c */ /* 0x000fe2000cfa1270 */
[----:B------:R-:W4:Y:S01]  /*19f60*/  LDCU UR45, c[0x0][0x398] ;  /* 0x00007300ff2d77ac */ /* 0x000f220008000800 */
[----:B--2---:R-:W-:Y:S01]  /*19f70*/  IMAD.WIDE R74, R77, 0x4, R196 ;  /* 0x000000044d4a7825 */ /* 0x004fe200078e02c4 */
[----:B------:R-:W-:-:S02]  /*19f80*/  ISETP.GE.AND P2, PT, R0, UR64, PT ;  /* 0x0000004000007c0c */ /* 0x000fc4000bf46270 */
[----:B------:R-:W-:Y:S01]  /*19f90*/  IADD3 R0, PT, PT, R198, 0x1a, RZ ;  /* 0x0000001ac6007810 */ /* 0x000fe20007ffe0ff */
[----:B------:R-:W-:Y:S01]  /*19fa0*/  VIADD R77, R77, UR32 ;  /* 0x000000204d4d7c36 */ /* 0x000fe20008000000 */
[----:B------:R-:W-:Y:S01]  /*19fb0*/  ISETP.LT.AND P1, PT, R200, UR8, !P1 ;  /* 0x00000008c8007c0c */ /* 0x000fe2000cf21270 */
[----:B------:R2:W-:Y:S01]  /*19fc0*/  @P4 STG.E desc[UR22][R72.64], R245 ;  /* 0x000000f548004986 */ /* 0x0005e2000c101916 */
[----:B------:R-:W4:Y:S01]  /*19fd0*/  LDCU UR67, c[0x0][0x39c] ;  /* 0x00007380ff4377ac */ /* 0x000f220008000800 */
[C---:B-1----:R-:W-:Y:S02]  /*19fe0*/  IMAD.WIDE R68, R77.reuse, 0x4, R2 ;  /* 0x000000044d447825 */ /* 0x042fe400078e0202 */
[----:B------:R1:W-:Y:S01]  /*19ff0*/  @P0 STG.E desc[UR22][R74.64], R90 ;  /* 0x0000005a4a000986 */ /* 0x0003e2000c101916 */
[----:B------:R-:W-:Y:S01]  /*1a000*/  ISETP.GE.AND P0, PT, R0, UR44, PT ;  /* 0x0000002c00007c0c */ /* 0x000fe2000bf06270 */
[----:B---3--:R-:W-:Y:S01]  /*1a010*/  IMAD.WIDE R70, R77, 0x4, R196 ;  /* 0x000000044d467825 */ /* 0x008fe200078e02c4 */
[----:B------:R-:W-:Y:S01]  /*1a020*/  ISETP.LT.AND P4, PT, R199, UR62, !P2 ;  /* 0x0000003ec7007c0c */ /* 0x000fe2000d781270 */
[----:B------:R3:W-:Y:S01]  /*1a030*/  @P6 STG.E desc[UR22][R68.64], R244 ;  /* 0x000000f444006986 */ /* 0x0007e2000c101916 */
[----:B------:R-:W4:Y:S01]  /*1a040*/  LDCU UR35, c[0x0][0x398] ;  /* 0x00007300ff2377ac */ /* 0x000f220008000800 */
[----:B------:R-:W-:-:S02]  /*1a050*/  VIADD R77, R77, UR32 ;  /* 0x000000204d4d7c36 */ /* 0x000fc40008000000 */
[----:B------:R-:W-:Y:S01]  /*1a060*/  VIADD R0, R198, 0x1b ;  /* 0x0000001bc6007836 */ /* 0x000fe20000000000 */
[----:B------:R-:W-:Y:S01]  /*1a070*/  ISETP.LT.AND P2, PT, R200, UR4, !P2 ;  /* 0x00000004c8007c0c */ /* 0x000fe2000d741270 */
[----:B--2---:R-:W-:Y:S01]  /*1a080*/  IMAD.WIDE R72, R77, 0x4, R2 ;  /* 0x000000044d487825 */ /* 0x004fe200078e0202 */
[----:B------:R2:W-:Y:S01]  /*1a090*/  @P3 STG.E desc[UR22][R70.64], R91 ;  /* 0x0000005b46003986 */ /* 0x0005e2000c101916 */
[----:B------:R-:W-:Y:S01]  /*1a0a0*/  ISETP.LT.AND P6, PT, R199, UR24, !P0 ;  /* 0x00000018c7007c0c */ /* 0x000fe2000c7c1270 */
[----:B------:R-:W4:Y:S01]  /*1a0b0*/  LDCU UR54, c[0x0][0x398] ;  /* 0x00007300ff3677ac */ /* 0x000f220008000800 */
[C---:B-1----:R-:W-:Y:S01]  /*1a0c0*/  IMAD.WIDE R74, R77.reuse, 0x4, R196 ;  /* 0x000000044d4a7825 */ /* 0x042fe200078e02c4 */
[----:B------:R-:W-:Y:S02]  /*1a0d0*/  ISETP.GE.AND P3, PT, R0, UR63, PT ;  /* 0x0000003f00007c0c */ /* 0x000fe4000bf66270 */
[----:B------:R-:W-:Y:S01]  /*1a0e0*/  IADD3 R0, PT, PT, R198, 0x1c, RZ ;  /* 0x0000001cc6007810 */ /* 0x000fe20007ffe0ff */
[----:B------:R-:W-:Y:S01]  /*1a0f0*/  VIADD R77, R77, UR32 ;  /* 0x000000204d4d7c36 */ /* 0x000fe20008000000 */
[----:B------:R-:W-:Y:S01]  /*1a100*/  ISETP.LT.AND P0, PT, R200, UR36, !P0 ;  /* 0x00000024c8007c0c */ /* 0x000fe2000c701270 */
[----:B------:R1:W-:Y:S01]  /*1a110*/  @P5 STG.E desc[UR22][R72.64], R243 ;  /* 0x000000f348005986 */ /* 0x0003e2000c101916 */
[----:B------:R-:W4:Y:S01]  /*1a120*/  LDCU UR28, c[0x0][0x398] ;  /* 0x00007300ff1c77ac */ /* 0x000f220008000800 */
[----:B---3--:R-:W-:-:S02]  /*1a130*/  IMAD.WIDE R68, R77, 0x4, R2 ;  /* 0x000000044d447825 */ /* 0x008fc400078e0202 */
[----:B------:R3:W-:Y:S01]  /*1a140*/  @P1 STG.E desc[UR22][R74.64], R92 ;  /* 0x0000005c4a001986 */ /* 0x0007e2000c101916 */
[----:B------:R-:W-:Y:S01]  /*1a150*/  ISETP.GE.AND P1, PT, R0, UR42, PT ;  /* 0x0000002a00007c0c */ /* 0x000fe2000bf26270 */
[----:B--2---:R-:W-:Y:S01]  /*1a160*/  IMAD.WIDE R70, R77, 0x4, R196 ;  /* 0x000000044d467825 */ /* 0x004fe200078e02c4 */
[----:B------:R-:W-:Y:S01]  /*1a170*/  ISETP.LT.AND P5, PT, R199, UR14, !P3 ;  /* 0x0000000ec7007c0c */ /* 0x000fe2000dfa1270 */
[----:B------:R2:W-:Y:S01]  /*1a180*/  @P4 STG.E desc[UR22][R68.64], R242 ;  /* 0x000000f244004986 */ /* 0x0005e2000c101916 */
[----:B------:R-:W4:Y:S01]  /*1a190*/  LDCU UR40, c[0x0][0x39c] ;  /* 0x00007380ff2877ac */ /* 0x000f220008000800 */
[----:B------:R-:W-:Y:S02]  /*1a1a0*/  VIADD R77, R77, UR32 ;  /* 0x000000204d4d7c36 */ /* 0x000fe40008000000 */
[----:B------:R-:W-:Y:S01]  /*1a1b0*/  VIADD R0, R198, 0x1d ;  /* 0x0000001dc6007836 */ /* 0x000fe20000000000 */
[----:B------:R-:W-:Y:S01]  /*1a1c0*/  ISETP.LT.AND P3, PT, R200, UR53, !P3 ;  /* 0x00000035c8007c0c */ /* 0x000fe2000df61270 */
[----:B-1----:R-:W-:Y:S01]  /*1a1d0*/  IMAD.WIDE R72, R77, 0x4, R2 ;  /* 0x000000044d487825 */ /* 0x002fe200078e0202 */
[----:B------:R1:W-:Y:S01]  /*1a1e0*/  @P2 STG.E desc[UR22][R70.64], R93 ;  /* 0x0000005d46002986 */ /* 0x0003e2000c101916 */
[----:B------:R-:W-:Y:S01]  /*1a1f0*/  ISETP.LT.AND P4, PT, R199, UR37, !P1 ;  /* 0x00000025c7007c0c */ /* 0x000fe2000cf81270 */
[----:B------:R-:W5:Y:S01]  /*1a200*/  LDCU UR65, c[0x0][0x398] ;  /* 0x00007300ff4177ac */ /* 0x000f620008000800 */
[----:B---3--:R-:W-:Y:S01]  /*1a210*/  IMAD.WIDE R74, R77, 0x4, R196 ;  /* 0x000000044d4a7825 */ /* 0x008fe200078e02c4 */
[----:B------:R-:W-:-:S02]  /*1a220*/  ISETP.GE.AND P2, PT, R0, UR61, PT ;  /* 0x0000003d00007c0c */ /* 0x000fc4000bf46270 */
[----:B------:R-:W-:Y:S01]  /*1a230*/  IADD3 R0, PT, PT, R198, 0x1e, RZ ;  /* 0x0000001ec6007810 */ /* 0x000fe20007ffe0ff */
[----:B------:R-:W-:Y:S01]  /*1a240*/  VIADD R77, R77, UR32 ;  /* 0x000000204d4d7c36 */ /* 0x000fe20008000000 */
[----:B------:R-:W-:Y:S01]  /*1a250*/  ISETP.LT.AND P1, PT, R200, UR34, !P1 ;  /* 0x00000022c8007c0c */ /* 0x000fe2000cf21270 */
[----:B------:R3:W-:Y:S01]  /*1a260*/  @P6 STG.E desc[UR22][R72.64], R241 ;  /* 0x000000f148006986 */ /* 0x0007e2000c101916 */
[----:B------:R-:W5:Y:S01]  /*1a270*/  LDCU UR33, c[0x0][0x398] ;  /* 0x00007300ff2177ac */ /* 0x000f620008000800 */
[C---:B--2---:R-:W-:Y:S02]  /*1a280*/  IMAD.WIDE R68, R77.reuse, 0x4, R2 ;  /* 0x000000044d447825 */ /* 0x044fe400078e0202 */
[----:B------:R2:W-:Y:S01]  /*1a290*/  @P0 STG.E desc[UR22][R74.64], R94 ;  /* 0x0000005e4a000986 */ /* 0x0005e2000c101916 */
[----:B----4-:R-:W-:Y:S01]  /*1a2a0*/  ISETP.GE.AND P0, PT, R0, UR18, PT ;  /* 0x0000001200007c0c */ /* 0x010fe2000bf06270 */
[----:B-1----:R-:W-:Y:S01]  /*1a2b0*/  IMAD.WIDE R70, R77, 0x4, R196 ;  /* 0x000000044d467825 */ /* 0x002fe200078e02c4 */
[----:B------:R-:W-:Y:S01]  /*1a2c0*/  ISETP.LT.AND P6, PT, R199, UR74, !P2 ;  /* 0x0000004ac7007c0c */ /* 0x000fe2000d7c1270 */
[----:B------:R1:W-:Y:S01]  /*1a2d0*/  @P5 STG.E desc[UR22][R68.64], R240 ;  /* 0x000000f044005986 */ /* 0x0003e2000c101916 */
[----:B------:R-:W4:Y:S01]  /*1a2e0*/  LDCU UR55, c[0x0][0x398] ;  /* 0x00007300ff3777ac */ /* 0x000f220008000800 */
[----:B------:R-:W-:-:S02]  /*1a2f0*/  VIADD R77, R77, UR32 ;  /* 0x000000204d4d7c36 */ /* 0x000fc40008000000 */
[----:B------:R-:W-:Y:S01]  /*1a300*/  VIADD R0, R198, 0x1f ;  /* 0x0000001fc6007836 */ /* 0x000fe20000000000 */
[----:B------:R-:W-:Y:S01]  /*1a310*/  ISETP.LT.AND P2, PT, R200, UR51, !P2 ;  /* 0x00000033c8007c0c */ /* 0x000fe2000d741270 */
[----:B---3--:R-:W-:Y:S01]  /*1a320*/  IMAD.WIDE R72, R77, 0x4, R2 ;  /* 0x000000044d487825 */ /* 0x008fe200078e0202 */
[----:B------:R3:W-:Y:S01]  /*1a330*/  @P3 STG.E desc[UR22][R70.64], R95 ;  /* 0x0000005f46003986 */ /* 0x0007e2000c101916 */
[----:B------:R-:W-:Y:S01]  /*1a340*/  ISETP.LT.AND P5, PT, R199, UR20, !P0 ;  /* 0x00000014c7007c0c */ /* 0x000fe2000c7a1270 */
[----:B------:R-:W4:Y:S01]  /*1a350*/  LDCU UR76, c[0x0][0x39c] ;  /* 0x00007380ff4c77ac */ /* 0x000f220008000800 */
[C---:B--2---:R-:W-:Y:S01]  /*1a360*/  IMAD.WIDE R74, R77.reuse, 0x4, R196 ;  /* 0x000000044d4a7825 */ /* 0x044fe200078e02c4 */
[----:B------:R-:W-:Y:S02]  /*1a370*/  ISETP.GE.AND P3, PT, R0, UR60, PT ;  /* 0x0000003c00007c0c */ /* 0x000fe4000bf66270 */
        /* <DEDUP_REMOVED lines=41> */
[----:B-----5:R-:W-:Y:S02]  /*1a610*/  ISETP.GE.AND P4, PT, R0, UR41, PT ;  /* 0x0000002900007c0c */ /* 0x020fe4000bf86270 */
[----:B------:R-:W-:Y:S01]  /*1a620*/  IADD3 R0, PT, PT, R198, 0x24, RZ ;  /* 0x00000024c6007810 */ /* 0x000fe20007ffe0ff */
[----:B------:R-:W-:Y:S01]  /*1a630*/  VIADD R77, R77, UR32 ;  /* 0x000000204d4d7c36 */ /* 0x000fe20008000000 */
[----:B------:R-:W-:Y:S01]  /*1a640*/  ISETP.LT.AND P0, PT, R200, UR72, !P0 ;  /* 0x00000048c8007c0c */ /* 0x000fe2000c701270 */
[----:B------:R3:W-:Y:S01]  /*1a650*/  @P6 STG.E desc[UR22][R72.64], R235 ;  /* 0x000000eb48006986 */ /* 0x0007e2000c101916 */
[----:B------:R-:W5:Y:S01]  /*1a660*/  LDCU UR4, c[0x0][0x398] ;  /* 0x00007300ff0477ac */ /* 0x000f620008000800 */
        /* <DEDUP_REMOVED lines=36> */
[----:B------:R-:W-:Y:S01]  /*1a8b0*/  ISETP.GE.AND P4, PT, R0, UR69, PT ;  /* 0x0000004500007c0c */ /* 0x000fe2000bf86270 */
[----:B------:R1:W-:Y:S01]  /*1a8c0*/  @P5 STG.E desc[UR22][R72.64], R231 ;  /* 0x000000e748005986 */ /* 0x0003e2000c101916 */
[----:B------:R-:W4:Y:S01]  /*1a8d0*/  LDCU UR37, c[0x0][0x39c] ;  /* 0x00007380ff2577ac */ /* 0x000f220008000800 */
[----:B------:R-:W-:Y:S01]  /*1a8e0*/  VIADD R77, R77, UR32 ;  /* 0x000000204d4d7c36 */ /* 0x000fe20008000000 */
[----:B------:R-:W-:-:S02]  /*1a8f0*/  ISETP.LT.AND P0, PT, R200, UR12, !P0 ;  /* 0x0000000cc8007c0c */ /* 0x000fc4000c701270 */
[----:B------:R-:W-:Y:S01]  /*1a900*/  IADD3 R0, PT, PT, R198, 0x28, RZ ;  /* 0x00000028c6007810 */ /* 0x000fe20007ffe0ff */
[----:B---3--:R-:W-:Y:S01]  /*1a910*/  IMAD.WIDE R68, R77, 0x4, R2 ;  /* 0x000000044d447825 */ /* 0x008fe200078e0202 */
[----:B------:R3:W-:Y:S01]  /*1a920*/  @P1 STG.E desc[UR22][R74.64], R104 ;  /* 0x000000684a001986 */ /* 0x0007e2000c101916 */
[----:B------:R-:W-:Y:S01]  /*1a930*/  ISETP.LT.AND P5, PT, R199, UR6, !P4 ;  /* 0x00000006c7007c0c */ /* 0x000fe2000e7a1270 */
[----:B------:R-:W4:Y:S01]  /*1a940*/  LDCU UR53, c[0x0][0x398] ;  /* 0x00007300ff3577ac */ /* 0x000f220008000800 */
[C---:B--2---:R-:W-:Y:S01]  /*1a950*/  IMAD.WIDE R70, R77.reuse, 0x4, R196 ;  /* 0x000000044d467825 */ /* 0x044fe200078e02c4 */
[----:B------:R-:W-:Y:S02]  /*1a960*/  ISETP.GE.AND P1, PT, R0, UR38, PT ;  /* 0x0000002600007c0c */ /* 0x000fe4000bf26270 */
[----:B------:R-:W-:Y:S01]  /*1a970*/  ISETP.LT.AND P4, PT, R200, UR45, !P4 ;  /* 0x0000002dc8007c0c */ /* 0x000fe2000e781270 */
[----:B------:R-:W-:Y:S01]  /*1a980*/  VIADD R77, R77, UR32 ;  /* 0x000000204d4d7c36 */ /* 0x000fe20008000000 */
[----:B------:R2:W-:Y:S01]  /*1a990*/  @P3 STG.E desc[UR22][R68.64], R230 ;  /* 0x000000e644003986 */ /* 0x0005e2000c101916 */
[----:B------:R-:W-:Y:S01]  /*1a9a0*/  VIADD R0, R198, 0x29 ;  /* 0x00000029c6007836 */ /* 0x000fe20000000000 */
[----:B------:R-:W4:Y:S01]  /*1a9b0*/  LDCU UR42, c[0x0][0x398] ;  /* 0x00007300ff2a77ac */ /* 0x000f220008000800 */
[C---:B-1----:R-:W-:Y:S01]  /*1a9c0*/  IMAD.WIDE R72, R77.reuse, 0x4, R2 ;  /* 0x000000044d487825 */ /* 0x042fe200078e0202 */
[----:B------:R-:W1:Y:S03]  /*1a9d0*/  LDCU UR34, c[0x0][0x398] ;  /* 0x00007300ff2277ac */ /* 0x000e660008000800 */
[C---:B---3--:R-:W-:Y:S01]  /*1a9e0*/  IMAD.WIDE R74, R77.reuse, 0x4, R196 ;  /* 0x000000044d4a7825 */ /* 0x048fe200078e02c4 */
[----:B------:R-:W-:Y:S01]  /*1a9f0*/  ISETP.GE.AND P3, PT, R0, UR67, PT ;  /* 0x0000004300007c0c */ /* 0x000fe2000bf66270 */
[----:B------:R-:W3:Y:S02]  /*1aa00*/  LDCU UR74, c[0x0][0x39c] ;  /* 0x00007380ff4a77ac */ /* 0x000ee40008000800 */
[----:B------:R-:W-:Y:S01]  /*1aa10*/  VIADD R77, R77, UR32 ;  /* 0x000000204d4d7c36 */ /* 0x000fe20008000000 */
[----:B------:R1:W-:Y:S01]  /*1aa20*/  @P2 STG.E desc[UR22][R70.64], R105 ;  /* 0x0000006946002986 */ /* 0x0003e2000c101916 */
[----:B------:R-:W-:Y:S01]  /*1aa30*/  IADD3 R0, PT, PT, R198, 0x2a, RZ ;  /* 0x0000002ac6007810 */ /* 0x000fe20007ffe0ff */
[----:B------:R-:W3:Y:S01]  /*1aa40*/  LDCU UR20, c[0x0][0x39c] ;  /* 0x00007380ff1477ac */ /* 0x000ee20008000800 */
[----:B------:R-:W-:Y:S01]  /*1aa50*/  ISETP.LT.AND P2, PT, R199, UR35, !P1 ;  /* 0x00000023c7007c0c */ /* 0x000fe2000cf41270 */
[----:B------:R3:W-:Y:S01]  /*1aa60*/  @P6 STG.E desc[UR22][R72.64], R229 ;  /* 0x000000e548006986 */ /* 0x0007e2000c101916 */
[----:B--2---:R-:W-:Y:S01]  /*1aa70*/  IMAD.WIDE R68, R77, 0x4, R2 ;  /* 0x000000044d447825 */ /* 0x004fe200078e0202 */
[----:B------:R-:W-:Y:S01]  /*1aa80*/  ISETP.LT.AND P1, PT, R200, UR54, !P1 ;  /* 0x00000036c8007c0c */ /* 0x000fe2000cf21270 */
[----:B------:R-:W2:Y:S01]  /*1aa90*/  LDCU UR61, c[0x0][0x398] ;  /* 0x00007300ff3d77ac */ /* 0x000ea20008000800 */
[----:B------:R-:W-:Y:S01]  /*1aaa0*/  @P0 STG.E desc[UR22][R74.64], R106 ;  /* 0x0000006a4a000986 */ /* 0x000fe2000c101916 */
[----:B------:R-:W-:Y:S01]  /*1aab0*/  ISETP.LT.AND P0, PT, R199, UR28, !P3 ;  /* 0x0000001cc7007c0c */ /* 0x000fe2000df01270 */
[----:B------:R-:W2:Y:S01]  /*1aac0*/  LDCU UR51, c[0x0][0x398] ;  /* 0x00007300ff3377ac */ /* 0x000ea20008000800 */
[C---:B-1----:R-:W-:Y:S01]  /*1aad0*/  IMAD.WIDE R70, R77.reuse, 0x4, R196 ;  /* 0x000000044d467825 */ /* 0x042fe200078e02c4 */
[----:B------:R-:W-:Y:S01]  /*1aae0*/  ISETP.GE.AND P6, PT, R0, UR40, PT ;  /* 0x0000002800007c0c */ /* 0x000fe2000bfc6270 */
[----:B------:R1:W-:Y:S01]  /*1aaf0*/  @P5 STG.E desc[UR22][R68.64], R228 ;  /* 0x000000e444005986 */ /* 0x0003e2000c101916 */
[----:B------:R-:W-:Y:S01]  /*1ab00*/  ISETP.LT.AND P3, PT, R200, UR65, !P3 ;  /* 0x00000041c8007c0c */ /* 0x000fe2000df61270 */
[----:B------:R-:W-:Y:S01]  /*1ab10*/  VIADD R77, R77, UR32 ;  /* 0x000000204d4d7c36 */ /* 0x000fe20008000000 */
[----:B------:R-:W2:Y:S01]  /*1ab20*/  LDCU UR18, c[0x0][0x398] ;  /* 0x00007300ff1277ac */ /* 0x000ea20008000800 */
[----:B------:R5:W-:Y:S01]  /*1ab30*/  @P4 STG.E desc[UR22][R70.64], R107 ;  /* 0x0000006b46004986 */ /* 0x000be2000c101916 */
[----:B------:R-:W-:Y:S01]  /*1ab40*/  VIADD R0, R198, 0x2b ;  /* 0x0000002bc6007836 */ /* 0x000fe20000000000 */
[----:B------:R-:W-:Y:S01]  /*1ab50*/  ISETP.LT.AND P4, PT, R199, UR33, !P6 ;  /* 0x00000021c7007c0c */ /* 0x000fe2000f781270 */
[C---:B------:R-:W-:Y:S01]  /*1ab60*/  VIADD R79, R77.reuse, UR32 ;  /* 0x000000204d4f7c36 */ /* 0x040fe20008000000 */
[----:B----4-:R-:W-:Y:S01]  /*1ab70*/  ISETP.LT.AND P6, PT, R200, UR55, !P6 ;  /* 0x00000037c8007c0c */ /* 0x010fe2000f7c1270 */
[C---:B---3--:R-:W-:Y:S01]  /*1ab80*/  IMAD.WIDE R72, R77.reuse, 0x4, R2 ;  /* 0x000000044d487825 */ /* 0x048fe200078e0202 */
[----:B------:R-:W-:Y:S01]  /*1ab90*/  ISETP.GE.AND P5, PT, R0, UR76, PT ;  /* 0x0000004c00007c0c */ /* 0x000fe2000bfa6270 */
[----:B------:R-:W3:Y:S02]  /*1aba0*/  LDCU UR75, c[0x0][0x398] ;  /* 0x00007300ff4b77ac */ /* 0x000ee40008000800 */
[----:B-1----:R-:W-:Y:S01]  /*1abb0*/  IMAD.WIDE R68, R77, 0x4, R196 ;  /* 0x000000044d447825 */ /* 0x002fe200078e02c4 */
[----:B------:R-:W-:Y:S01]  /*1abc0*/  @P2 STG.E desc[UR22][R72.64], R227 ;  /* 0x000000e348002986 */ /* 0x000fe2000c101916 */
[----:B------:R-:W1:Y:S02]  /*1abd0*/  LDCU UR60, c[0x0][0x398] ;  /* 0x00007300ff3c77ac */ /* 0x000e640008000800 */
[C---:B-----5:R-:W-:Y:S01]  /*1abe0*/  IMAD.WIDE R70, R79.reuse, 0x4, R2 ;  /* 0x000000044f467825 */ /* 0x060fe200078e0202 */
[----:B------:R-:W4:Y:S03]  /*1abf0*/  LDCU UR50, c[0x0][0x39c] ;  /* 0x00007380ff3277ac */ /* 0x000f260008000800 */
[C---:B------:R-:W-:Y:S01]  /*1ac00*/  IMAD.WIDE R74, R79.reuse, 0x4, R196 ;  /* 0x000000044f4a7825 */ /* 0x040fe200078e02c4 */
[----:B------:R-:W-:Y:S01]  /*1ac10*/  IADD3 R0, PT, PT, R198, 0x2c, RZ ;  /* 0x0000002cc6007810 */ /* 0x000fe20007ffe0ff */
[----:B------:R-:W5:Y:S02]  /*1ac20*/  LDCU UR47, c[0x0][0x398] ;  /* 0x00007300ff2f77ac */ /* 0x000f640008000800 */
[----:B------:R-:W-:Y:S01]  /*1ac30*/  VIADD R79, R79, UR32 ;  /* 0x000000204f4f7c36 */ /* 0x000fe20008000000 */
[----:B------:R1:W-:Y:S01]  /*1ac40*/  @P1 STG.E desc[UR22][R68.64], R108 ;  /* 0x0000006c44001986 */ /* 0x0003e2000c101916 */
[----:B------:R-:W-:Y:S01]  /*1ac50*/  ISETP.LT.AND P1, PT, R199, UR66, !P5 ;  /* 0x00000042c7007c0c */ /* 0x000fe2000ef21270 */
[----:B------:R-:W2:Y:S02]  /*1ac60*/  LDCU UR26, c[0x0][0x398] ;  /* 0x00007300ff1a77ac */ /* 0x000ea40008000800 */
[----:B------:R3:W-:Y:S01]  /*1ac70*/  @P0 STG.E desc[UR22][R70.64], R226 ;  /* 0x000000e246000986 */ /* 0x0007e2000c101916 */
[----:B------:R-:W-:Y:S01]  /*1ac80*/  ISETP.LT.AND P5, PT, R200, UR46, !P5 ;  /* 0x0000002ec8007c0c */ /* 0x000fe2000efa1270 */
[----:B------:R-:W2:Y:S01]  /*1ac90*/  LDCU UR48, c[0x0][0x39c] ;  /* 0x00007380ff3077ac */ /* 0x000ea20008000800 */
[----:B------:R-:W-:Y:S01]  /*1aca0*/  ISETP.GE.AND P2, PT, R0, UR56, PT ;  /* 0x0000003800007c0c */ /* 0x000fe2000bf46270 */
[----:B------:R-:W-:Y:S01]  /*1acb0*/  @P3 STG.E desc[UR22][R74.64], R109 ;  /* 0x0000006d4a003986 */ /* 0x000fe2000c101916 */
[----:B------:R-:W2:Y:S01]  /*1acc0*/  LDCU UR73, c[0x0][0x398] ;  /* 0x00007300ff4977ac */ /* 0x000ea20008000800 */
[C---:B-1----:R-:W-:Y:S01]  /*1acd0*/  IMAD.WIDE R68, R79.reuse, 0x4, R2 ;  /* 0x000000044f447825 */ /* 0x042fe200078e0202 */
[----:B------:R-:W1:Y:S03]  /*1ace0*/  LDCU UR71, c[0x0][0x39c] ;  /* 0x00007380ff4777ac */ /* 0x000e660008000800 */
[C---:B---3--:R-:W-:Y:S01]  /*1acf0*/  IMAD.WIDE R70, R79.reuse, 0x4, R196 ;  /* 0x000000044f467825 */ /* 0x048fe200078e02c4 */
[----:B------:R3:W-:Y:S01]  /*1ad00*/  @P4 STG.E desc[UR22][R68.64], R225 ;  /* 0x000000e144004986 */ /* 0x0007e2000c101916 */
[----:B------:R-:W-:Y:S01]  /*1ad10*/  ISETP.GE.AND P0, PT, R76, UR62, PT ;  /* 0x0000003e4c007c0c */ /* 0x000fe2000bf06270 */
[----:B------:R-:W1:Y:S01]  /*1ad20*/  LDCU UR52, c[0x0][0x398] ;  /* 0x00007300ff3477ac */ /* 0x000e620008000800 */
[----:B------:R-:W-:Y:S01]  /*1ad30*/  VIADD R79, R79, UR32 ;  /* 0x000000204f4f7c36 */ /* 0x000fe20008000000 */
[----:B------:R1:W-:Y:S01]  /*1ad40*/  @P6 STG.E desc[UR22][R70.64], R110 ;  /* 0x0000006e46006986 */ /* 0x0003e2000c101916 */
[----:B------:R-:W-:Y:S01]  /*1ad50*/  ISETP.LT.AND P6, PT, R199, UR8, !P2 ;  /* 0x00000008c7007c0c */ /* 0x000fe2000d7c1270 */
[----:B------:R-:W-:Y:S01]  /*1ad60*/  VIADD R0, R198, 0x2e ;  /* 0x0000002ec6007836 */ /* 0x000fe20000000000 */
[----:B------:R-:W2:Y:S01]  /*1ad70*/  LDCU UR30, c[0x0][0x398] ;  /* 0x00007300ff1e77ac */ /* 0x000ea20008000800 */
[C---:B------:R-:W-:Y:S01]  /*1ad80*/  IMAD.WIDE R72, R79.reuse, 0x4, R2 ;  /* 0x000000044f487825 */ /* 0x040fe200078e0202 */
[----:B------:R-:W2:Y:S03]  /*1ad90*/  LDCU UR10, c[0x0][0x398] ;  /* 0x00007300ff0a77ac */ /* 0x000ea60008000800 */
[C---:B---3--:R-:W-:Y:S01]  /*1ada0*/  IMAD.WIDE R68, R79.reuse, 0x4, R196 ;  /* 0x000000044f447825 */ /* 0x048fe200078e02c4 */
[----:B------:R-:W-:Y:S01]  /*1adb0*/  @P1 STG.E desc[UR22][R72.64], R224 ;  /* 0x000000e048001986 */ /* 0x000fe2000c101916 */
[----:B------:R-:W3:Y:S02]  /*1adc0*/  LDCU UR59, c[0x0][0x39c] ;  /* 0x00007380ff3b77ac */ /* 0x000ee40008000800 */
[----:B------:R-:W-:Y:S01]  /*1add0*/  VIADD R77, R79, UR32 ;  /* 0x000000204f4d7c36 */ /* 0x000fe20008000000 */
[----:B------:R-:W-:Y:S01]  /*1ade0*/  ISETP.LT.AND P2, PT, R200, UR64, !P2 ;  /* 0x00000040c8007c0c */ /* 0x000fe2000d741270 */
[----:B------:R2:W-:Y:S01]  /*1adf0*/  @P5 STG.E desc[UR22][R68.64], R111 ;  /* 0x0000006f44005986 */ /* 0x0005e2000c101916 */
[----:B------:R-:W-:Y:S01]  /*1ae00*/  ISETP.LT.AND P5, PT, R199, UR4, !P0 ;  /* 0x00000004c7007c0c */ /* 0x000fe2000c7a1270 */
[C---:B-1----:R-:W-:Y:S01]  /*1ae10*/  IMAD.WIDE R70, R77.reuse, 0x4, R2 ;  /* 0x000000044d467825 */ /* 0x042fe200078e0202 */
[----:B------:R-:W-:Y:S01]  /*1ae20*/  ISETP.GE.AND P3, PT, R0, UR24, PT ;  /* 0x0000001800007c0c */ /* 0x000fe2000bf66270 */
[----:B------:R-:W1:Y:S01]  /*1ae30*/  LDCU UR72, c[0x0][0x398] ;  /* 0x00007300ff4877ac */ /* 0x000e620008000800 */
[----:B------:R-:W-:Y:S01]  /*1ae40*/  ISETP.LT.AND P0, PT, R200, UR44, !P0 ;  /* 0x0000002cc8007c0c */ /* 0x000fe2000c701270 */
[C---:B------:R-:W-:Y:S01]  /*1ae50*/  IMAD.WIDE R74, R77.reuse, 0x4, R196 ;  /* 0x000000044d4a7825 */ /* 0x040fe200078e02c4 */
[----:B------:R-:W-:Y:S01]  /*1ae60*/  IADD3 R77, PT, PT, R77, UR32, RZ ;  /* 0x000000204d4d7c10 */ /* 0x000fe2000fffe0ff */
[----:B------:R1:W-:Y:S01]  /*1ae70*/  @P6 STG.E desc[UR22][R70.64], R223 ;  /* 0x000000df46006986 */ /* 0x0003e2000c101916 */
[----:B------:R-:W-:Y:S01]  /*1ae80*/  ISETP.LT.AND P6, PT, R199, UR36, !P3 ;  /* 0x00000024c7007c0c */ /* 0x000fe2000dfc1270 */
[----:B------:R-:W3:Y:S01]  /*1ae90*/  LDCU UR41, c[0x0][0x398] ;  /* 0x00007300ff2977ac */ /* 0x000ee20008000800 */
[----:B------:R-:W-:-:S02]  /*1aea0*/  IADD3 R0, PT, PT, R198, 0x2f, RZ ;  /* 0x0000002fc6007810 */ /* 0x000fc40007ffe0ff */
[----:B------:R-:W-:Y:S01]  /*1aeb0*/  ISETP.LT.AND P3, PT, R200, UR63, !P3 ;  /* 0x0000003fc8007c0c */ /* 0x000fe2000df61270 */
[C---:B--2---:R-:W-:Y:S01]  /*1aec0*/  IMAD.WIDE R68, R77.reuse, 0x4, R2 ;  /* 0x000000044d447825 */ /* 0x044fe200078e0202 */
[----:B------:R-:W-:Y:S01]  /*1aed0*/  ISETP.GE.AND P4, PT, R0, UR14, PT ;  /* 0x0000000e00007c0c */ /* 0x000fe2000bf86270 */
[----:B------:R-:W2:Y:S02]  /*1aee0*/  LDCU UR57, c[0x0][0x39c] ;  /* 0x00007380ff3977ac */ /* 0x000ea40008000800 */
[C---:B------:R-:W-:Y:S01]  /*1aef0*/  VIADD R79, R77.reuse, UR32 ;  /* 0x000000204d4f7c36 */ /* 0x040fe20008000000 */
[----:B------:R-:W-:Y:S01]  /*1af00*/  @P2 STG.E desc[UR22][R74.64], R112 ;  /* 0x000000704a002986 */ /* 0x000fe2000c101916 */
[----:B------:R-:W-:Y:S01]  /*1af10*/  VIADD R0, R198, 0x30 ;  /* 0x00000030c6007836 */ /* 0x000fe20000000000 */
[----:B------:R-:W2:Y:S01]  /*1af20*/  LDCU UR15, c[0x0][0x398] ;  /* 0x00007300ff0f77ac */ /* 0x000ea20008000800 */
[----:B-1----:R-:W-:Y:S01]  /*1af30*/  IMAD.WIDE R70, R77, 0x4, R196 ;  /* 0x000000044d467825 */ /* 0x002fe200078e02c4 */
[----:B------:R1:W-:Y:S01]  /*1af40*/  @P5 STG.E desc[UR22][R68.64], R222 ;  /* 0x000000de44005986 */ /* 0x0003e2000c101916 */
[----:B------:R-:W2:Y:S02]  /*1af50*/  LDCU UR77, c[0x0][0x398] ;  /* 0x00007300ff4d77ac */ /* 0x000ea40008000800 */
[----:B------:R-:W-:Y:S01]  /*1af60*/  IMAD.WIDE R72, R79, 0x4, R2 ;  /* 0x000000044f487825 */ /* 0x000fe200078e0202 */
[----:B------:R-:W-:Y:S01]  /*1af70*/  ISETP.GE.AND P1, PT, R0, UR37, PT ;  /* 0x0000002500007c0c */ /* 0x000fe2000bf26270 */
[----:B------:R2:W-:Y:S01]  /*1af80*/  @P0 STG.E desc[UR22][R70.64], R113 ;  /* 0x0000007146000986 */ /* 0x0005e2000c101916 */
[----:B------:R-:W-:Y:S01]  /*1af90*/  ISETP.LT.AND P0, PT, R199, UR53, !P4 ;  /* 0x00000035c7007c0c */ /* 0x000fe2000e701270 */
[----:B------:R-:W-:Y:S01]  /*1afa0*/  VIADD R0, R198, 0x31 ;  /* 0x00000031c6007836 */ /* 0x000fe20000000000 */
[----:B------:R-:W-:Y:S01]  /*1afb0*/  ISETP.LT.AND P4, PT, R200, UR42, !P4 ;  /* 0x0000002ac8007c0c */ /* 0x000fe2000e781270 */
[----:B------:R-:W3:Y:S01]  /*1afc0*/  LDCU UR16, c[0x0][0x39c] ;  /* 0x00007380ff1077ac */ /* 0x000ee20008000800 */
[C---:B-1----:R-:W-:Y:S01]  /*1afd0*/  IMAD.WIDE R68, R79.reuse, 0x4, R196 ;  /* 0x000000044f447825 */ /* 0x042fe200078e02c4 */
[----:B------:R1:W-:Y:S01]  /*1afe0*/  @P6 STG.E desc[UR22][R72.64], R221 ;  /* 0x000000dd48006986 */ /* 0x0003e2000c101916 */
[----:B------:R-:W-:Y:S01]  /*1aff0*/  ISETP.GE.AND P2, PT, R0, UR74, PT ;  /* 0x0000004a00007c0c */ /* 0x000fe2000bf46270 */
[----:B------:R-:W3:Y:S01]  /*1b000*/  LDCU UR43, c[0x0][0x398] ;  /* 0x00007300ff2b77ac */ /* 0x000ee20008000800 */
[----:B------:R-:W-:Y:S01]  /*1b010*/  VIADD R79, R79, UR32 ;  /* 0x000000204f4f7c36 */ /* 0x000fe20008000000 */
[----:B------:R4:W-:Y:S01]  /*1b020*/  @P3 STG.E desc[UR22][R68.64], R114 ;  /* 0x0000007244003986 */ /* 0x0009e2000c101916 */
[----:B------:R-:W-:Y:S01]  /*1b030*/  ISETP.LT.AND P3, PT, R199, UR34, !P1 ;  /* 0x00000022c7007c0c */ /* 0x000fe2000cf61270 */
[----:B------:R-:W-:Y:S01]  /*1b040*/  VIADD R0, R198, 0x32 ;  /* 0x00000032c6007836 */ /* 0x000fe20000000000 */
[----:B------:R-:W3:Y:S01]  /*1b050*/  LDCU UR58, c[0x0][0x39c] ;  /* 0x00007380ff3a77ac */ /* 0x000ee20008000800 */
[----:B------:R-:W-:-:S02]  /*1b060*/  VIADD R77, R79, UR32 ;  /* 0x000000204f4d7c36 */ /* 0x000fc40008000000 */
[C---:B--2---:R-:W-:Y:S01]  /*1b070*/  IMAD.WIDE R70, R79.reuse, 0x4, R2 ;  /* 0x000000044f467825 */ /* 0x044fe200078e0202 */
[----:B------:R-:W2:Y:S03]  /*1b080*/  LDCU UR70, c[0x0][0x398] ;  /* 0x00007300ff4677ac */ /* 0x000ea60008000800 */
[----:B-1----:R-:W-:Y:S01]  /*1b090*/  IMAD.WIDE R72, R79, 0x4, R196 ;  /* 0x000000044f487825 */ /* 0x002fe200078e02c4 */
[----:B------:R-:W-:Y:S01]  /*1b0a0*/  ISETP.GE.AND P5, PT, R0, UR20, PT ;  /* 0x0000001400007c0c */ /* 0x000fe2000bfa6270 */
[----:B------:R1:W-:Y:S01]  /*1b0b0*/  @P0 STG.E desc[UR22][R70.64], R220 ;  /* 0x000000dc46000986 */ /* 0x0003e2000c101916 */
[----:B------:R-:W2:Y:S01]  /*1b0c0*/  LDCU UR68, c[0x0][0x398] ;  /* 0x00007300ff4477ac */ /* 0x000ea20008000800 */
[----:B----4-:R-:W-:Y:S01]  /*1b0d0*/  IMAD.WIDE R68, R77, 0x4, R2 ;  /* 0x000000044d447825 */ /* 0x010fe200078e0202 */
[C---:B------:R-:W-:Y:S01]  /*1b0e0*/  ISETP.LT.AND P1, PT, R200.reuse, UR61, !P1 ;  /* 0x0000003dc8007c0c */ /* 0x040fe2000cf21270 */
[----:B------:R4:W-:Y:S01]  /*1b0f0*/  @P4 STG.E desc[UR22][R72.64], R115 ;  /* 0x0000007348004986 */ /* 0x0009e2000c101916 */
[----:B------:R-:W-:Y:S01]  /*1b100*/  ISETP.LT.AND P4, PT, R199, UR51, !P2 ;  /* 0x00000033c7007c0c */ /* 0x000fe2000d781270 */
[C---:B------:R-:W-:Y:S01]  /*1b110*/  IMAD.WIDE R74, R77.reuse, 0x4, R196 ;  /* 0x000000044d4a7825 */ /* 0x040fe200078e02c4 */
[----:B------:R-:W-:Y:S01]  /*1b120*/  IADD3 R77, PT, PT, R77, UR32, RZ ;  /* 0x000000204d4d7c10 */ /* 0x000fe2000fffe0ff */
[----:B------:R2:W-:Y:S01]  /*1b130*/  @P3 STG.E desc[UR22][R68.64], R219 ;  /* 0x000000db44003986 */ /* 0x0005e2000c101916 */
[----:B------:R-:W-:Y:S01]  /*1b140*/  ISETP.LT.AND P2, PT, R200, UR18, !P2 ;  /* 0x00000012c8007c0c */ /* 0x000fe2000d741270 */
[----:B------:R-:W3:Y:S01]  /*1b150*/  LDCU UR49, c[0x0][0x398] ;  /* 0x00007300ff3177ac */ /* 0x000ee20008000800 */
[----:B------:R-:W-:Y:S01]  /*1b160*/  ISETP.LT.AND P3, PT, R199, UR75, !P5 ;  /* 0x0000004bc7007c0c */ /* 0x000fe2000ef61270 */
[C---:B------:R-:W-:Y:S01]  /*1b170*/  VIADD R79, R77.reuse, UR32 ;  /* 0x000000204d4f7c36 */ /* 0x040fe20008000000 */
[----:B------:R-:W-:Y:S01]  /*1b180*/  IADD3 R0, PT, PT, R198, 0x33, RZ ;  /* 0x00000033c6007810 */ /* 0x000fe20007ffe0ff */
[--C-:B-1----:R-:W-:Y:S01]  /*1b190*/  IMAD.WIDE R70, R77, 0x4, R2.reuse ;  /* 0x000000044d467825 */ /* 0x102fe200078e0202 */
[----:B------:R-:W-:Y:S01]  /*1b1a0*/  ISETP.LT.AND P5, PT, R200, UR60, !P5 ;  /* 0x0000003cc8007c0c */ /* 0x000fe2000efa1270 */
[----:B------:R-:W-:Y:S01]  /*1b1b0*/  @P1 STG.E desc[UR22][R74.64], R116 ;  /* 0x000000744a001986 */ /* 0x000fe2000c101916 */
[----:B------:R-:W1:Y:S01]  /*1b1c0*/  LDCU UR39, c[0x0][0x39c] ;  /* 0x00007380ff2777ac */ /* 0x000e620008000800 */
[----:B----4-:R-:W-:Y:S01]  /*1b1d0*/  IMAD.WIDE R72, R79, 0x4, R2 ;  /* 0x000000044f487825 */ /* 0x010fe200078e0202 */
[----:B------:R-:W-:Y:S01]  /*1b1e0*/  ISETP.GE.AND P6, PT, R0, UR50, PT ;  /* 0x0000003200007c0c */ /* 0x000fe2000bfc6270 */
[----:B------:R-:W4:Y:S02]  /*1b1f0*/  LDCU UR12, c[0x0][0x398] ;  /* 0x00007300ff0c77ac */ /* 0x000f240008000800 */
[--C-:B--2---:R-:W-:Y:S01]  /*1b200*/  IMAD.WIDE R68, R77, 0x4, R196.reuse ;  /* 0x000000044d447825 */ /* 0x104fe200078e02c4 */
[----:B------:R2:W-:Y:S01]  /*1b210*/  @P4 STG.E desc[UR22][R70.64], R218 ;  /* 0x000000da46004986 */ /* 0x0005e2000c101916 */
[----:B------:R-:W1:Y:S02]  /*1b220*/  LDCU UR69, c[0x0][0x398] ;  /* 0x00007300ff4577ac */ /* 0x000e640008000800 */
[----:B------:R-:W-:Y:S01]  /*1b230*/  VIADD R0, R198, 0x34 ;  /* 0x00000034c6007836 */ /* 0x000fe20000000000 */
[----:B------:R1:W-:Y:S01]  /*1b240*/  @P2 STG.E desc[UR22][R68.64], R117 ;  /* 0x0000007544002986 */ /* 0x0003e2000c101916 */
[----:B------:R-:W3:Y:S03]  /*1b250*/  LDCU UR6, c[0x0][0x39c] ;  /* 0x00007380ff0677ac */ /* 0x000ee60008000800 */
[----:B------:R1:W-:Y:S01]  /*1b260*/  @P3 STG.E desc[UR22][R72.64], R217 ;  /* 0x000000d948003986 */ /* 0x0003e2000c101916 */
[----:B-----5:R-:W-:Y:S01]  /*1b270*/  ISETP.LT.AND P3, PT, R199, UR47, !P6 ;  /* 0x0000002fc7007c0c */ /* 0x020fe2000f761270 */
[----:B------:R-:W5:Y:S01]  /*1b280*/  LDCU UR45, c[0x0][0x398] ;  /* 0x00007300ff2d77ac */ /* 0x000f620008000800 */
[----:B------:R-:W-:Y:S01]  /*1b290*/  ISETP.LT.AND P6, PT, R200, UR26, !P6 ;  /* 0x0000001ac8007c0c */ /* 0x000fe2000f7c1270 */
[C---:B--2---:R-:W-:Y:S01]  /*1b2a0*/  IMAD.WIDE R70, R79.reuse, 0x4, R196 ;  /* 0x000000044f467825 */ /* 0x044fe200078e02c4 */
[----:B------:R-:W-:Y:S01]  /*1b2b0*/  ISETP.GE.AND P0, PT, R0, UR48, PT ;  /* 0x0000003000007c0c */ /* 0x000fe2000bf06270 */
[----:B------:R-:W2:Y:S02]  /*1b2c0*/  LDCU UR38, c[0x0][0x398] ;  /* 0x00007300ff2677ac */ /* 0x000ea40008000800 */
[----:B------:R-:W-:Y:S01]  /*1b2d0*/  VIADD R79, R79, UR32 ;  /* 0x000000204f4f7c36 */ /* 0x000fe20008000000 */
[----:B------:R2:W-:Y:S01]  /*1b2e0*/  @P5 STG.E desc[UR22][R70.64], R118 ;  /* 0x0000007646005986 */ /* 0x0005e2000c101916 */
[----:B------:R-:W-:Y:S01]  /*1b2f0*/  VIADD R0, R198, 0x35 ;  /* 0x00000035c6007836 */ /* 0x000fe20000000000 */
[----:B------:R-:W-:Y:S01]  /*1b300*/  ISETP.LT.AND P5, PT, R199, UR73, !P0 ;  /* 0x00000049c7007c0c */ /* 0x000fe2000c7a1270 */
[C---:B-1----:R-:W-:Y:S01]  /*1b310*/  IMAD.WIDE R68, R79.reuse, 0x4, R2 ;  /* 0x000000044f447825 */ /* 0x042fe200078e0202 */
[----:B------:R-:W1:Y:S03]  /*1b320*/  LDCU UR35, c[0x0][0x39c] ;  /* 0x00007380ff2377ac */ /* 0x000e660008000800 */
[C---:B------:R-:W-:Y:S01]  /*1b330*/  IMAD.WIDE R72, R79.reuse, 0x4, R196 ;  /* 0x000000044f487825 */ /* 0x040fe200078e02c4 */
[----:B------:R-:W-:Y:S01]  /*1b340*/  ISETP.GE.AND P1, PT, R0, UR71, PT ;  /* 0x0000004700007c0c */ /* 0x000fe2000bf26270 */
[----:B------:R1:W-:Y:S01]  /*1b350*/  @P3 STG.E desc[UR22][R68.64], R216 ;  /* 0x000000d844003986 */ /* 0x0003e2000c101916 */
[----:B------:R-:W4:Y:S01]  /*1b360*/  LDCU UR54, c[0x0][0x398] ;  /* 0x00007300ff3677ac */ /* 0x000f220008000800 */
[----:B------:R-:W-:Y:S01]  /*1b370*/  VIADD R77, R79, UR32 ;  /* 0x000000204f4d7c36 */ /* 0x000fe20008000000 */
[----:B------:R-:W-:Y:S01]  /*1b380*/  ISETP.LT.AND P0, PT, R200, UR52, !P0 ;  /* 0x00000034c8007c0c */ /* 0x000fe2000c701270 */
[----:B------:R-:W-:Y:S01]  /*1b390*/  VIADD R0, R198, 0x36 ;  /* 0x00000036c6007836 */ /* 0x000fe20000000000 */
[----:B------:R-:W-:Y:S01]  /*1b3a0*/  @P6 STG.E desc[UR22][R72.64], R119 ;  /* 0x0000007748006986 */ /* 0x000fe2000c101916 */
[----:B------:R-:W-:Y:S01]  /*1b3b0*/  ISETP.LT.AND P6, PT, R199, UR30, !P1 ;  /* 0x0000001ec7007c0c */ /* 0x000fe2000cfc1270 */
[C---:B--2---:R-:W-:Y:S01]  /*1b3c0*/  IMAD.WIDE R70, R77.reuse, 0x4, R2 ;  /* 0x000000044d467825 */ /* 0x044fe200078e0202 */
[----:B------:R-:W-:Y:S01]  /*1b3d0*/  ISETP.LT.AND P1, PT, R200, UR10, !P1 ;  /* 0x0000000ac8007c0c */ /* 0x000fe2000cf21270 */
[----:B------:R-:W2:Y:S01]  /*1b3e0*/  LDCU UR28, c[0x0][0x39c] ;  /* 0x00007380ff1c77ac */ /* 0x000ea20008000800 */
[----:B---3--:R-:W-:Y:S01]  /*1b3f0*/  ISETP.GE.AND P4, PT, R0, UR59, PT ;  /* 0x0000003b00007c0c */ /* 0x008fe2000bf86270 */
[C---:B------:R-:W-:Y:S01]  /*1b400*/  IMAD.WIDE R74, R77.reuse, 0x4, R196 ;  /* 0x000000044d4a7825 */ /* 0x040fe200078e02c4 */
[----:B------:R-:W-:Y:S01]  /*1b410*/  IADD3 R77, PT, PT, R77, UR32, RZ ;  /* 0x000000204d4d7c10 */ /* 0x000fe2000fffe0ff */
[----:B------:R3:W-:Y:S01]  /*1b420*/  @P5 STG.E desc[UR22][R70.64], R215 ;  /* 0x000000d746005986 */ /* 0x0007e2000c101916 */
[----:B------:R-:W-:Y:S01]  /*1b430*/  IADD3 R0, PT, PT, R198, 0x37, RZ ;  /* 0x00000037c6007810 */ /* 0x000fe20007ffe0ff */
[----:B------:R-:W2:Y:S01]  /*1b440*/  LDCU UR67, c[0x0][0x398] ;  /* 0x00007300ff4377ac */ /* 0x000ea20008000800 */
[----:B------:R-:W-:Y:S01]  /*1b450*/  ISETP.LT.AND P5, PT, R199, UR72, !P4 ;  /* 0x00000048c7007c0c */ /* 0x000fe2000e7a1270 */
[C---:B-1----:R-:W-:Y:S01]  /*1b460*/  IMAD.WIDE R68, R77.reuse, 0x4, R2 ;  /* 0x000000044d447825 */ /* 0x042fe200078e0202 */
[----:B------:R-:W-:Y:S01]  /*1b470*/  ISETP.LT.AND P4, PT, R200, UR41, !P4 ;  /* 0x00000029c8007c0c */ /* 0x000fe2000e781270 */
[----:B------:R-:W-:Y:S01]  /*1b480*/  @P0 STG.E desc[UR22][R74.64], R120 ;  /* 0x000000784a000986 */ /* 0x000fe2000c101916 */
[----:B------:R-:W-:Y:S01]  /*1b490*/  ISETP.GE.AND P2, PT, R0, UR57, PT ;  /* 0x0000003900007c0c */ /* 0x000fe2000bf46270 */
[C---:B------:R-:W-:Y:S01]  /*1b4a0*/  VIADD R79, R77.reuse, UR32 ;  /* 0x000000204d4f7c36 */ /* 0x040fe20008000000 */
[----:B------:R-:W1:Y:S01]  /*1b4b0*/  LDCU UR65, c[0x0][0x398] ;  /* 0x00007300ff4177ac */ /* 0x000e620008000800 */
[----:B---3--:R-:W-:Y:S01]  /*1b4c0*/  IMAD.WIDE R70, R77, 0x4, R196 ;  /* 0x000000044d467825 */ /* 0x008fe200078e02c4 */
[----:B------:R3:W-:Y:S01]  /*1b4d0*/  @P6 STG.E desc[UR22][R68.64], R214 ;  /* 0x000000d644006986 */ /* 0x0007e2000c101916 */
[----:B------:R-:W1:Y:S02]  /*1b4e0*/  LDCU UR33, c[0x0][0x39c] ;  /* 0x00007380ff2177ac */ /* 0x000e640008000800 */
[----:B------:R-:W-:Y:S01]  /*1b4f0*/  VIADD R0, R198, 0x38 ;  /* 0x00000038c6007836 */ /* 0x000fe20000000000 */
[----:B------:R1:W-:Y:S01]  /*1b500*/  @P1 STG.E desc[UR22][R70.64], R121 ;  /* 0x0000007946001986 */ /* 0x0003e2000c101916 */
[----:B------:R-:W-:Y:S01]  /*1b510*/  IMAD.WIDE R72, R79, 0x4, R2 ;  /* 0x000000044f487825 */ /* 0x000fe200078e0202 */
[----:B------:R-:W-:Y:S01]  /*1b520*/  ISETP.LT.AND P1, PT, R199, UR15, !P2 ;  /* 0x0000000fc7007c0c */ /* 0x000fe2000d721270 */
[----:B------:R-:W2:Y:S01]  /*1b530*/  LDCU UR40, c[0x0][0x398] ;  /* 0x00007300ff2877ac */ /* 0x000ea20008000800 */
[----:B------:R-:W-:-:S02]  /*1b540*/  ISETP.LT.AND P2, PT, R200, UR77, !P2 ;  /* 0x0000004dc8007c0c */ /* 0x000fc4000d741270 */
[----:B------:R-:W-:Y:S01]  /*1b550*/  ISETP.GE.AND P3, PT, R0, UR16, PT ;  /* 0x0000001000007c0c */ /* 0x000fe2000bf66270 */
[----:B------:R-:W2:Y:S01]  /*1b560*/  LDCU UR76, c[0x0][0x398] ;  /* 0x00007300ff4c77ac */ /* 0x000ea20008000800 */
[C---:B---3--:R-:W-:Y:S01]  /*1b570*/  IMAD.WIDE R68, R79.reuse, 0x4, R196 ;  /* 0x000000044f447825 */ /* 0x048fe200078e02c4 */
[----:B------:R3:W-:Y:S01]  /*1b580*/  @P5 STG.E desc[UR22][R72.64], R213 ;  /* 0x000000d548005986 */ /* 0x0007e2000c101916 */
[----:B------:R-:W2:Y:S02]  /*1b590*/  LDCU UR55, c[0x0][0x398] ;  /* 0x00007300ff3777ac */ /* 0x000ea40008000800 */
[----:B------:R-:W-:Y:S01]  /*1b5a0*/  VIADD R79, R79, UR32 ;  /* 0x000000204f4f7c36 */ /* 0x000fe20008000000 */
[----:B------:R2:W-:Y:S01]  /*1b5b0*/  @P4 STG.E desc[UR22][R68.64], R122 ;  /* 0x0000007a44004986 */ /* 0x0005e2000c101916 */
[----:B------:R-:W-:Y:S01]  /*1b5c0*/  VIADD R0, R198, 0x39 ;  /* 0x00000039c6007836 */ /* 0x000fe20000000000 */
[----:B------:R-:W-:Y:S01]  /*1b5d0*/  ISETP.LT.AND P4, PT, R199, UR43, !P3 ;  /* 0x0000002bc7007c0c */ /* 0x000fe2000df81270 */
[C---:B-1----:R-:W-:Y:S01]  /*1b5e0*/  IMAD.WIDE R70, R79.reuse, 0x4, R2 ;  /* 0x000000044f467825 */ /* 0x042fe200078e0202 */
[----:B------:R-:W1:Y:S02]  /*1b5f0*/  LDCU UR66, c[0x0][0x39c] ;  /* 0x00007380ff4277ac */ /* 0x000e640008000800 */
[----:B------:R-:W-:Y:S01]  /*1b600*/  ISETP.GE.AND P0, PT, R0, UR58, PT ;  /* 0x0000003a00007c0c */ /* 0x000fe2000bf06270 */
[C---:B---3--:R-:W-:Y:S01]  /*1b610*/  IMAD.WIDE R72, R79.reuse, 0x4, R196 ;  /* 0x000000044f487825 */ /* 0x048fe200078e02c4 */
[----:B------:R3:W-:Y:S01]  /*1b620*/  @P1 STG.E desc[UR22][R70.64], R212 ;  /* 0x000000d446001986 */ /* 0x0007e2000c101916 */
[----:B------:R-:W1:Y:S02]  /*1b630*/  LDCU UR46, c[0x0][0x39c] ;  /* 0x00007380ff2e77ac */ /* 0x000e640008000800 */
[----:B------:R-:W-:-:S02]  /*1b640*/  VIADD R77, R79, UR32 ;  /* 0x000000204f4d7c36 */ /* 0x000fc40008000000 */
[----:B------:R-:W-:Y:S01]  /*1b650*/  VIADD R0, R198, 0x3a ;  /* 0x0000003ac6007836 */ /* 0x000fe20000000000 */
[C---:B------:R-:W-:Y:S01]  /*1b660*/  ISETP.LT.AND P3, PT, R200.reuse, UR70, !P3 ;  /* 0x00000046c8007c0c */ /* 0x040fe2000df61270 */
[----:B------:R-:W-:Y:S01]  /*1b670*/  @P2 STG.E desc[UR22][R72.64], R123 ;  /* 0x0000007b48002986 */ /* 0x000fe2000c101916 */
[----:B--2---:R-:W-:Y:S01]  /*1b680*/  IMAD.WIDE R68, R77, 0x4, R2 ;  /* 0x000000044d447825 */ /* 0x004fe200078e0202 */
[----:B------:R-:W-:Y:S01]  /*1b690*/  ISETP.LT.AND P2, PT, R199, UR68, !P0 ;  /* 0x00000044c7007c0c */ /* 0x000fe2000c741270 */
[----:B------:R-:W2:Y:S01]  /*1b6a0*/  LDCU UR56, c[0x0][0x398] ;  /* 0x00007300ff3877ac */ /* 0x000ea20008000800 */
[----:B------:R-:W-:Y:S01]  /*1b6b0*/  ISETP.LT.AND P0, PT, R200, UR49, !P0 ;  /* 0x00000031c8007c0c */ /* 0x000fe2000c701270 */
[C---:B------:R-:W-:Y:S01]  /*1b6c0*/  IMAD.WIDE R74, R77.reuse, 0x4, R196 ;  /* 0x000000044d4a7825 */ /* 0x040fe200078e02c4 */
[----:B------:R-:W-:Y:S01]  /*1b6d0*/  ISETP.GE.AND P6, PT, R0, UR39, PT ;  /* 0x0000002700007c0c */ /* 0x000fe2000bfc6270 */
[----:B------:R1:W-:Y:S01]  /*1b6e0*/  @P4 STG.E desc[UR22][R68.64], R211 ;  /* 0x000000d344004986 */ /* 0x0003e2000c101916 */
[----:B------:R-:W-:Y:S01]  /*1b6f0*/  IADD3 R77, PT, PT, R77, UR32, RZ ;  /* 0x000000204d4d7c10 */ /* 0x000fe2000fffe0ff */
[----:B------:R-:W2:Y:S01]  /*1b700*/  LDCU UR62, c[0x0][0x398] ;  /* 0x00007300ff3e77ac */ /* 0x000ea20008000800 */
[----:B----4-:R-:W-:-:S02]  /*1b710*/  ISETP.LT.AND P4, PT, R199, UR12, !P6 ;  /* 0x0000000cc7007c0c */ /* 0x010fc4000f781270 */
[----:B------:R-:W-:Y:S01]  /*1b720*/  IADD3 R0, PT, PT, R198, 0x3b, RZ ;  /* 0x0000003bc6007810 */ /* 0x000fe20007ffe0ff */
[C---:B---3--:R-:W-:Y:S01]  /*1b730*/  IMAD.WIDE R70, R77.reuse, 0x4, R2 ;  /* 0x000000044d467825 */ /* 0x048fe200078e0202 */
[----:B------:R-:W-:Y:S01]  /*1b740*/  ISETP.LT.AND P6, PT, R200, UR69, !P6 ;  /* 0x00000045c8007c0c */ /* 0x000fe2000f7c1270 */
[----:B------:R-:W-:Y:S01]  /*1b750*/  @P3 STG.E desc[UR22][R74.64], R124 ;  /* 0x0000007c4a003986 */ /* 0x000fe2000c101916 */
[----:B------:R-:W-:Y:S01]  /*1b760*/  ISETP.GE.AND P5, PT, R0, UR6, PT ;  /* 0x0000000600007c0c */ /* 0x000fe2000bfa6270 */
[C---:B------:R-:W-:Y:S01]  /*1b770*/  VIADD R79, R77.reuse, UR32 ;  /* 0x000000204d4f7c36 */ /* 0x040fe20008000000 */
[----:B------:R-:W3:Y:S01]  /*1b780*/  LDCU UR24, c[0x0][0x398] ;  /* 0x00007300ff1877ac */ /* 0x000ee20008000800 */
[----:B-1----:R-:W-:Y:S01]  /*1b790*/  IMAD.WIDE R68, R77, 0x4, R196 ;  /* 0x000000044d447825 */ /* 0x002fe200078e02c4 */
[----:B------:R1:W-:Y:S01]  /*1b7a0*/  @P2 STG.E desc[UR22][R70.64], R210 ;  /* 0x000000d246002986 */ /* 0x0003e2000c101916 */
[----:B------:R-:W4:Y:S02]  /*1b7b0*/  LDCU UR14, c[0x0][0x39c] ;  /* 0x00007380ff0e77ac */ /* 0x000f240008000800 */
[----:B------:R-:W-:Y:S01]  /*1b7c0*/  VIADD R0, R198, 0x3c ;  /* 0x0000003cc6007836 */ /* 0x000fe20000000000 */
[----:B------:R2:W-:Y:S01]  /*1b7d0*/  @P0 STG.E desc[UR22][R68.64], R125 ;  /* 0x0000007d44000986 */ /* 0x0005e2000c101916 */
[----:B------:R-:W-:Y:S01]  /*1b7e0*/  IMAD.WIDE R72, R79, 0x4, R2 ;  /* 0x000000044f487825 */ /* 0x000fe200078e0202 */
[----:B-----5:R-:W-:Y:S01]  /*1b7f0*/  ISETP.LT.AND P0, PT, R199, UR45, !P5 ;  /* 0x0000002dc7007c0c */ /* 0x020fe2000ef01270 */
[----:B------:R-:W5:Y:S01]  /*1b800*/  LDCU UR44, c[0x0][0x39c] ;  /* 0x00007380ff2c77ac */ /* 0x000f620008000800 */
[----:B------:R-:W-:-:S02]  /*1b810*/  ISETP.LT.AND P5, PT, R200, UR38, !P5 ;  /* 0x00000026c8007c0c */ /* 0x000fc4000efa1270 */
[----:B------:R-:W-:Y:S01]  /*1b820*/  ISETP.GE.AND P1, PT, R0, UR35, PT ;  /* 0x0000002300007c0c */ /* 0x000fe2000bf26270 */
[----:B------:R-:W3:Y:S01]  /*1b830*/  LDCU UR8, c[0x0][0x398] ;  /* 0x00007300ff0877ac */ /* 0x000ee20008000800 */
[C---:B-1----:R-:W-:Y:S01]  /*1b840*/  IMAD.WIDE R70, R79.reuse, 0x4, R196 ;  /* 0x000000044f467825 */ /* 0x042fe200078e02c4 */
[----:B------:R1:W-:Y:S01]  /*1b850*/  @P4 STG.E desc[UR22][R72.64], R209 ;  /* 0x000000d148004986 */ /* 0x0003e2000c101916 */
[----:B------:R-:W3:Y:S02]  /*1b860*/  LDCU UR37, c[0x0][0x398] ;  /* 0x00007300ff2577ac */ /* 0x000ee40008000800 */
[----:B------:R-:W-:Y:S01]  /*1b870*/  VIADD R79, R79, UR32 ;  /* 0x000000204f4f7c36 */ /* 0x000fe20008000000 */
[----:B------:R3:W-:Y:S01]  /*1b880*/  @P6 STG.E desc[UR22][R70.64], R126 ;  /* 0x0000007e46006986 */ /* 0x0007e2000c101916 */
[----:B------:R-:W-:Y:S01]  /*1b890*/  VIADD R0, R198, 0x3d ;  /* 0x0000003dc6007836 */ /* 0x000fe20000000000 */
[----:B------:R-:W-:Y:S01]  /*1b8a0*/  ISETP.LT.AND P6, PT, R199, UR54, !P1 ;  /* 0x00000036c7007c0c */ /* 0x000fe2000cfc1270 */
[C---:B--2---:R-:W-:Y:S01]  /*1b8b0*/  IMAD.WIDE R68, R79.reuse, 0x4, R2 ;  /* 0x000000044f447825 */ /* 0x044fe200078e0202 */
[----:B------:R-:W2:Y:S02]  /*1b8c0*/  LDCU UR4, c[0x0][0x398] ;  /* 0x00007300ff0477ac */ /* 0x000ea40008000800 */
[----:B------:R-:W-:Y:S01]  /*1b8d0*/  ISETP.GE.AND P3, PT, R0, UR28, PT ;  /* 0x0000001c00007c0c */ /* 0x000fe2000bf66270 */
[C---:B------:R-:W-:Y:S01]  /*1b8e0*/  VIADD R77, R79.reuse, UR32 ;  /* 0x000000204f4d7c36 */ /* 0x040fe20008000000 */
[----:B------:R-:W2:Y:S01]  /*1b8f0*/  LDCU UR36, c[0x0][0x398] ;  /* 0x00007300ff2477ac */ /* 0x000ea20008000800 */
[----:B-1----:R-:W-:Y:S01]  /*1b900*/  IMAD.WIDE R72, R79, 0x4, R196 ;  /* 0x000000044f487825 */ /* 0x002fe200078e02c4 */
[----:B------:R1:W-:Y:S01]  /*1b910*/  @P0 STG.E desc[UR22][R68.64], R208 ;  /* 0x000000d044000986 */ /* 0x0003e2000c101916 */
[----:B------:R-:W-:Y:S01]  /*1b920*/  ISETP.LT.AND P1, PT, R200, UR67, !P1 ;  /* 0x00000043c8007c0c */ /* 0x000fe2000cf21270 */
[----:B------:R-:W2:Y:S01]  /*1b930*/  LDCU UR64, c[0x0][0x398] ;  /* 0x00007300ff4077ac */ /* 0x000ea20008000800 */
[----:B------:R-:W-:Y:S01]  /*1b940*/  VIADD R0, R198, 0x3e ;  /* 0x0000003ec6007836 */ /* 0x000fe20000000000 */
[----:B------:R-:W-:Y:S01]  /*1b950*/  @P5 STG.E desc[UR22][R72.64], R127 ;  /* 0x0000007f48005986 */ /* 0x000fe2000c101916 */
[----:B---3--:R-:W-:Y:S01]  /*1b960*/  IMAD.WIDE R70, R77, 0x4, R2 ;  /* 0x000000044d467825 */ /* 0x008fe200078e0202 */
[----:B------:R-:W-:Y:S01]  /*1b970*/  ISETP.LT.AND P5, PT, R199, UR65, !P3 ;  /* 0x00000041c7007c0c */ /* 0x000fe2000dfa1270 */
[----:B------:R-:W3:Y:S01]  /*1b980*/  LDCU UR63, c[0x0][0x39c] ;  /* 0x00007380ff3f77ac */ /* 0x000ee20008000800 */
[----:B------:R-:W-:Y:S01]  /*1b990*/  ISETP.GE.AND P2, PT, R0, UR33, PT ;  /* 0x0000002100007c0c */ /* 0x000fe2000bf46270 */
[C---:B------:R-:W-:Y:S01]  /*1b9a0*/  IMAD.WIDE R74, R77.reuse, 0x4, R196 ;  /* 0x000000044d4a7825 */ /* 0x040fe200078e02c4 */
[----:B------:R-:W-:Y:S01]  /*1b9b0*/  IADD3 R77, PT, PT, R77, UR32, RZ ;  /* 0x000000204d4d7c10 */ /* 0x000fe2000fffe0ff */
[----:B------:R2:W-:Y:S01]  /*1b9c0*/  @P6 STG.E desc[UR22][R70.64], R207 ;  /* 0x000000cf46006986 */ /* 0x0005e2000c101916 */
[----:B------:R-:W-:Y:S01]  /*1b9d0*/  ISETP.LT.AND P3, PT, R200, UR40, !P3 ;  /* 0x00000028c8007c0c */ /* 0x000fe2000df61270 */
[----:B------:R-:W3:Y:S01]  /*1b9e0*/  LDCU UR20, c[0x0][0x398] ;  /* 0x00007300ff1477ac */ /* 0x000ee20008000800 */
[----:B------:R-:W-:-:S02]  /*1b9f0*/  ISETP.LT.AND P6, PT, R199, UR76, !P2 ;  /* 0x0000004cc7007c0c */ /* 0x000fc4000d7c1270 */
[----:B------:R-:W-:Y:S01]  /*1ba00*/  IADD3 R0, PT, PT, R198, 0x3f, RZ ;  /* 0x0000003fc6007810 */ /* 0x000fe20007ffe0ff */
[C---:B-1----:R-:W-:Y:S01]  /*1ba10*/  IMAD.WIDE R68, R77.reuse, 0x4, R2 ;  /* 0x000000044d447825 */ /* 0x042fe200078e0202 */
[----:B------:R-:W-:Y:S01]  /*1ba20*/  ISETP.LT.AND P2, PT, R200, UR55, !P2 ;  /* 0x00000037c8007c0c */ /* 0x000fe2000d741270 */
[----:B------:R-:W1:Y:S01]  /*1ba30*/  LDCU UR50, c[0x0][0x398] ;  /* 0x00007300ff3277ac */ /* 0x000e620008000800 */
[----:B------:R-:W-:Y:S01]  /*1ba40*/  ISETP.GE.AND P4, PT, R0, UR66, PT ;  /* 0x0000004200007c0c */ /* 0x000fe2000bf86270 */
[C---:B------:R-:W-:Y:S01]  /*1ba50*/  VIADD R79, R77.reuse, UR32 ;  /* 0x000000204d4f7c36 */ /* 0x040fe20008000000 */
[----:B------:R-:W-:Y:S01]  /*1ba60*/  @P1 STG.E desc[UR22][R74.64], R128 ;  /* 0x000000804a001986 */ /* 0x000fe2000c101916 */
[----:B------:R-:W-:Y:S01]  /*1ba70*/  VIADD R0, R198, 0x40 ;  /* 0x00000040c6007836 */ /* 0x000fe20000000000 */
[----:B------:R-:W1:Y:S01]  /*1ba80*/  LDCU UR42, c[0x0][0x39c] ;  /* 0x00007380ff2a77ac */ /* 0x000e620008000800 */
[----:B--2---:R-:W-:Y:S01]  /*1ba90*/  IMAD.WIDE R70, R77, 0x4, R196 ;  /* 0x000000044d467825 */ /* 0x004fe200078e02c4 */
[----:B------:R2:W-:Y:S01]  /*1baa0*/  @P5 STG.E desc[UR22][R68.64], R206 ;  /* 0x000000ce44005986 */ /* 0x0005e2000c101916 */
[----:B------:R-:W1:Y:S02]  /*1bab0*/  LDCU UR34, c[0x0][0x398] ;  /* 0x00007300ff2277ac */ /* 0x000e640008000800 */
[----:B------:R-:W-:Y:S01]  /*1bac0*/  IMAD.WIDE R72, R79, 0x4, R2 ;  /* 0x000000044f487825 */ /* 0x000fe200078e0202 */
[----:B------:R-:W-:Y:S01]  /*1bad0*/  ISETP.GE.AND P0, PT, R0, UR46, PT ;  /* 0x0000002e00007c0c */ /* 0x000fe2000bf06270 */
[----:B------:R1:W-:Y:S01]  /*1bae0*/  @P3 STG.E desc[UR22][R70.64], R129 ;  /* 0x0000008146003986 */ /* 0x0003e2000c101916 */
[----:B------:R-:W-:Y:S01]  /*1baf0*/  ISETP.LT.AND P3, PT, R199, UR56, !P4 ;  /* 0x00000038c7007c0c */ /* 0x000fe2000e761270 */
[----:B------:R-:W-:Y:S01]  /*1bb00*/  VIADD R0, R198, 0x41 ;  /* 0x00000041c6007836 */ /* 0x000fe20000000000 */
[----:B------:R-:W-:Y:S01]  /*1bb10*/  ISETP.LT.AND P4, PT, R200, UR62, !P4 ;  /* 0x0000003ec8007c0c */ /* 0x000fe2000e781270 */
[----:B------:R-:W3:Y:S01]  /*1bb20*/  LDCU UR48, c[0x0][0x39c] ;  /* 0x00007380ff3077ac */ /* 0x000ee20008000800 */
[C---:B--2---:R-:W-:Y:S01]  /*1bb30*/  IMAD.WIDE R68, R79.reuse, 0x4, R196 ;  /* 0x000000044f447825 */ /* 0x044fe200078e02c4 */
[----:B------:R2:W-:Y:S01]  /*1bb40*/  @P6 STG.E desc[UR22][R72.64], R205 ;  /* 0x000000cd48006986 */ /* 0x0005e2000c101916 */
[----:B----4-:R-:W-:Y:S01]  /*1bb50*/  ISETP.GE.AND P1, PT, R0, UR14, PT ;  /* 0x0000000e00007c0c */ /* 0x010fe2000bf26270 */
[----:B------:R-:W4:Y:S01]  /*1bb60*/  LDCU UR51, c[0x0][0x398] ;  /* 0x00007300ff3377ac */ /* 0x000f220008000800 */
[----:B------:R-:W-:Y:S01]  /*1bb70*/  VIADD R79, R79, UR32 ;  /* 0x000000204f4f7c36 */ /* 0x000fe20008000000 */
[----:B------:R3:W-:Y:S01]  /*1bb80*/  @P2 STG.E desc[UR22][R68.64], R130 ;  /* 0x0000008244002986 */ /* 0x0007e2000c101916 */
[----:B------:R-:W-:Y:S01]  /*1bb90*/  ISETP.LT.AND P2, PT, R199, UR24, !P0 ;  /* 0x00000018c7007c0c */ /* 0x000fe2000c741270 */
[----:B------:R-:W-:Y:S01]  /*1bba0*/  VIADD R0, R198, 0x42 ;  /* 0x00000042c6007836 */ /* 0x000fe20000000000 */
[----:B------:R-:W4:Y:S01]  /*1bbb0*/  LDCU UR18, c[0x0][0x398] ;  /* 0x00007300ff1277ac */ /* 0x000f220008000800 */
[----:B------:R-:W-:-:S02]  /*1bbc0*/  VIADD R77, R79, UR32 ;  /* 0x000000204f4d7c36 */ /* 0x000fc40008000000 */
[C---:B-1----:R-:W-:Y:S01]  /*1bbd0*/  IMAD.WIDE R70, R79.reuse, 0x4, R2 ;  /* 0x000000044f467825 */ /* 0x042fe200078e0202 */
[----:B------:R-:W1:Y:S03]  /*1bbe0*/  LDCU UR60, c[0x0][0x39c] ;  /* 0x00007380ff3c77ac */ /* 0x000e660008000800 */
[----:B--2---:R-:W-:Y:S01]  /*1bbf0*/  IMAD.WIDE R72, R79, 0x4, R196 ;  /* 0x000000044f487825 */ /* 0x004fe200078e02c4 */
[----:B-----5:R-:W-:Y:S01]  /*1bc00*/  ISETP.GE.AND P5, PT, R0, UR44, PT ;  /* 0x0000002c00007c0c */ /* 0x020fe2000bfa6270 */
[----:B------:R2:W-:Y:S01]  /*1bc10*/  @P3 STG.E desc[UR22][R70.64], R204 ;  /* 0x000000cc46003986 */ /* 0x0005e2000c101916 */
[----:B------:R-:W5:Y:S01]  /*1bc20*/  LDCU UR53, c[0x0][0x398] ;  /* 0x00007300ff3577ac */ /* 0x000f620008000800 */
[----:B---3--:R-:W-:Y:S01]  /*1bc30*/  IMAD.WIDE R68, R77, 0x4, R2 ;  /* 0x000000044d447825 */ /* 0x008fe200078e0202 */
[C---:B------:R-:W-:Y:S01]  /*1bc40*/  ISETP.LT.AND P0, PT, R200.reuse, UR8, !P0 ;  /* 0x00000008c8007c0c */ /* 0x040fe2000c701270 */
[----:B------:R3:W-:Y:S01]  /*1bc50*/  @P4 STG.E desc[UR22][R72.64], R131 ;  /* 0x0000008348004986 */ /* 0x0007e2000c101916 */
[----:B------:R-:W-:Y:S01]  /*1bc60*/  ISETP.LT.AND P4, PT, R199, UR37, !P1 ;  /* 0x00000025c7007c0c */ /* 0x000fe2000cf81270 */
[C---:B------:R-:W-:Y:S01]  /*1bc70*/  IMAD.WIDE R74, R77.reuse, 0x4, R196 ;  /* 0x000000044d4a7825 */ /* 0x040fe200078e02c4 */
[----:B------:R-:W-:Y:S01]  /*1bc80*/  IADD3 R77, PT, PT, R77, UR32, RZ ;  /* 0x000000204d4d7c10 */ /* 0x000fe2000fffe0ff */
[----:B------:R1:W-:Y:S01]  /*1bc90*/  @P2 STG.E desc[UR22][R68.64], R132 ;  /* 0x0000008444002986 */ /* 0x0003e2000c101916 */
[----:B------:R-:W-:Y:S01]  /*1bca0*/  ISETP.LT.AND P1, PT, R200, UR4, !P1 ;  /* 0x00000004c8007c0c */ /* 0x000fe2000cf21270 */
[----:B------:R-:W4:Y:S01]  /*1bcb0*/  LDCU UR59, c[0x0][0x398] ;  /* 0x00007300ff3b77ac */ /* 0x000f220008000800 */
[----:B------:R-:W-:Y:S01]  /*1bcc0*/  ISETP.LT.AND P2, PT, R199, UR36, !P5 ;  /* 0x00000024c7007c0c */ /* 0x000fe2000ef41270 */
[C---:B------:R-:W-:Y:S01]  /*1bcd0*/  VIADD R79, R77.reuse, UR32 ;  /* 0x000000204d4f7c36 */ /* 0x040fe20008000000 */
[----:B------:R-:W-:Y:S01]  /*1bce0*/  IADD3 R0, PT, PT, R198, 0x43, RZ ;  /* 0x00000043c6007810 */ /* 0x000fe20007ffe0ff */
[--C-:B--2---:R-:W-:Y:S01]  /*1bcf0*/  IMAD.WIDE R70, R77, 0x4, R2.reuse ;  /* 0x000000044d467825 */ /* 0x104fe200078e0202 */
[----:B------:R-:W-:Y:S01]  /*1bd00*/  ISETP.LT.AND P5, PT, R200, UR64, !P5 ;  /* 0x00000040c8007c0c */ /* 0x000fe2000efa1270 */
[----:B------:R-:W-:Y:S01]  /*1bd10*/  @P0 STG.E desc[UR22][R74.64], R4 ;  /* 0x000000044a000986 */ /* 0x000fe2000c101916 */
[----:B------:R-:W2:Y:S01]  /*1bd20*/  LDCU UR47, c[0x0][0x398] ;  /* 0x00007300ff2f77ac */ /* 0x000ea20008000800 */
[----:B---3--:R-:W-:Y:S01]  /*1bd30*/  IMAD.WIDE R72, R79, 0x4, R2 ;  /* 0x000000044f487825 */ /* 0x008fe200078e0202 */
[----:B------:R-:W-:Y:S01]  /*1bd40*/  ISETP.GE.AND P6, PT, R0, UR63, PT ;  /* 0x0000003f00007c0c */ /* 0x000fe2000bfc6270 */
[----:B------:R-:W3:Y:S02]  /*1bd50*/  LDCU UR26, c[0x0][0x39c] ;  /* 0x00007380ff1a77ac */ /* 0x000ee40008000800 */
[--C-:B-1----:R-:W-:Y:S01]  /*1bd60*/  IMAD.WIDE R68, R77, 0x4, R196.reuse ;  /* 0x000000044d447825 */ /* 0x102fe200078e02c4 */
[----:B------:R1:W-:Y:S01]  /*1bd70*/  @P4 STG.E desc[UR22][R70.64], R133 ;  /* 0x0000008546004986 */ /* 0x0003e2000c101916 */
[----:B------:R-:W2:Y:S03]  /*1bd80*/  LDCU UR16, c[0x0][0x398] ;  /* 0x00007300ff1077ac */ /* 0x000ea60008000800 */
[----:B------:R2:W-:Y:S01]  /*1bd90*/  @P1 STG.E desc[UR22][R68.64], R5 ;  /* 0x0000000544001986 */ /* 0x0005e2000c101916 */
[----:B------:R-:W-:Y:S01]  /*1bda0*/  VIADD R0, R198, 0x44 ;  /* 0x00000044c6007836 */ /* 0x000fe20000000000 */
[----:B------:R-:W3:Y:S02]  /*1bdb0*/  LDCU UR30, c[0x0][0x398] ;  /* 0x00007300ff1e77ac */ /* 0x000ee40008000800 */
[----:B------:R-:W-:Y:S01]  /*1bdc0*/  @P2 STG.E desc[UR22][R72.64], R134 ;  /* 0x0000008648002986 */ /* 0x000fe2000c101916 */
[----:B------:R-:W-:Y:S01]  /*1bdd0*/  ISETP.LT.AND P2, PT, R199, UR20, !P6 ;  /* 0x00000014c7007c0c */ /* 0x000fe2000f741270 */
[----:B------:R-:W3:Y:S01]  /*1bde0*/  LDCU UR52, c[0x0][0x39c] ;  /* 0x00007380ff3477ac */ /* 0x000ee20008000800 */
[----:B------:R-:W-:Y:S01]  /*1bdf0*/  ISETP.LT.AND P6, PT, R200, UR50, !P6 ;  /* 0x00000032c8007c0c */ /* 0x000fe2000f7c1270 */
[C---:B-1----:R-:W-:Y:S01]  /*1be00*/  IMAD.WIDE R70, R79.reuse, 0x4, R196 ;  /* 0x000000044f467825 */ /* 0x042fe200078e02c4 */
[----:B------:R-:W-:Y:S01]  /*1be10*/  ISETP.GE.AND P3, PT, R0, UR42, PT ;  /* 0x0000002a00007c0c */ /* 0x000fe2000bf66270 */
[----:B------:R-:W1:Y:S02]  /*1be20*/  LDCU UR10, c[0x0][0x398] ;  /* 0x00007300ff0a77ac */ /* 0x000e640008000800 */
[----:B------:R-:W-:-:S02]  /*1be30*/  VIADD R79, R79, UR32 ;  /* 0x000000204f4f7c36 */ /* 0x000fc40008000000 */
[----:B------:R-:W-:Y:S01]  /*1be40*/  VIADD R0, R198, 0x45 ;  /* 0x00000045c6007836 */ /* 0x000fe20000000000 */
[----:B------:R1:W-:Y:S01]  /*1be50*/  @P5 STG.E desc[UR22][R70.64], R6 ;  /* 0x0000000646005986 */ /* 0x0003e2000c101916 */
[----:B--2---:R-:W-:Y:S01]  /*1be60*/  IMAD.WIDE R4, R79, 0x4, R2 ;  /* 0x000000044f047825 */ /* 0x004fe200078e0202 */
[----:B------:R-:W-:Y:S01]  /*1be70*/  ISETP.LT.AND P5, PT, R199, UR34, !P3 ;  /* 0x00000022c7007c0c */ /* 0x000fe2000dfa1270 */
[----:B------:R-:W2:Y:S02]  /*1be80*/  LDCU UR41, c[0x0][0x39c] ;  /* 0x00007380ff2977ac */ /* 0x000ea40008000800 */
[C---:B------:R-:W-:Y:S01]  /*1be90*/  IMAD.WIDE R68, R79.reuse, 0x4, R196 ;  /* 0x000000044f447825 */ /* 0x040fe200078e02c4 */
[----:B------:R-:W-:Y:S01]  /*1bea0*/  ISETP.GE.AND P0, PT, R0, UR48, PT ;  /* 0x0000003000007c0c */ /* 0x000fe2000bf06270 */
[----:B------:R2:W-:Y:S01]  /*1beb0*/  @P2 STG.E desc[UR22][R4.64], R135 ;  /* 0x0000008704002986 */ /* 0x0005e2000c101916 */
[----:B----4-:R-:W-:Y:S01]  /*1bec0*/  ISETP.LT.AND P3, PT, R200, UR51, !P3 ;  /* 0x00000033c8007c0c */ /* 0x010fe2000df61270 */
[----:B------:R-:W-:Y:S01]  /*1bed0*/  VIADD R75, R79, UR32 ;  /* 0x000000204f4b7c36 */ /* 0x000fe20008000000 */
[----:B------:R-:W4:Y:S01]  /*1bee0*/  LDCU UR57, c[0x0][0x398] ;  /* 0x00007300ff3977ac */ /* 0x000f220008000800 */
[----:B------:R2:W-:Y:S01]  /*1bef0*/  @P6 STG.E desc[UR22][R68.64], R7 ;  /* 0x0000000744006986 */ /* 0x0005e2000c101916 */
[----:B------:R-:W-:Y:S01]  /*1bf00*/  VIADD R0, R198, 0x46 ;  /* 0x00000046c6007836 */ /* 0x000fe20000000000 */
[----:B------:R-:W-:Y:S01]  /*1bf10*/  ISETP.LT.AND P6, PT, R199, UR18, !P0 ;  /* 0x00000012c7007c0c */ /* 0x000fe2000c7c1270 */
[C---:B-1----:R-:W-:Y:S01]  /*1bf20*/  IMAD.WIDE R70, R75.reuse, 0x4, R2 ;  /* 0x000000044b467825 */ /* 0x042fe200078e0202 */
[----:B------:R-:W1:Y:S03]  /*1bf30*/  LDCU UR39, c[0x0][0x398] ;  /* 0x00007300ff2777ac */ /* 0x000e660008000800 */
[C---:B------:R-:W-:Y:S01]  /*1bf40*/  IMAD.WIDE R72, R75.reuse, 0x4, R196 ;  /* 0x000000044b487825 */ /* 0x040fe200078e02c4 */
[----:B------:R-:W-:Y:S01]  /*1bf50*/  IADD3 R75, PT, PT, R75, UR32, RZ ;  /* 0x000000204b4b7c10 */ /* 0x000fe2000fffe0ff */
[----:B------:R-:W1:Y:S01]  /*1bf60*/  LDCU UR15, c[0x0][0x39c] ;  /* 0x00007380ff0f77ac */ /* 0x000e620008000800 */
[----:B------:R-:W-:Y:S01]  /*1bf70*/  ISETP.GE.AND P4, PT, R0, UR60, PT ;  /* 0x0000003c00007c0c */ /* 0x000fe2000bf86270 */
[----:B------:R-:W-:Y:S01]  /*1bf80*/  @P5 STG.E desc[UR22][R70.64], R136 ;  /* 0x0000008846005986 */ /* 0x000fe2000c101916 */
[----:B-----5:R-:W-:Y:S01]  /*1bf90*/  ISETP.LT.AND P0, PT, R200, UR53, !P0 ;  /* 0x00000035c8007c0c */ /* 0x020fe2000c701270 */
[----:B--2---:R-:W-:Y:S01]  /*1bfa0*/  IMAD.WIDE R4, R75, 0x4, R2 ;  /* 0x000000044b047825 */ /* 0x004fe200078e0202 */
[----:B------:R-:W-:Y:S01]  /*1bfb0*/  ISETP.LT.AND P5, PT, R199, UR59, !P4 ;  /* 0x0000003bc7007c0c */ /* 0x000fe2000e7a1270 */
[----:B------:R-:W-:Y:S01]  /*1bfc0*/  @P3 STG.E desc[UR22][R72.64], R8 ;  /* 0x0000000848003986 */ /* 0x000fe2000c101916 */
[----:B------:R-:W-:Y:S01]  /*1bfd0*/  IADD3 R0, PT, PT, R198, 0x47, RZ ;  /* 0x00000047c6007810 */ /* 0x000fe20007ffe0ff */
[C---:B------:R-:W-:Y:S01]  /*1bfe0*/  VIADD R77, R75.reuse, UR32 ;  /* 0x000000204b4d7c36 */ /* 0x040fe20008000000 */
[----:B------:R-:W2:Y:S01]  /*1bff0*/  LDCU UR6, c[0x0][0x398] ;  /* 0x00007300ff0677ac */ /* 0x000ea20008000800 */
[----:B------:R5:W-:Y:S01]  /*1c000*/  @P6 STG.E desc[UR22][R4.64], R137 ;  /* 0x0000008904006986 */ /* 0x000be2000c101916 */
[----:B------:R-:W-:Y:S01]  /*1c010*/  ISETP.LT.AND P6, PT, R200, UR47, !P4 ;  /* 0x0000002fc8007c0c */ /* 0x000fe2000e7c1270 */
[----:B------:R-:W-:Y:S01]  /*1c020*/  IMAD.WIDE R6, R75, 0x4, R196 ;  /* 0x000000044b067825 */ /* 0x000fe200078e02c4 */
[----:B---3--:R-:W-:Y:S01]  /*1c030*/  ISETP.GE.AND P1, PT, R0, UR26, PT ;  /* 0x0000001a00007c0c */ /* 0x008fe2000bf26270 */
[----:B------:R-:W3:Y:S02]  /*1c040*/  LDCU UR35, c[0x0][0x398] ;  /* 0x00007300ff2377ac */ /* 0x000ee40008000800 */
[C---:B------:R-:W-:Y:S01]  /*1c050*/  IMAD.WIDE R68, R77.reuse, 0x4, R2 ;  /* 0x000000044d447825 */ /* 0x040fe200078e0202 */
[----:B------:R1:W-:Y:S01]  /*1c060*/  @P0 STG.E desc[UR22][R6.64], R9 ;  /* 0x0000000906000986 */ /* 0x0003e2000c101916 */
[----:B------:R-:W2:Y:S02]  /*1c070*/  LDCU UR43, c[0x0][0x398] ;  /* 0x00007300ff2b77ac */ /* 0x000ea40008000800 */
[----:B------:R-:W-:Y:S01]  /*1c080*/  VIADD R0, R198, 0x48 ;  /* 0x00000048c6007836 */ /* 0x000fe20000000000 */
[----:B------:R-:W-:Y:S01]  /*1c090*/  @P5 STG.E desc[UR22][R68.64], R138 ;  /* 0x0000008a44005986 */ /* 0x000fe2000c101916 */
[----:B-----5:R-:W-:Y:S01]  /*1c0a0*/  IMAD.WIDE R4, R77, 0x4, R196 ;  /* 0x000000044d047825 */ /* 0x020fe200078e02c4 */
[----:B------:R-:W-:Y:S01]  /*1c0b0*/  ISETP.LT.AND P5, PT, R199, UR16, !P1 ;  /* 0x00000010c7007c0c */ /* 0x000fe2000cfa1270 */
[----:B------:R-:W5:Y:S01]  /*1c0c0*/  LDCU UR58, c[0x0][0x39c] ;  /* 0x00007380ff3a77ac */ /* 0x000f620008000800 */
[----:B------:R-:W-:-:S02]  /*1c0d0*/  ISETP.GE.AND P2, PT, R0, UR52, PT ;  /* 0x0000003400007c0c */ /* 0x000fc4000bf46270 */
[----:B------:R-:W-:Y:S01]  /*1c0e0*/  ISETP.LT.AND P1, PT, R200, UR30, !P1 ;  /* 0x0000001ec8007c0c */ /* 0x000fe2000cf21270 */
[----:B------:R-:W-:Y:S01]  /*1c0f0*/  VIADD R0, R198, 0x49 ;  /* 0x00000049c6007836 */ /* 0x000fe20000000000 */
[----:B------:R2:W-:Y:S01]  /*1c100*/  @P6 STG.E desc[UR22][R4.64], R10 ;  /* 0x0000000a04006986 */ /* 0x0005e2000c101916 */
[----:B------:R-:W-:Y:S01]  /*1c110*/  VIADD R77, R77, UR32 ;  /* 0x000000204d4d7c36 */ /* 0x000fe20008000000 */
[----:B------:R-:W-:Y:S01]  /*1c120*/  ISETP.LT.AND P6, PT, R199, UR10, !P2 ;  /* 0x0000000ac7007c0c */ /* 0x000fe2000d7c1270 */
[----:B------:R-:W3:Y:S01]  /*1c130*/  LDCU UR49, c[0x0][0x39c] ;  /* 0x00007380ff3177ac */ /* 0x000ee20008000800 */
[----:B------:R-:W-:Y:S01]  /*1c140*/  ISETP.GE.AND P3, PT, R0, UR41, PT ;  /* 0x0000002900007c0c */ /* 0x000fe2000bf66270 */
[C---:B-1----:R-:W-:Y:S01]  /*1c150*/  IMAD.WIDE R6, R77.reuse, 0x4, R2 ;  /* 0x000000044d067825 */ /* 0x042fe200078e0202 */
[----:B------:R-:W1:Y:S03]  /*1c160*/  LDCU UR12, c[0x0][0x398] ;  /* 0x00007300ff0c77ac */ /* 0x000e660008000800 */
[----:B------:R-:W-:-:S02]  /*1c170*/  VIADD R71, R77, UR32 ;  /* 0x000000204d477c36 */ /* 0x000fc40008000000 */
[----:B------:R-:W-:Y:S01]  /*1c180*/  IMAD.WIDE R8, R77, 0x4, R196 ;  /* 0x000000044d087825 */ /* 0x000fe200078e02c4 */
[----:B------:R1:W-:Y:S01]  /*1c190*/  @P5 STG.E desc[UR22][R6.64], R139 ;  /* 0x0000008b06005986 */ /* 0x0003e2000c101916 */
[----:B----4-:R-:W-:Y:S01]  /*1c1a0*/  ISETP.LT.AND P2, PT, R200, UR57, !P2 ;  /* 0x00000039c8007c0c */ /* 0x010fe2000d741270 */
[----:B------:R-:W4:Y:S01]  /*1c1b0*/  LDCU UR28, c[0x0][0x398] ;  /* 0x00007300ff1c77ac */ /* 0x000f220008000800 */
[----:B------:R-:W-:Y:S01]  /*1c1c0*/  VIADD R0, R198, 0x4a ;  /* 0x0000004ac6007836 */ /* 0x000fe20000000000 */
[----:B------:R1:W-:Y:S01]  /*1c1d0*/  @P1 STG.E desc[UR22][R8.64], R11 ;  /* 0x0000000b08001986 */ /* 0x0003e2000c101916 */
[----:B--2---:R-:W-:Y:S01]  /*1c1e0*/  IMAD.WIDE R4, R71, 0x4, R2 ;  /* 0x0000000447047825 */ /* 0x004fe200078e0202 */
[----:B------:R-:W-:Y:S01]  /*1c1f0*/  ISETP.LT.AND P1, PT, R199, UR39, !P3 ;  /* 0x00000027c7007c0c */ /* 0x000fe2000df21270 */
[----:B------:R-:W2:Y:S01]  /*1c200*/  LDCU UR33, c[0x0][0x398] ;  /* 0x00007300ff2177ac */ /* 0x000ea20008000800 */
[----:B------:R-:W-:Y:S01]  /*1c210*/  ISETP.GE.AND P4, PT, R0, UR15, PT ;  /* 0x0000000f00007c0c */ /* 0x000fe2000bf86270 */
[C---:B------:R-:W-:Y:S01]  /*1c220*/  IMAD.WIDE R68, R71.reuse, 0x4, R196 ;  /* 0x0000000447447825 */ /* 0x040fe200078e02c4 */
[----:B------:R2:W-:Y:S01]  /*1c230*/  @P6 STG.E desc[UR22][R4.64], R140 ;  /* 0x0000008c04006986 */ /* 0x0005e2000c101916 */
[----:B------:R-:W4:Y:S01]  /*1c240*/  LDCU UR45, c[0x0][0x398] ;  /* 0x00007300ff2d77ac */ /* 0x000f220008000800 */
[----:B------:R-:W-:-:S02]  /*1c250*/  IADD3 R71, PT, PT, R71, UR32, RZ ;  /* 0x0000002047477c10 */ /* 0x000fc4000fffe0ff */
[----:B------:R-:W-:Y:S01]  /*1c260*/  ISETP.LT.AND P3, PT, R200, UR6, !P3 ;  /* 0x00000006c8007c0c */ /* 0x000fe2000df61270 */
[----:B------:R-:W4:Y:S01]  /*1c270*/  LDCU UR38, c[0x0][0x39c] ;  /* 0x00007380ff2677ac */ /* 0x000f220008000800 */
[----:B---3--:R-:W-:Y:S02]  /*1c280*/  ISETP.LT.AND P6, PT, R199, UR35, !P4 ;  /* 0x00000023c7007c0c */ /* 0x008fe4000e7c1270 */
[----:B------:R-:W-:Y:S01]  /*1c290*/  IADD3 R0, PT, PT, R198, 0x4b, RZ ;  /* 0x0000004bc6007810 */ /* 0x000fe20007ffe0ff */
[C---:B-1----:R-:W-:Y:S01]  /*1c2a0*/  IMAD.WIDE R6, R71.reuse, 0x4, R2 ;  /* 0x0000000447067825 */ /* 0x042fe200078e0202 */
[----:B------:R-:W-:Y:S01]  /*1c2b0*/  ISETP.LT.AND P4, PT, R200, UR43, !P4 ;  /* 0x0000002bc8007c0c */ /* 0x000fe2000e781270 */
[----:B------:R-:W-:Y:S01]  /*1c2c0*/  @P2 STG.E desc[UR22][R68.64], R12 ;  /* 0x0000000c44002986 */ /* 0x000fe2000c101916 */
[----:B------:R-:W1:Y:S01]  /*1c2d0*/  LDCU UR61, c[0x0][0x39c] ;  /* 0x00007380ff3d77ac */ /* 0x000e620008000800 */
[C---:B------:R-:W-:Y:S01]  /*1c2e0*/  VIADD R11, R71.reuse, UR32 ;  /* 0x00000020470b7c36 */ /* 0x040fe20008000000 */
[----:B-----5:R-:W-:Y:S01]  /*1c2f0*/  ISETP.GE.AND P0, PT, R0, UR58, PT ;  /* 0x0000003a00007c0c */ /* 0x020fe2000bf06270 */
[----:B------:R-:W-:Y:S01]  /*1c300*/  VIADD R0, R198, 0x4c ;  /* 0x0000004cc6007836 */ /* 0x000fe20000000000 */
[----:B------:R-:W3:Y:S01]  /*1c310*/  LDCU UR46, c[0x0][0x398] ;  /* 0x00007300ff2e77ac */ /* 0x000ee20008000800 */
[----:B--2---:R-:W-:Y:S01]  /*1c320*/  IMAD.WIDE R4, R71, 0x4, R196 ;  /* 0x0000000447047825 */ /* 0x004fe200078e02c4 */
[----:B------:R2:W-:Y:S01]  /*1c330*/  @P1 STG.E desc[UR22][R6.64], R141 ;  /* 0x0000008d06001986 */ /* 0x0005e2000c101916 */
[----:B------:R-:W5:Y:S02]  /*1c340*/  LDCU UR54, c[0x0][0x398] ;  /* 0x00007300ff3677ac */ /* 0x000f640008000800 */
[C---:B------:R-:W-:Y:S01]  /*1c350*/  IMAD.WIDE R8, R11.reuse, 0x4, R2 ;  /* 0x000000040b087825 */ /* 0x040fe200078e0202 */
[----:B------:R-:W-:Y:S01]  /*1c360*/  ISETP.GE.AND P5, PT, R0, UR49, PT ;  /* 0x0000003100007c0c */ /* 0x000fe2000bfa6270 */
[----:B------:R1:W-:Y:S01]  /*1c370*/  @P3 STG.E desc[UR22][R4.64], R13 ;  /* 0x0000000d04003986 */ /* 0x0003e2000c101916 */
[----:B------:R-:W3:Y:S03]  /*1c380*/  LDCU UR40, c[0x0][0x398] ;  /* 0x00007300ff2877ac */ /* 0x000ee60008000800 */
[----:B------:R1:W-:Y:S01]  /*1c390*/  @P6 STG.E desc[UR22][R8.64], R142 ;  /* 0x0000008e08006986 */ /* 0x0003e2000c101916 */
[----:B------:R-:W3:Y:S01]  /*1c3a0*/  LDCU UR14, c[0x0][0x398] ;  /* 0x00007300ff0e77ac */ /* 0x000ee20008000800 */
[----:B--2---:R-:W-:Y:S01]  /*1c3b0*/  IMAD.WIDE R6, R11, 0x4, R196 ;  /* 0x000000040b067825 */ /* 0x004fe200078e02c4 */
[----:B------:R-:W-:Y:S01]  /*1c3c0*/  ISETP.LT.AND P6, PT, R199, UR12, !P0 ;  /* 0x0000000cc7007c0c */ /* 0x000fe2000c7c1270 */
[----:B------:R-:W2:Y:S01]  /*1c3d0*/  LDCU UR55, c[0x0][0x39c] ;  /* 0x00007380ff3777ac */ /* 0x000ea20008000800 */
[----:B----4-:R-:W-:Y:S01]  /*1c3e0*/  ISETP.LT.AND P0, PT, R200, UR28, !P0 ;  /* 0x0000001cc8007c0c */ /* 0x010fe2000c701270 */
[----:B------:R-:W-:Y:S01]  /*1c3f0*/  VIADD R0, R198, 0x4d ;  /* 0x0000004dc6007836 */ /* 0x000fe20000000000 */
[----:B------:R4:W-:Y:S01]  /*1c400*/  @P4 STG.E desc[UR22][R6.64], R14 ;  /* 0x0000000e06004986 */ /* 0x0009e2000c101916 */
[----:B------:R-:W-:Y:S01]  /*1c410*/  VIADD R11, R11, UR32 ;  /* 0x000000200b0b7c36 */ /* 0x000fe20008000000 */
[----:B------:R-:W-:Y:S01]  /*1c420*/  ISETP.LT.AND P4, PT, R199, UR33, !P5 ;  /* 0x00000021c7007c0c */ /* 0x000fe2000ef81270 */
[----:B------:R-:W2:Y:S01]  /*1c430*/  LDCU UR44, c[0x0][0x398] ;  /* 0x00007300ff2c77ac */ /* 0x000ea20008000800 */
[----:B------:R-:W-:Y:S01]  /*1c440*/  ISETP.LT.AND P5, PT, R200, UR45, !P5 ;  /* 0x0000002dc8007c0c */ /* 0x000fe2000efa1270 */
[C---:B-1----:R-:W-:Y:S01]  /*1c450*/  VIADD R13, R11.reuse, UR32 ;  /* 0x000000200b0d7c36 */ /* 0x042fe20008000000 */
[----:B------:R-:W-:Y:S01]  /*1c460*/  ISETP.GE.AND P2, PT, R0, UR38, PT ;  /* 0x0000002600007c0c */ /* 0x000fe2000bf46270 */
[----:B------:R-:W-:Y:S01]  /*1c470*/  VIADD R0, R198, 0x4e ;  /* 0x0000004ec6007836 */ /* 0x000fe20000000000 */
[----:B------:R-:W1:Y:S01]  /*1c480*/  LDCU UR56, c[0x0][0x398] ;  /* 0x00007300ff3877ac */ /* 0x000e620008000800 */
[C---:B------:R-:W-:Y:S01]  /*1c490*/  IMAD.WIDE R4, R11.reuse, 0x4, R2 ;  /* 0x000000040b047825 */ /* 0x040fe200078e0202 */
[----:B------:R-:W1:Y:S03]  /*1c4a0*/  LDCU UR62, c[0x0][0x39c] ;  /* 0x00007380ff3e77ac */ /* 0x000e660008000800 */
[----:B------:R-:W-:Y:S01]  /*1c4b0*/  IMAD.WIDE R8, R11, 0x4, R196 ;  /* 0x000000040b087825 */ /* 0x000fe200078e02c4 */
[----:B------:R-:W-:Y:S01]  /*1c4c0*/  ISETP.GE.AND P1, PT, R0, UR61, PT ;  /* 0x0000003d00007c0c */ /* 0x000fe2000bf26270 */
[----:B------:R-:W1:Y:S02]  /*1c4d0*/  LDCU UR8, c[0x0][0x398] ;  /* 0x00007300ff0877ac */ /* 0x000e640008000800 */
[C---:B----4-:R-:W-:Y:S01]  /*1c4e0*/  IMAD.WIDE R6, R13.reuse, 0x4, R2 ;  /* 0x000000040d067825 */ /* 0x050fe200078e0202 */
[----:B------:R4:W-:Y:S01]  /*1c4f0*/  @P6 STG.E desc[UR22][R4.64], R143 ;  /* 0x0000008f04006986 */ /* 0x0009e2000c101916 */
[----:B------:R-:W1:Y:S02]  /*1c500*/  LDCU UR37, c[0x0][0x398] ;  /* 0x00007300ff2577ac */ /* 0x000e640008000800 */
[----:B------:R-:W-:Y:S01]  /*1c510*/  IMAD.WIDE R10, R13, 0x4, R196 ;  /* 0x000000040d0a7825 */ /* 0x000fe200078e02c4 */
[----:B------:R2:W-:Y:S01]  /*1c520*/  @P0 STG.E desc[UR22][R8.64], R15 ;  /* 0x0000000f08000986 */ /* 0x0005e2000c101916 */
[----:B---3--:R-:W-:Y:S01]  /*1c530*/  ISETP.LT.AND P0, PT, R199, UR46, !P2 ;  /* 0x0000002ec7007c0c */ /* 0x008fe2000d701270 */
[----:B------:R-:W3:Y:S01]  /*1c540*/  LDCU UR24, c[0x0][0x39c] ;  /* 0x00007380ff1877ac */ /* 0x000ee20008000800 */
[----:B------:R-:W-:Y:S01]  /*1c550*/  IADD3 R13, PT, PT, R13, UR32, RZ ;  /* 0x000000200d0d7c10 */ /* 0x000fe2000fffe0ff */
[----:B------:R1:W-:Y:S01]  /*1c560*/  @P4 STG.E desc[UR22][R6.64], R144 ;  /* 0x0000009006004986 */ /* 0x0003e2000c101916 */
[----:B-----5:R-:W-:Y:S01]  /*1c570*/  ISETP.LT.AND P2, PT, R200, UR54, !P2 ;  /* 0x00000036c8007c0c */ /* 0x020fe2000d741270 */
[----:B------:R-:W5:Y:S02]  /*1c580*/  LDCU UR4, c[0x0][0x398] ;  /* 0x00007300ff0477ac */ /* 0x000f640008000800 */
[----:B------:R-:W-:Y:S01]  /*1c590*/  @P5 STG.E desc[UR22][R10.64], R16 ;  /* 0x000000100a005986 */ /* 0x000fe2000c101916 */
[----:B------:R-:W-:Y:S01]  /*1c5a0*/  ISETP.LT.AND P5, PT, R199, UR40, !P1 ;  /* 0x00000028c7007c0c */ /* 0x000fe2000cfa1270 */
[C---:B----4-:R-:W-:Y:S01]  /*1c5b0*/  IMAD.WIDE R4, R13.reuse, 0x4, R2 ;  /* 0x000000040d047825 */ /* 0x050fe200078e0202 */
[----:B------:R-:W-:Y:S01]  /*1c5c0*/  IADD3 R0, PT, PT, R198, 0x4f, RZ ;  /* 0x0000004fc6007810 */ /* 0x000fe20007ffe0ff */
[----:B------:R-:W4:Y:S02]  /*1c5d0*/  LDCU UR48, c[0x0][0x39c] ;  /* 0x00007380ff3077ac */ /* 0x000f240008000800 */
[----:B--2---:R-:W-:-:S02]  /*1c5e0*/  VIADD R15, R13, UR32 ;  /* 0x000000200d0f7c36 */ /* 0x004fc40008000000 */
[----:B-1----:R-:W-:Y:S01]  /*1c5f0*/  IMAD.WIDE R6, R13, 0x4, R196 ;  /* 0x000000040d067825 */ /* 0x002fe200078e02c4 */
[----:B------:R-:W-:Y:S01]  /*1c600*/  ISETP.GE.AND P3, PT, R0, UR55, PT ;  /* 0x0000003700007c0c */ /* 0x000fe2000bf66270 */
[----:B------:R-:W1:Y:S02]  /*1c610*/  LDCU UR36, c[0x0][0x398] ;  /* 0x00007300ff2477ac */ /* 0x000e640008000800 */
[----:B------:R-:W-:Y:S01]  /*1c620*/  IMAD.WIDE R8, R15, 0x4, R2 ;  /* 0x000000040f087825 */ /* 0x000fe200078e0202 */
[----:B------:R-:W-:Y:S01]  /*1c630*/  ISETP.LT.AND P1, PT, R200, UR14, !P1 ;  /* 0x0000000ec8007c0c */ /* 0x000fe2000cf21270 */
[----:B------:R2:W-:Y:S01]  /*1c640*/  @P0 STG.E desc[UR22][R4.64], R145 ;  /* 0x0000009104000986 */ /* 0x0005e2000c101916 */
[----:B------:R-:W1:Y:S01]  /*1c650*/  LDCU UR42, c[0x0][0x398] ;  /* 0x00007300ff2a77ac */ /* 0x000e620008000800 */
[----:B------:R-:W-:Y:S02]  /*1c660*/  VIADD R0, R198, 0x50 ;  /* 0x00000050c6007836 */ /* 0x000fe40000000000 */
[----:B------:R1:W-:Y:S01]  /*1c670*/  @P2 STG.E desc[UR22][R6.64], R17 ;  /* 0x0000001106002986 */ /* 0x0003e2000c101916 */
[----:B------:R-:W3:Y:S03]  /*1c680*/  LDCU UR20, c[0x0][0x398] ;  /* 0x00007300ff1477ac */ /* 0x000ee60008000800 */
[----:B------:R1:W-:Y:S01]  /*1c690*/  @P5 STG.E desc[UR22][R8.64], R146 ;  /* 0x0000009208005986 */ /* 0x0003e2000c101916 */
[----:B------:R-:W-:Y:S01]  /*1c6a0*/  ISETP.LT.AND P5, PT, R199, UR44, !P3 ;  /* 0x0000002cc7007c0c */ /* 0x000fe2000dfa1270 */
[----:B------:R-:W4:Y:S01]  /*1c6b0*/  LDCU UR26, c[0x0][0x39c] ;  /* 0x00007380ff1a77ac */ /* 0x000f220008000800 */
[----:B------:R-:W-:Y:S01]  /*1c6c0*/  ISETP.LT.AND P3, PT, R200, UR56, !P3 ;  /* 0x00000038c8007c0c */ /* 0x000fe2000df61270 */
[C---:B--2---:R-:W-:Y:S01]  /*1c6d0*/  IMAD.WIDE R4, R15.reuse, 0x4, R196 ;  /* 0x000000040f047825 */ /* 0x044fe200078e02c4 */
[----:B------:R-:W-:Y:S01]  /*1c6e0*/  ISETP.GE.AND P6, PT, R0, UR62, PT ;  /* 0x0000003e00007c0c */ /* 0x000fe2000bfc6270 */
[----:B------:R-:W2:Y:S02]  /*1c6f0*/  LDCU UR34, c[0x0][0x398] ;  /* 0x00007300ff2277ac */ /* 0x000ea40008000800 */
[----:B------:R-:W-:-:S02]  /*1c700*/  VIADD R15, R15, UR32 ;  /* 0x000000200f0f7c36 */ /* 0x000fc40008000000 */
[----:B------:R-:W-:Y:S01]  /*1c710*/  VIADD R0, R198, 0x51 ;  /* 0x00000051c6007836 */ /* 0x000fe20000000000 */
[----:B------:R2:W-:Y:S01]  /*1c720*/  @P1 STG.E desc[UR22][R4.64], R18 ;  /* 0x0000001204001986 */ /* 0x0005e2000c101916 */
[----:B-1----:R-:W-:Y:S01]  /*1c730*/  IMAD.WIDE R6, R15, 0x4, R2 ;  /* 0x000000040f067825 */ /* 0x002fe200078e0202 */
[----:B------:R-:W-:Y:S01]  /*1c740*/  ISETP.LT.AND P1, PT, R199, UR8, !P6 ;  /* 0x00000008c7007c0c */ /* 0x000fe2000f721270 */
[----:B------:R-:W1:Y:S02]  /*1c750*/  LDCU UR50, c[0x0][0x39c] ;  /* 0x00007380ff3277ac */ /* 0x000e640008000800 */
[C---:B------:R-:W-:Y:S01]  /*1c760*/  IMAD.WIDE R8, R15.reuse, 0x4, R196 ;  /* 0x000000040f087825 */ /* 0x040fe200078e02c4 */
[----:B---3--:R-:W-:Y:S01]  /*1c770*/  ISETP.GE.AND P4, PT, R0, UR24, PT ;  /* 0x0000001800007c0c */ /* 0x008fe2000bf86270 */
[----:B------:R3:W-:Y:S01]  /*1c780*/  @P5 STG.E desc[UR22][R6.64], R147 ;  /* 0x0000009306005986 */ /* 0x0007e2000c101916 */
[----:B------:R-:W-:Y:S01]  /*1c790*/  ISETP.LT.AND P6, PT, R200, UR37, !P6 ;  /* 0x00000025c8007c0c */ /* 0x000fe2000f7c1270 */
[----:B------:R-:W-:Y:S01]  /*1c7a0*/  VIADD R13, R15, UR32 ;  /* 0x000000200f0d7c36 */ /* 0x000fe20008000000 */
[----:B------:R-:W1:Y:S01]  /*1c7b0*/  LDCU UR18, c[0x0][0x398] ;  /* 0x00007300ff1277ac */ /* 0x000e620008000800 */
[----:B------:R1:W-:Y:S01]  /*1c7c0*/  @P3 STG.E desc[UR22][R8.64], R19 ;  /* 0x0000001308003986 */ /* 0x0003e2000c101916 */
[----:B-----5:R-:W-:Y:S01]  /*1c7d0*/  ISETP.LT.AND P3, PT, R199, UR4, !P4 ;  /* 0x00000004c7007c0c */ /* 0x020fe2000e761270 */
[----:B------:R-:W-:Y:S01]  /*1c7e0*/  VIADD R0, R198, 0x52 ;  /* 0x00000052c6007836 */ /* 0x000fe20000000000 */
[----:B------:R-:W5:Y:S01]  /*1c7f0*/  LDCU UR51, c[0x0][0x398] ;  /* 0x00007300ff3377ac */ /* 0x000f620008000800 */
[C---:B--2---:R-:W-:Y:S01]  /*1c800*/  IMAD.WIDE R4, R13.reuse, 0x4, R2 ;  /* 0x000000040d047825 */ /* 0x044fe200078e0202 */
[----:B------:R-:W2:Y:S03]  /*1c810*/  LDCU UR41, c[0x0][0x398] ;  /* 0x00007300ff2977ac */ /* 0x000ea60008000800 */
[C---:B------:R-:W-:Y:S01]  /*1c820*/  IMAD.WIDE R10, R13.reuse, 0x4, R196 ;  /* 0x000000040d0a7825 */ /* 0x040fe200078e02c4 */
[----:B------:R-:W-:-:S02]  /*1c830*/  IADD3 R13, PT, PT, R13, UR32, RZ ;  /* 0x000000200d0d7c10 */ /* 0x000fc4000fffe0ff */
[----:B----4-:R-:W-:Y:S01]  /*1c840*/  ISETP.GE.AND P0, PT, R0, UR48, PT ;  /* 0x0000003000007c0c */ /* 0x010fe2000bf06270 */
[----:B------:R4:W-:Y:S01]  /*1c850*/  @P1 STG.E desc[UR22][R4.64], R148 ;  /* 0x0000009404001986 */ /* 0x0009e2000c101916 */
[----:B------:R-:W-:Y:S01]  /*1c860*/  ISETP.LT.AND P4, PT, R200, UR36, !P4 ;  /* 0x00000024c8007c0c */ /* 0x000fe2000e781270 */
[--C-:B---3--:R-:W-:Y:S01]  /*1c870*/  IMAD.WIDE R6, R13, 0x4, R2.reuse ;  /* 0x000000040d067825 */ /* 0x108fe200078e0202 */
[----:B------:R-:W-:Y:S01]  /*1c880*/  IADD3 R0, PT, PT, R198, 0x53, RZ ;  /* 0x00000053c6007810 */ /* 0x000fe20007ffe0ff */
[----:B------:R-:W-:Y:S01]  /*1c890*/  @P6 STG.E desc[UR22][R10.64], R20 ;  /* 0x000000140a006986 */ /* 0x000fe2000c101916 */
[----:B------:R-:W-:Y:S01]  /*1c8a0*/  ISETP.LT.AND P6, PT, R199, UR42, !P0 ;  /* 0x0000002ac7007c0c */ /* 0x000fe2000c7c1270 */
[----:B------:R-:W-:Y:S01]  /*1c8b0*/  VIADD R15, R13, UR32 ;  /* 0x000000200d0f7c36 */ /* 0x000fe20008000000 */
[----:B------:R-:W3:Y:S01]  /*1c8c0*/  LDCU UR47, c[0x0][0x39c] ;  /* 0x00007380ff2f77ac */ /* 0x000ee20008000800 */
[----:B------:R2:W-:Y:S01]  /*1c8d0*/  @P3 STG.E desc[UR22][R6.64], R149 ;  /* 0x0000009506003986 */ /* 0x0005e2000c101916 */
[----:B------:R-:W-:Y:S01]  /*1c8e0*/  ISETP.LT.AND P3, PT, R200, UR20, !P0 ;  /* 0x00000014c8007c0c */ /* 0x000fe2000c761270 */
[----:B-1----:R-:W-:Y:S01]  /*1c8f0*/  IMAD.WIDE R8, R15, 0x4, R2 ;  /* 0x000000040f087825 */ /* 0x002fe200078e0202 */
[----:B------:R-:W-:Y:S01]  /*1c900*/  ISETP.GE.AND P2, PT, R0, UR26, PT ;  /* 0x0000001a00007c0c */ /* 0x000fe2000bf46270 */
[----:B------:R-:W1:Y:S02]  /*1c910*/  LDCU UR15, c[0x0][0x398] ;  /* 0x00007300ff0f77ac */ /* 0x000e640008000800 */
[--C-:B----4-:R-:W-:Y:S01]  /*1c920*/  IMAD.WIDE R4, R13, 0x4, R196.reuse ;  /* 0x000000040d047825 */ /* 0x110fe200078e02c4 */
[----:B------:R-:W4:Y:S03]  /*1c930*/  LDCU UR30, c[0x0][0x39c] ;  /* 0x00007380ff1e77ac */ /* 0x000f260008000800 */
[----:B------:R-:W-:Y:S01]  /*1c940*/  VIADD R0, R198, 0x54 ;  /* 0x00000054c6007836 */ /* 0x000fe20000000000 */
[----:B------:R1:W-:Y:S01]  /*1c950*/  @P4 STG.E desc[UR22][R4.64], R21 ;  /* 0x0000001504004986 */ /* 0x0003e2000c101916 */
[----:B--2---:R-:W-:Y:S01]  /*1c960*/  IMAD.WIDE R6, R15, 0x4, R196 ;  /* 0x000000040f067825 */ /* 0x004fe200078e02c4 */
[----:B------:R-:W2:Y:S02]  /*1c970*/  LDCU UR16, c[0x0][0x398] ;  /* 0x00007300ff1077ac */ /* 0x000ea40008000800 */
[----:B------:R1:W-:Y:S01]  /*1c980*/  @P6 STG.E desc[UR22][R8.64], R150 ;  /* 0x0000009608006986 */ /* 0x0003e2000c101916 */
[----:B------:R-:W-:Y:S01]  /*1c990*/  ISETP.GE.AND P5, PT, R0, UR50, PT ;  /* 0x0000003200007c0c */ /* 0x000fe2000bfa6270 */
[----:B------:R-:W2:Y:S01]  /*1c9a0*/  LDCU UR10, c[0x0][0x398] ;  /* 0x00007300ff0a77ac */ /* 0x000ea20008000800 */
[----:B------:R-:W-:-:S02]  /*1c9b0*/  ISETP.LT.AND P6, PT, R199, UR34, !P2 ;  /* 0x00000022c7007c0c */ /* 0x000fc4000d7c1270 */
[----:B------:R-:W-:Y:S01]  /*1c9c0*/  ISETP.LT.AND P2, PT, R200, UR18, !P2 ;  /* 0x00000012c8007c0c */ /* 0x000fe2000d741270 */
[----:B------:R-:W2:Y:S01]  /*1c9d0*/  LDCU UR39, c[0x0][0x398] ;  /* 0x00007300ff2777ac */ /* 0x000ea20008000800 */
[----:B------:R2:W-:Y:S01]  /*1c9e0*/  @P3 STG.E desc[UR22][R6.64], R22 ;  /* 0x0000001606003986 */ /* 0x0005e2000c101916 */
[----:B------:R-:W-:Y:S01]  /*1c9f0*/  VIADD R0, R198, 0x55 ;  /* 0x00000055c6007836 */ /* 0x000fe20000000000 */
[----:B-----5:R-:W-:Y:S01]  /*1ca00*/  ISETP.LT.AND P3, PT, R199, UR51, !P5 ;  /* 0x00000033c7007c0c */ /* 0x020fe2000ef61270 */
[----:B------:R-:W-:Y:S01]  /*1ca10*/  VIADD R15, R15, UR32 ;  /* 0x000000200f0f7c36 */ /* 0x000fe20008000000 */
[----:B------:R-:W-:Y:S01]  /*1ca20*/  ISETP.LT.AND P5, PT, R200, UR41, !P5 ;  /* 0x00000029c8007c0c */ /* 0x000fe2000efa1270 */
[----:B------:R-:W5:Y:S01]  /*1ca30*/  LDCU UR49, c[0x0][0x39c] ;  /* 0x00007380ff3177ac */ /* 0x000f620008000800 */
[----:B---3--:R-:W-:Y:S01]  /*1ca40*/  ISETP.GE.AND P1, PT, R0, UR47, PT ;  /* 0x0000002f00007c0c */ /* 0x008fe2000bf26270 */
[C---:B-1----:R-:W-:Y:S01]  /*1ca50*/  IMAD.WIDE R4, R15.reuse, 0x4, R2 ;  /* 0x000000040f047825 */ /* 0x042fe200078e0202 */
[----:B------:R-:W1:Y:S03]  /*1ca60*/  LDCU UR43, c[0x0][0x39c] ;  /* 0x00007380ff2b77ac */ /* 0x000e660008000800 */
[----:B------:R-:W-:-:S02]  /*1ca70*/  VIADD R13, R15, UR32 ;  /* 0x000000200f0d7c36 */ /* 0x000fc40008000000 */
[----:B------:R-:W-:Y:S01]  /*1ca80*/  IMAD.WIDE R8, R15, 0x4, R196 ;  /* 0x000000040f087825 */ /* 0x000fe200078e02c4 */
[----:B------:R3:W-:Y:S01]  /*1ca90*/  @P6 STG.E desc[UR22][R4.64], R151 ;  /* 0x0000009704006986 */ /* 0x0007e2000c101916 */
[----:B------:R-:W1:Y:S02]  /*1caa0*/  LDCU UR6, c[0x0][0x398] ;  /* 0x00007300ff0677ac */ /* 0x000e640008000800 */
[----:B------:R-:W-:Y:S02]  /*1cab0*/  VIADD R0, R198, 0x56 ;  /* 0x00000056c6007836 */ /* 0x000fe40000000000 */
[----:B--2---:R-:W-:Y:S01]  /*1cac0*/  IMAD.WIDE R6, R13, 0x4, R2 ;  /* 0x000000040d067825 */ /* 0x004fe200078e0202 */
[----:B------:R-:W-:Y:S01]  /*1cad0*/  @P2 STG.E desc[UR22][R8.64], R23 ;  /* 0x0000001708002986 */ /* 0x000fe2000c101916 */
[----:B------:R-:W-:Y:S01]  /*1cae0*/  ISETP.LT.AND P2, PT, R199, UR15, !P1 ;  /* 0x0000000fc7007c0c */ /* 0x000fe2000cf41270 */
[----:B------:R-:W2:Y:S01]  /*1caf0*/  LDCU UR35, c[0x0][0x398] ;  /* 0x00007300ff2377ac */ /* 0x000ea20008000800 */
[C---:B------:R-:W-:Y:S01]  /*1cb00*/  IMAD.WIDE R10, R13.reuse, 0x4, R196 ;  /* 0x000000040d0a7825 */ /* 0x040fe200078e02c4 */
[----:B----4-:R-:W-:Y:S01]  /*1cb10*/  ISETP.GE.AND P0, PT, R0, UR30, PT ;  /* 0x0000001e00007c0c */ /* 0x010fe2000bf06270 */
[----:B------:R4:W-:Y:S01]  /*1cb20*/  @P3 STG.E desc[UR22][R6.64], R152 ;  /* 0x0000009806003986 */ /* 0x0009e2000c101916 */
[----:B------:R-:W1:Y:S01]  /*1cb30*/  LDCU UR38, c[0x0][0x398] ;  /* 0x00007300ff2677ac */ /* 0x000e620008000800 */
[----:B------:R-:W-:-:S02]  /*1cb40*/  IADD3 R13, PT, PT, R13, UR32, RZ ;  /* 0x000000200d0d7c10 */ /* 0x000fc4000fffe0ff */
[----:B------:R-:W-:Y:S01]  /*1cb50*/  @P5 STG.E desc[UR22][R10.64], R24 ;  /* 0x000000180a005986 */ /* 0x000fe2000c101916 */
[----:B------:R-:W1:Y:S01]  /*1cb60*/  LDCU UR12, c[0x0][0x398] ;  /* 0x00007300ff0c77ac */ /* 0x000e620008000800 */
[----:B------:R-:W-:Y:S02]  /*1cb70*/  ISETP.LT.AND P1, PT, R200, UR16, !P1 ;  /* 0x00000010c8007c0c */ /* 0x000fe4000cf21270 */
[----:B------:R-:W-:Y:S01]  /*1cb80*/  ISETP.LT.AND P5, PT, R199, UR10, !P0 ;  /* 0x0000000ac7007c0c */ /* 0x000fe2000c7a1270 */
[----:B------:R-:W2:Y:S01]  /*1cb90*/  LDCU UR52, c[0x0][0x39c] ;  /* 0x00007380ff3477ac */ /* 0x000ea20008000800 */
[----:B------:R-:W-:Y:S02]  /*1cba0*/  IADD3 R0, PT, PT, R198, 0x57, RZ ;  /* 0x00000057c6007810 */ /* 0x000fe40007ffe0ff */
[----:B------:R-:W-:Y:S01]  /*1cbb0*/  ISETP.LT.AND P0, PT, R200, UR39, !P0 ;  /* 0x00000027c8007c0c */ /* 0x000fe2000c701270 */
[C---:B---3--:R-:W-:Y:S01]  /*1cbc0*/  IMAD.WIDE R4, R13.reuse, 0x4, R2 ;  /* 0x000000040d047825 */ /* 0x048fe200078e0202 */
[----:B-----5:R-:W-:Y:S01]  /*1cbd0*/  ISETP.GE.AND P4, PT, R0, UR49, PT ;  /* 0x0000003100007c0c */ /* 0x020fe2000bf86270 */
[----:B------:R-:W3:Y:S02]  /*1cbe0*/  LDCU UR45, c[0x0][0x39c] ;  /* 0x00007380ff2d77ac */ /* 0x000ee40008000800 */
[----:B------:R-:W-:-:S02]  /*1cbf0*/  VIADD R15, R13, UR32 ;  /* 0x000000200d0f7c36 */ /* 0x000fc40008000000 */
[----:B------:R-:W-:Y:S01]  /*1cc00*/  VIADD R0, R198, 0x58 ;  /* 0x00000058c6007836 */ /* 0x000fe20000000000 */
[----:B------:R-:W5:Y:S01]  /*1cc10*/  LDCU UR28, c[0x0][0x398] ;  /* 0x00007300ff1c77ac */ /* 0x000f620008000800 */
[----:B----4-:R-:W-:Y:S01]  /*1cc20*/  IMAD.WIDE R6, R13, 0x4, R196 ;  /* 0x000000040d067825 */ /* 0x010fe200078e02c4 */
[----:B------:R4:W-:Y:S01]  /*1cc30*/  @P2 STG.E desc[UR22][R4.64], R153 ;  /* 0x0000009904002986 */ /* 0x0009e2000c101916 */
[----:B------:R-:W3:Y:S02]  /*1cc40*/  LDCU UR33, c[0x0][0x398] ;  /* 0x00007300ff2177ac */ /* 0x000ee40008000800 */
[C---:B------:R-:W-:Y:S01]  /*1cc50*/  IMAD.WIDE R8, R15.reuse, 0x4, R2 ;  /* 0x000000040f087825 */ /* 0x040fe200078e0202 */
[----:B-1----:R-:W-:Y:S01]  /*1cc60*/  ISETP.GE.AND P6, PT, R0, UR43, PT ;  /* 0x0000002b00007c0c */ /* 0x002fe2000bfc6270 */
[----:B------:R1:W-:Y:S01]  /*1cc70*/  @P1 STG.E desc[UR22][R6.64], R25 ;  /* 0x0000001906001986 */ /* 0x0003e2000c101916 */
[----:B------:R-:W1:Y:S03]  /*1cc80*/  LDCU UR40, c[0x0][0x398] ;  /* 0x00007300ff2877ac */ /* 0x000e660008000800 */
[----:B------:R1:W-:Y:S01]  /*1cc90*/  @P5 STG.E desc[UR22][R8.64], R154 ;  /* 0x0000009a08005986 */ /* 0x0003e2000c101916 */
[----:B------:R-:W3:Y:S01]  /*1cca0*/  LDCU UR24, c[0x0][0x398] ;  /* 0x00007300ff1877ac */ /* 0x000ee20008000800 */
[----:B----4-:R-:W-:Y:S01]  /*1ccb0*/  IMAD.WIDE R4, R15, 0x4, R196 ;  /* 0x000000040f047825 */ /* 0x010fe200078e02c4 */
[----:B------:R-:W-:Y:S01]  /*1ccc0*/  ISETP.LT.AND P5, PT, R199, UR6, !P4 ;  /* 0x00000006c7007c0c */ /* 0x000fe2000e7a1270 */
[----:B------:R-:W4:Y:S01]  /*1ccd0*/  LDCU UR46, c[0x0][0x39c] ;  /* 0x00007380ff2e77ac */ /* 0x000f220008000800 */
[----:B--2---:R-:W-:Y:S01]  /*1cce0*/  ISETP.LT.AND P4, PT, R200, UR35, !P4 ;  /* 0x00000023c8007c0c */ /* 0x004fe2000e781270 */
[----:B------:R-:W-:Y:S01]  /*1ccf0*/  VIADD R0, R198, 0x59 ;  /* 0x00000059c6007836 */ /* 0x000fe20000000000 */
[----:B------:R2:W-:Y:S01]  /*1cd00*/  @P0 STG.E desc[UR22][R4.64], R26 ;  /* 0x0000001a04000986 */ /* 0x0005e2000c101916 */
[----:B------:R-:W-:Y:S01]  /*1cd10*/  VIADD R15, R15, UR32 ;  /* 0x000000200f0f7c36 */ /* 0x000fe20008000000 */
[----:B------:R-:W-:Y:S01]  /*1cd20*/  ISETP.LT.AND P0, PT, R199, UR38, !P6 ;  /* 0x00000026c7007c0c */ /* 0x000fe2000f701270 */
[----:B------:R-:W4:Y:S01]  /*1cd30*/  LDCU UR14, c[0x0][0x398] ;  /* 0x00007300ff0e77ac */ /* 0x000f220008000800 */
[----:B------:R-:W-:Y:S01]  /*1cd40*/  ISETP.LT.AND P6, PT, R200, UR12, !P6 ;  /* 0x0000000cc8007c0c */ /* 0x000fe2000f7c1270 */
[C---:B------:R-:W-:Y:S01]  /*1cd50*/  VIADD R13, R15.reuse, UR32 ;  /* 0x000000200f0d7c36 */ /* 0x040fe20008000000 */
[----:B------:R-:W-:Y:S01]  /*1cd60*/  ISETP.GE.AND P3, PT, R0, UR52, PT ;  /* 0x0000003400007c0c */ /* 0x000fe2000bf66270 */
[----:B------:R-:W-:Y:S01]  /*1cd70*/  VIADD R0, R198, 0x5a ;  /* 0x0000005ac6007836 */ /* 0x000fe20000000000 */
[----:B------:R-:W4:Y:S01]  /*1cd80*/  LDCU UR44, c[0x0][0x39c] ;  /* 0x00007380ff2c77ac */ /* 0x000f220008000800 */
[C---:B-1----:R-:W-:Y:S01]  /*1cd90*/  IMAD.WIDE R6, R15.reuse, 0x4, R2 ;  /* 0x000000040f067825 */ /* 0x042fe200078e0202 */
[----:B------:R-:W1:Y:S03]  /*1cda0*/  LDCU UR26, c[0x0][0x398] ;  /* 0x00007300ff1a77ac */ /* 0x000e660008000800 */
[----:B------:R-:W-:Y:S01]  /*1cdb0*/  IMAD.WIDE R8, R15, 0x4, R196 ;  /* 0x000000040f087825 */ /* 0x000fe200078e02c4 */
[----:B---3--:R-:W-:Y:S01]  /*1cdc0*/  ISETP.GE.AND P2, PT, R0, UR45, PT ;  /* 0x0000002d00007c0c */ /* 0x008fe2000bf46270 */
[----:B------:R-:W3:Y:S02]  /*1cdd0*/  LDCU UR37, c[0x0][0x398] ;  /* 0x00007300ff2577ac */ /* 0x000ee40008000800 */
[C---:B--2---:R-:W-:Y:S01]  /*1cde0*/  IMAD.WIDE R4, R13.reuse, 0x4, R2 ;  /* 0x000000040d047825 */ /* 0x044fe200078e0202 */
[----:B------:R2:W-:Y:S01]  /*1cdf0*/  @P5 STG.E desc[UR22][R6.64], R155 ;  /* 0x0000009b06005986 */ /* 0x0005e2000c101916 */
[----:B------:R-:W1:Y:S02]  /*1ce00*/  LDCU UR48, c[0x0][0x398] ;  /* 0x00007300ff3077ac */ /* 0x000e640008000800 */
[----:B------:R-:W-:Y:S01]  /*1ce10*/  IMAD.WIDE R10, R13, 0x4, R196 ;  /* 0x000000040d0a7825 */ /* 0x000fe200078e02c4 */
[----:B------:R-:W-:Y:S01]  /*1ce20*/  @P4 STG.E desc[UR22][R8.64], R27 ;  /* 0x0000001b08004986 */ /* 0x000fe2000c101916 */
[----:B-----5:R-:W-:Y:S01]  /*1ce30*/  ISETP.LT.AND P4, PT, R199, UR28, !P3 ;  /* 0x0000001cc7007c0c */ /* 0x020fe2000df81270 */
[----:B------:R-:W5:Y:S01]  /*1ce40*/  LDCU UR4, c[0x0][0x39c] ;  /* 0x00007380ff0477ac */ /* 0x000f620008000800 */
[----:B------:R-:W-:Y:S01]  /*1ce50*/  IADD3 R13, PT, PT, R13, UR32, RZ ;  /* 0x000000200d0d7c10 */ /* 0x000fe2000fffe0ff */
[----:B------:R1:W-:Y:S01]  /*1ce60*/  @P0 STG.E desc[UR22][R4.64], R156 ;  /* 0x0000009c04000986 */ /* 0x0003e2000c101916 */
[----:B------:R-:W-:Y:S01]  /*1ce70*/  ISETP.LT.AND P3, PT, R200, UR33, !P3 ;  /* 0x00000021c8007c0c */ /* 0x000fe2000df61270 */
[----:B------:R-:W3:Y:S02]  /*1ce80*/  LDCU UR36, c[0x0][0x398] ;  /* 0x00007300ff2477ac */ /* 0x000ee40008000800 */
[----:B------:R-:W-:Y:S01]  /*1ce90*/  @P6 STG.E desc[UR22][R10.64], R28 ;  /* 0x0000001c0a006986 */ /* 0x000fe2000c101916 */
[----:B------:R-:W-:Y:S01]  /*1cea0*/  ISETP.LT.AND P6, PT, R199, UR40, !P2 ;  /* 0x00000028c7007c0c */ /* 0x000fe2000d7c1270 */
[C---:B------:R-:W-:Y:S01]  /*1ceb0*/  VIADD R15, R13.reuse, UR32 ;  /* 0x000000200d0f7c36 */ /* 0x040fe20008000000 */
[----:B------:R-:W-:Y:S01]  /*1cec0*/  IADD3 R0, PT, PT, R198, 0x5b, RZ ;  /* 0x0000005bc6007810 */ /* 0x000fe20007ffe0ff */
[C---:B--2---:R-:W-:Y:S01]  /*1ced0*/  IMAD.WIDE R6, R13.reuse, 0x4, R2 ;  /* 0x000000040d067825 */ /* 0x044fe200078e0202 */
[----:B------:R-:W-:Y:S01]  /*1cee0*/  ISETP.LT.AND P2, PT, R200, UR24, !P2 ;  /* 0x00000018c8007c0c */ /* 0x000fe2000d741270 */
[----:B------:R-:W2:Y:S01]  /*1cef0*/  LDCU UR8, c[0x0][0x39c] ;  /* 0x00007380ff0877ac */ /* 0x000ea20008000800 */
[----:B----4-:R-:W-:Y:S01]  /*1cf00*/  ISETP.GE.AND P1, PT, R0, UR46, PT ;  /* 0x0000002e00007c0c */ /* 0x010fe2000bf26270 */
[----:B-1----:R-:W-:Y:S01]  /*1cf10*/  IMAD.WIDE R4, R13, 0x4, R196 ;  /* 0x000000040d047825 */ /* 0x002fe200078e02c4 */
[----:B------:R1:W-:Y:S01]  /*1cf20*/  @P4 STG.E desc[UR22][R6.64], R157 ;  /* 0x0000009d06004986 */ /* 0x0003e2000c101916 */
[----:B------:R-:W4:Y:S02]  /*1cf30*/  LDCU UR42, c[0x0][0x398] ;  /* 0x00007300ff2a77ac */ /* 0x000f240008000800 */
[----:B------:R-:W-:Y:S01]  /*1cf40*/  IMAD.WIDE R8, R15, 0x4, R2 ;  /* 0x000000040f087825 */ /* 0x000fe200078e0202 */
[----:B------:R2:W-:Y:S01]  /*1cf50*/  @P3 STG.E desc[UR22][R4.64], R29 ;  /* 0x0000001d04003986 */ /* 0x0005e2000c101916 */
[----:B------:R-:W4:Y:S02]  /*1cf60*/  LDCU UR20, c[0x0][0x398] ;  /* 0x00007300ff1477ac */ /* 0x000f240008000800 */
[----:B------:R-:W-:Y:S01]  /*1cf70*/  VIADD R0, R198, 0x5c ;  /* 0x0000005cc6007836 */ /* 0x000fe20000000000 */
[----:B------:R2:W-:Y:S01]  /*1cf80*/  @P6 STG.E desc[UR22][R8.64], R158 ;  /* 0x0000009e08006986 */ /* 0x0005e2000c101916 */
[----:B------:R-:W-:Y:S01]  /*1cf90*/  ISETP.LT.AND P6, PT, R199, UR14, !P1 ;  /* 0x0000000ec7007c0c */ /* 0x000fe2000cfc1270 */
[----:B------:R-:W4:Y:S01]  /*1cfa0*/  LDCU UR30, c[0x0][0x398] ;  /* 0x00007300ff1e77ac */ /* 0x000f220008000800 */
[C---:B-1----:R-:W-:Y:S01]  /*1cfb0*/  IMAD.WIDE R6, R15.reuse, 0x4, R196 ;  /* 0x000000040f067825 */ /* 0x042fe200078e02c4 */
[----:B------:R-:W-:Y:S01]  /*1cfc0*/  ISETP.GE.AND P5, PT, R0, UR44, PT ;  /* 0x0000002c00007c0c */ /* 0x000fe2000bfa6270 */
[----:B------:R-:W1:Y:S01]  /*1cfd0*/  LDCU UR18, c[0x0][0x39c] ;  /* 0x00007380ff1277ac */ /* 0x000e620008000800 */
[----:B------:R-:W-:Y:S01]  /*1cfe0*/  ISETP.LT.AND P1, PT, R200, UR26, !P1 ;  /* 0x0000001ac8007c0c */ /* 0x000fe2000cf21270 */
[----:B------:R-:W-:Y:S01]  /*1cff0*/  VIADD R0, R198, 0x5d ;  /* 0x0000005dc6007836 */ /* 0x000fe20000000000 */
[----:B------:R1:W-:Y:S01]  /*1d000*/  @P2 STG.E desc[UR22][R6.64], R30 ;  /* 0x0000001e06002986 */ /* 0x0003e2000c101916 */
[----:B------:R-:W-:Y:S01]  /*1d010*/  VIADD R15, R15, UR32 ;  /* 0x000000200f0f7c36 */ /* 0x000fe20008000000 */
[----:B---3--:R-:W-:Y:S01]  /*1d020*/  ISETP.LT.AND P2, PT, R199, UR37, !P5 ;  /* 0x00000025c7007c0c */ /* 0x008fe2000ef41270 */
[----:B------:R-:W3:Y:S01]  /*1d030*/  LDCU UR15, c[0x0][0x39c] ;  /* 0x00007380ff0f77ac */ /* 0x000ee20008000800 */
[----:B------:R-:W-:Y:S01]  /*1d040*/  ISETP.LT.AND P5, PT, R200, UR48, !P5 ;  /* 0x00000030c8007c0c */ /* 0x000fe2000efa1270 */
[C---:B--2---:R-:W-:Y:S01]  /*1d050*/  IMAD.WIDE R4, R15.reuse, 0x4, R2 ;  /* 0x000000040f047825 */ /* 0x044fe200078e0202 */
[----:B-----5:R-:W-:Y:S01]  /*1d060*/  ISETP.GE.AND P0, PT, R0, UR4, PT ;  /* 0x0000000400007c0c */ /* 0x020fe2000bf06270 */
[----:B------:R-:W2:Y:S02]  /*1d070*/  LDCU UR34, c[0x0][0x398] ;  /* 0x00007300ff2277ac */ /* 0x000ea40008000800 */
[----:B------:R-:W-:-:S02]  /*1d080*/  VIADD R13, R15, UR32 ;  /* 0x000000200f0d7c36 */ /* 0x000fc40008000000 */
[----:B------:R-:W-:Y:S01]  /*1d090*/  IMAD.WIDE R8, R15, 0x4, R196 ;  /* 0x000000040f087825 */ /* 0x000fe200078e02c4 */
[----:B------:R5:W-:Y:S01]  /*1d0a0*/  @P6 STG.E desc[UR22][R4.64], R159 ;  /* 0x0000009f04006986 */ /* 0x000be2000c101916 */
[----:B------:R-:W2:Y:S02]  /*1d0b0*/  LDCU UR41, c[0x0][0x398] ;  /* 0x00007300ff2977ac */ /* 0x000ea40008000800 */
[----:B------:R-:W-:Y:S02]  /*1d0c0*/  VIADD R0, R198, 0x5e ;  /* 0x0000005ec6007836 */ /* 0x000fe40000000000 */
[----:B-1----:R-:W-:Y:S01]  /*1d0d0*/  IMAD.WIDE R6, R13, 0x4, R2 ;  /* 0x000000040d067825 */ /* 0x002fe200078e0202 */
[----:B------:R-:W-:Y:S01]  /*1d0e0*/  @P1 STG.E desc[UR22][R8.64], R31 ;  /* 0x0000001f08001986 */ /* 0x000fe2000c101916 */
[----:B------:R-:W-:Y:S01]  /*1d0f0*/  ISETP.LT.AND P1, PT, R199, UR36, !P0 ;  /* 0x00000024c7007c0c */ /* 0x000fe2000c721270 */
[----:B------:R-:W1:Y:S01]  /*1d100*/  LDCU UR16, c[0x0][0x398] ;  /* 0x00007300ff1077ac */ /* 0x000e620008000800 */
[C---:B------:R-:W-:Y:S01]  /*1d110*/  IMAD.WIDE R10, R13.reuse, 0x4, R196 ;  /* 0x000000040d0a7825 */ /* 0x040fe200078e02c4 */
[----:B------:R-:W-:Y:S01]  /*1d120*/  ISETP.GE.AND P4, PT, R0, UR8, PT ;  /* 0x0000000800007c0c */ /* 0x000fe2000bf86270 */
[----:B------:R1:W-:Y:S01]  /*1d130*/  @P2 STG.E desc[UR22][R6.64], R160 ;  /* 0x000000a006002986 */ /* 0x0003e2000c101916 */
[----:B------:R-:W2:Y:S01]  /*1d140*/  LDCU UR43, c[0x0][0x398] ;  /* 0x00007300ff2b77ac */ /* 0x000ea20008000800 */
[----:B------:R-:W-:-:S02]  /*1d150*/  IADD3 R13, PT, PT, R13, UR32, RZ ;  /* 0x000000200d0d7c10 */ /* 0x000fc4000fffe0ff */
[----:B------:R-:W-:Y:S01]  /*1d160*/  @P5 STG.E desc[UR22][R10.64], R32 ;  /* 0x000000200a005986 */ /* 0x000fe2000c101916 */
[----:B----4-:R-:W-:Y:S01]  /*1d170*/  ISETP.LT.AND P2, PT, R200, UR42, !P0 ;  /* 0x0000002ac8007c0c */ /* 0x010fe2000c741270 */
[----:B------:R-:W4:Y:S01]  /*1d180*/  LDCU UR10, c[0x0][0x39c] ;  /* 0x00007380ff0a77ac */ /* 0x000f220008000800 */
[----:B------:R-:W-:Y:S02]  /*1d190*/  ISETP.LT.AND P5, PT, R199, UR20, !P4 ;  /* 0x00000014c7007c0c */ /* 0x000fe4000e7a1270 */
[----:B------:R-:W-:Y:S01]  /*1d1a0*/  IADD3 R0, PT, PT, R198, 0x5f, RZ ;  /* 0x0000005fc6007810 */ /* 0x000fe20007ffe0ff */
[C---:B-----5:R-:W-:Y:S01]  /*1d1b0*/  IMAD.WIDE R4, R13.reuse, 0x4, R2 ;  /* 0x000000040d047825 */ /* 0x060fe200078e0202 */
[----:B------:R-:W-:Y:S01]  /*1d1c0*/  ISETP.LT.AND P4, PT, R200, UR30, !P4 ;  /* 0x0000001ec8007c0c */ /* 0x000fe2000e781270 */
[----:B------:R-:W5:Y:S02]  /*1d1d0*/  LDCU UR6, c[0x0][0x39c] ;  /* 0x00007380ff0677ac */ /* 0x000f640008000800 */
[C---:B------:R-:W-:Y:S01]  /*1d1e0*/  VIADD R15, R13.reuse, UR32 ;  /* 0x000000200d0f7c36 */ /* 0x040fe20008000000 */
[----:B------:R-:W-:Y:S01]  /*1d1f0*/  ISETP.GE.AND P3, PT, R0, UR18, PT ;  /* 0x0000001200007c0c */ /* 0x000fe2000bf66270 */
[----:B------:R-:W-:Y:S01]  /*1d200*/  VIADD R0, R198, 0x60 ;  /* 0x00000060c6007836 */ /* 0x000fe20000000000 */
[----:B------:R-:W4:Y:S01]  /*1d210*/  LDCU UR39, c[0x0][0x398] ;  /* 0x00007300ff2777ac */ /* 0x000f220008000800 */
[----:B-1----:R-:W-:Y:S01]  /*1d220*/  IMAD.WIDE R6, R13, 0x4, R196 ;  /* 0x000000040d067825 */ /* 0x002fe200078e02c4 */
[----:B------:R1:W-:Y:S01]  /*1d230*/  @P1 STG.E desc[UR22][R4.64], R161 ;  /* 0x000000a104001986 */ /* 0x0003e2000c101916 */
[----:B------:R-:W4:Y:S02]  /*1d240*/  LDCU UR45, c[0x0][0x398] ;  /* 0x00007300ff2d77ac */ /* 0x000f240008000800 */
[C---:B------:R-:W-:Y:S01]  /*1d250*/  IMAD.WIDE R8, R15.reuse, 0x4, R2 ;  /* 0x000000040f087825 */ /* 0x040fe200078e0202 */
[----:B---3--:R-:W-:Y:S01]  /*1d260*/  ISETP.GE.AND P6, PT, R0, UR15, PT ;  /* 0x0000000f00007c0c */ /* 0x008fe2000bfc6270 */
[----:B------:R3:W-:Y:S01]  /*1d270*/  @P2 STG.E desc[UR22][R6.64], R33 ;  /* 0x0000002106002986 */ /* 0x0007e2000c101916 */
[----:B------:R-:W3:Y:S03]  /*1d280*/  LDCU UR35, c[0x0][0x398] ;  /* 0x00007300ff2377ac */ /* 0x000ee60008000800 */
[----:B------:R3:W-:Y:S01]  /*1d290*/  @P5 STG.E desc[UR22][R8.64], R162 ;  /* 0x000000a208005986 */ /* 0x0007e2000c101916 */
[----:B------:R-:W5:Y:S01]  /*1d2a0*/  LDCU UR28, c[0x0][0x398] ;  /* 0x00007300ff1c77ac */ /* 0x000f620008000800 */
[----:B-1----:R-:W-:Y:S01]  /*1d2b0*/  IMAD.WIDE R4, R15, 0x4, R196 ;  /* 0x000000040f047825 */ /* 0x002fe200078e02c4 */
[----:B--2---:R-:W-:Y:S01]  /*1d2c0*/  ISETP.LT.AND P5, PT, R199, UR34, !P3 ;  /* 0x00000022c7007c0c */ /* 0x004fe2000dfa1270 */
[----:B------:R-:W1:Y:S01]  /*1d2d0*/  LDCU UR12, c[0x0][0x39c] ;  /* 0x00007380ff0c77ac */ /* 0x000e620008000800 */
[----:B------:R-:W-:Y:S01]  /*1d2e0*/  ISETP.LT.AND P3, PT, R200, UR41, !P3 ;  /* 0x00000029c8007c0c */ /* 0x000fe2000df61270 */
[----:B------:R-:W-:Y:S01]  /*1d2f0*/  VIADD R0, R198, 0x61 ;  /* 0x00000061c6007836 */ /* 0x000fe20000000000 */
[----:B------:R2:W-:Y:S01]  /*1d300*/  @P4 STG.E desc[UR22][R4.64], R34 ;  /* 0x0000002204004986 */ /* 0x0005e2000c101916 */
[----:B------:R-:W-:Y:S01]  /*1d310*/  VIADD R15, R15, UR32 ;  /* 0x000000200f0f7c36 */ /* 0x000fe20008000000 */
[----:B------:R-:W-:Y:S01]  /*1d320*/  ISETP.LT.AND P4, PT, R199, UR16, !P6 ;  /* 0x00000010c7007c0c */ /* 0x000fe2000f781270 */
[----:B------:R-:W1:Y:S01]  /*1d330*/  LDCU UR33, c[0x0][0x398] ;  /* 0x00007300ff2177ac */ /* 0x000e620008000800 */
[----:B------:R-:W-:Y:S01]  /*1d340*/  ISETP.LT.AND P6, PT, R200, UR43, !P6 ;  /* 0x0000002bc8007c0c */ /* 0x000fe2000f7c1270 */
[C---:B------:R-:W-:Y:S01]  /*1d350*/  VIADD R13, R15.reuse, UR32 ;  /* 0x000000200f0d7c36 */ /* 0x040fe20008000000 */
[----:B----4-:R-:W-:Y:S01]  /*1d360*/  ISETP.GE.AND P0, PT, R0, UR10, PT ;  /* 0x0000000a00007c0c */ /* 0x010fe2000bf06270 */
[----:B------:R-:W-:Y:S01]  /*1d370*/  VIADD R0, R198, 0x62 ;  /* 0x00000062c6007836 */ /* 0x000fe20000000000 */
[----:B------:R-:W4:Y:S01]  /*1d380*/  LDCU UR4, c[0x0][0x39c] ;  /* 0x00007380ff0477ac */ /* 0x000f220008000800 */
[C---:B---3--:R-:W-:Y:S01]  /*1d390*/  IMAD.WIDE R6, R15.reuse, 0x4, R2 ;  /* 0x000000040f067825 */ /* 0x048fe200078e0202 */
[----:B------:R-:W3:Y:S03]  /*1d3a0*/  LDCU UR38, c[0x0][0x398] ;  /* 0x00007300ff2677ac */ /* 0x000ee60008000800 */
[----:B------:R-:W-:Y:S01]  /*1d3b0*/  IMAD.WIDE R8, R15, 0x4, R196 ;  /* 0x000000040f087825 */ /* 0x000fe200078e02c4 */
[----:B-----5:R-:W-:Y:S01]  /*1d3c0*/  ISETP.GE.AND P1, PT, R0, UR6, PT ;  /* 0x0000000600007c0c */ /* 0x020fe2000bf26270 */
[----:B------:R-:W5:Y:S02]  /*1d3d0*/  LDCU UR24, c[0x0][0x398] ;  /* 0x00007300ff1877ac */ /* 0x000f640008000800 */
[C---:B--2---:R-:W-:Y:S01]  /*1d3e0*/  IMAD.WIDE R4, R13.reuse, 0x4, R2 ;  /* 0x000000040d047825 */ /* 0x044fe200078e0202 */
[----:B------:R2:W-:Y:S01]  /*1d3f0*/  @P5 STG.E desc[UR22][R6.64], R163 ;  /* 0x000000a306005986 */ /* 0x0005e2000c101916 */
[----:B------:R-:W1:Y:S02]  /*1d400*/  LDCU UR18, c[0x0][0x398] ;  /* 0x00007300ff1277ac */ /* 0x000e640008000800 */
[----:B------:R-:W-:Y:S01]  /*1d410*/  IMAD.WIDE R10, R13, 0x4, R196 ;  /* 0x000000040d0a7825 */ /* 0x000fe200078e02c4 */
[----:B------:R-:W-:Y:S01]  /*1d420*/  @P3 STG.E desc[UR22][R8.64], R35 ;  /* 0x0000002308003986 */ /* 0x000fe2000c101916 */
[----:B------:R-:W-:Y:S01]  /*1d430*/  ISETP.LT.AND P3, PT, R199, UR39, !P0 ;  /* 0x00000027c7007c0c */ /* 0x000fe2000c761270 */
[----:B------:R-:W3:Y:S01]  /*1d440*/  LDCU UR8, c[0x0][0x39c] ;  /* 0x00007380ff0877ac */ /* 0x000ee20008000800 */
        /* <DEDUP_REMOVED lines=11> */
[----:B-1----:R-:W-:Y:S01]  /*1d500*/  ISETP.GE.AND P2, PT, R0, UR12, PT ;  /* 0x0000000c00007c0c */ /* 0x002fe2000bf46270 */
[----:B----4-:R-:W-:Y:S01]  /*1d510*/  IMAD.WIDE R4, R13, 0x4, R196 ;  /* 0x000000040d047825 */ /* 0x010fe200078e02c4 */
        /* <DEDUP_REMOVED lines=12> */
[----:B---3--:R-:W-:Y:S01]  /*1d5e0*/  ISETP.LT.AND P2, PT, R200, UR38, !P2 ;  /* 0x00000026c8007c0c */ /* 0x008fe2000d741270 */
[----:B------:R-:W-:Y:S01]  /*1d5f0*/  VIADD R0, R198, 0x65 ;  /* 0x00000065c6007836 */ /* 0x000fe20000000000 */
[----:B------:R3:W-:Y:S01]  /*1d600*/  @P1 STG.E desc[UR22][R6.64], R38 ;  /* 0x0000002606001986 */ /* 0x0007e2000c101916 */
[----:B------:R-:W-:Y:S01]  /*1d610*/  VIADD R15, R15, UR32 ;  /* 0x000000200f0f7c36 */ /* 0x000fe20008000000 */
[----:B-----5:R-:W-:Y:S01]  /*1d620*/  ISETP.LT.AND P1, PT, R199, UR24, !P5 ;  /* 0x00000018c7007c0c */ /* 0x020fe2000ef21270 */
[----:B------:R-:W5:Y:S01]  /*1d630*/  LDCU UR10, c[0x0][0x39c] ;  /* 0x00007380ff0a77ac */ /* 0x000f620008000800 */
[----:B------:R-:W-:Y:S01]  /*1d640*/  ISETP.LT.AND P5, PT, R200, UR18, !P5 ;  /* 0x00000012c8007c0c */ /* 0x000fe2000efa1270 */
[C---:B--2---:R-:W-:Y:S01]  /*1d650*/  IMAD.WIDE R4, R15.reuse, 0x4, R2 ;  /* 0x000000040f047825 */ /* 0x044fe200078e0202 */
[----:B------:R-:W-:Y:S01]  /*1d660*/  ISETP.GE.AND P4, PT, R0, UR8, PT ;  /* 0x0000000800007c0c */ /* 0x000fe2000bf86270 */
[----:B------:R-:W2:Y:S02]  /*1d670*/  LDCU UR30, c[0x0][0x398] ;  /* 0x00007300ff1e77ac */ /* 0x000ea40008000800 */
[----:B------:R-:W-:-:S02]  /*1d680*/  VIADD R13, R15, UR32 ;  /* 0x000000200f0d7c36 */ /* 0x000fc40008000000 */
[----:B------:R-:W-:Y:S01]  /*1d690*/  IMAD.WIDE R8, R15, 0x4, R196 ;  /* 0x000000040f087825 */ /* 0x000fe200078e02c4 */
[----:B------:R1:W-:Y:S01]  /*1d6a0*/  @P6 STG.E desc[UR22][R4.64], R167 ;  /* 0x000000a704006986 */ /* 0x0003e2000c101916 */
[----:B------:R-:W1:Y:S02]  /*1d6b0*/  LDCU UR12, c[0x0][0x398] ;  /* 0x00007300ff0c77ac */ /* 0x000e640008000800 */
[----:B------:R-:W-:Y:S02]  /*1d6c0*/  VIADD R0, R198, 0x66 ;  /* 0x00000066c6007836 */ /* 0x000fe40000000000 */
[----:B---3--:R-:W-:Y:S01]  /*1d6d0*/  IMAD.WIDE R6, R13, 0x4, R2 ;  /* 0x000000040d067825 */ /* 0x008fe200078e0202 */
[----:B------:R-:W-:Y:S01]  /*1d6e0*/  @P2 STG.E desc[UR22][R8.64], R39 ;  /* 0x0000002708002986 */ /* 0x000fe2000c101916 */
[----:B------:R-:W-:Y:S01]  /*1d6f0*/  ISETP.LT.AND P2, PT, R199, UR15, !P4 ;  /* 0x0000000fc7007c0c */ /* 0x000fe2000e741270 */
[----:B------:R-:W3:Y:S01]  /*1d700*/  LDCU UR16, c[0x0][0x398] ;  /* 0x00007300ff1077ac */ /* 0x000ee20008000800 */
[C---:B------:R-:W-:Y:S01]  /*1d710*/  IMAD.WIDE R10, R13.reuse, 0x4, R196 ;  /* 0x000000040d0a7825 */ /* 0x040fe200078e02c4 */
[----:B------:R-:W-:Y:S01]  /*1d720*/  ISETP.GE.AND P3, PT, R0, UR14, PT ;  /* 0x0000000e00007c0c */ /* 0x000fe2000bf66270 */
[----:B------:R1:W-:Y:S01]  /*1d730*/  @P1 STG.E desc[UR22][R6.64], R168 ;  /* 0x000000a806001986 */ /* 0x0003e2000c101916 */
[----:B------:R-:W2:Y:S01]  /*1d740*/  LDCU UR34, c[0x0][0x398] ;  /* 0x00007300ff2277ac */ /* 0x000ea20008000800 */
[----:B------:R-:W-:-:S02]  /*1d750*/  IADD3 R13, PT, PT, R13, UR32, RZ ;  /* 0x000000200d0d7c10 */ /* 0x000fc4000fffe0ff */
[----:B------:R-:W-:Y:S01]  /*1d760*/  @P5 STG.E desc[UR22][R10.64], R40 ;  /* 0x000000280a005986 */ /* 0x000fe2000c101916 */
[----:B------:R-:W2:Y:S01]  /*1d770*/  LDCU UR4, c[0x0][0x39c] ;  /* 0x00007380ff0477ac */ /* 0x000ea20008000800 */
[----:B----4-:R-:W-:Y:S02]  /*1d780*/  ISETP.LT.AND P4, PT, R200, UR26, !P4 ;  /* 0x0000001ac8007c0c */ /* 0x010fe4000e781270 */
[----:B------:R-:W-:Y:S01]  /*1d790*/  ISETP.LT.AND P5, PT, R199, UR20, !P3 ;  /* 0x00000014c7007c0c */ /* 0x000fe2000dfa1270 */
[----:B------:R-:W4:Y:S01]  /*1d7a0*/  LDCU UR8, c[0x0][0x39c] ;  /* 0x00007380ff0877ac */ /* 0x000f220008000800 */
[----:B------:R-:W-:Y:S02]  /*1d7b0*/  IADD3 R0, PT, PT, R198, 0x67, RZ ;  /* 0x00000067c6007810 */ /* 0x000fe40007ffe0ff */
[----:B------:R-:W-:Y:S01]  /*1d7c0*/  ISETP.LT.AND P3, PT, R200, UR36, !P3 ;  /* 0x00000024c8007c0c */ /* 0x000fe2000df61270 */
[C---:B-1----:R-:W-:Y:S01]  /*1d7d0*/  IMAD.WIDE R4, R13.reuse, 0x4, R2 ;  /* 0x000000040d047825 */ /* 0x042fe200078e0202 */
[----:B------:R-:W-:Y:S01]  /*1d7e0*/  ISETP.GE.AND P0, PT, R0, UR6, PT ;  /* 0x0000000600007c0c */ /* 0x000fe2000bf06270 */
[----:B------:R-:W1:Y:S02]  /*1d7f0*/  LDCU UR6, c[0x0][0x39c] ;  /* 0x00007380ff0677ac */ /* 0x000e640008000800 */
[----:B------:R-:W-:-:S02]  /*1d800*/  VIADD R15, R13, UR32 ;  /* 0x000000200d0f7c36 */ /* 0x000fc40008000000 */
[----:B------:R-:W-:Y:S01]  /*1d810*/  VIADD R0, R198, 0x68 ;  /* 0x00000068c6007836 */ /* 0x000fe20000000000 */
[----:B------:R-:W1:Y:S01]  /*1d820*/  LDCU UR35, c[0x0][0x398] ;  /* 0x00007300ff2377ac */ /* 0x000e620008000800 */
[----:B------:R-:W-:Y:S01]  /*1d830*/  IMAD.WIDE R6, R13, 0x4, R196 ;  /* 0x000000040d067825 */ /* 0x000fe200078e02c4 */
[----:B------:R2:W-:Y:S01]  /*1d840*/  @P2 STG.E desc[UR22][R4.64], R169 ;  /* 0x000000a904002986 */ /* 0x0005e2000c101916 */
[----:B------:R-:W1:Y:S02]  /*1d850*/  LDCU UR37, c[0x0][0x398] ;  /* 0x00007300ff2577ac */ /* 0x000e640008000800 */
[----:B------:R-:W-:Y:S01]  /*1d860*/  IMAD.WIDE R8, R15, 0x4, R2 ;  /* 0x000000040f087825 */ /* 0x000fe200078e0202 */
[----:B-----5:R-:W-:Y:S01]  /*1d870*/  ISETP.GE.AND P6, PT, R0, UR10, PT ;  /* 0x0000000a00007c0c */ /* 0x020fe2000bfc6270 */
[----:B------:R5:W-:Y:S01]  /*1d880*/  @P4 STG.E desc[UR22][R6.64], R41 ;  /* 0x0000002906004986 */ /* 0x000be2000c101916 */
[----:B------:R-:W1:Y:S01]  /*1d890*/  LDCU UR14, c[0x0][0x398] ;  /* 0x00007300ff0e77ac */ /* 0x000e620008000800 */
[----:B------:R-:W-:-:S02]  /*1d8a0*/  VIADD R0, R198, 0x69 ;  /* 0x00000069c6007836 */ /* 0x000fc40000000000 */
[----:B------:R1:W-:Y:S01]  /*1d8b0*/  @P5 STG.E desc[UR22][R8.64], R170 ;  /* 0x000000aa08005986 */ /* 0x0003e2000c101916 */
[----:B------:R-:W1:Y:S01]  /*1d8c0*/  LDCU UR28, c[0x0][0x398] ;  /* 0x00007300ff1c77ac */ /* 0x000e620008000800 */
[----:B--2---:R-:W-:Y:S01]  /*1d8d0*/  IMAD.WIDE R4, R15, 0x4, R196 ;  /* 0x000000040f047825 */ /* 0x004fe200078e02c4 */
[----:B------:R-:W-:Y:S01]  /*1d8e0*/  ISETP.LT.AND P5, PT, R199, UR30, !P0 ;  /* 0x0000001ec7007c0c */ /* 0x000fe2000c7a1270 */
[----:B------:R-:W2:Y:S01]  /*1d8f0*/  LDCU UR10, c[0x0][0x39c] ;  /* 0x00007380ff0a77ac */ /* 0x000ea20008000800 */
[----:B------:R-:W-:Y:S01]  /*1d900*/  ISETP.LT.AND P0, PT, R200, UR12, !P0 ;  /* 0x0000000cc8007c0c */ /* 0x000fe2000c701270 */
[----:B------:R-:W-:Y:S01]  /*1d910*/  VIADD R15, R15, UR32 ;  /* 0x000000200f0f7c36 */ /* 0x000fe20008000000 */
[----:B------:R1:W-:Y:S01]  /*1d920*/  @P3 STG.E desc[UR22][R4.64], R42 ;  /* 0x0000002a04003986 */ /* 0x0003e2000c101916 */
[----:B---3--:R-:W-:Y:S01]  /*1d930*/  ISETP.LT.AND P3, PT, R199, UR16, !P6 ;  /* 0x00000010c7007c0c */ /* 0x008fe2000f761270 */
[----:B------:R-:W3:Y:S01]  /*1d940*/  LDCU UR18, c[0x0][0x398] ;  /* 0x00007300ff1277ac */ /* 0x000ee20008000800 */
[----:B------:R-:W-:Y:S01]  /*1d950*/  ISETP.GE.AND P1, PT, R0, UR4, PT ;  /* 0x0000000400007c0c */ /* 0x000fe2000bf26270 */
[----:B------:R-:W-:Y:S01]  /*1d960*/  VIADD R0, R198, 0x6a ;  /* 0x0000006ac6007836 */ /* 0x000fe20000000000 */
[----:B------:R-:W-:Y:S01]  /*1d970*/  ISETP.LT.AND P6, PT, R200, UR34, !P6 ;  /* 0x00000022c8007c0c */ /* 0x000fe2000f7c1270 */
[C---:B------:R-:W-:Y:S01]  /*1d980*/  VIADD R13, R15.reuse, UR32 ;  /* 0x000000200f0d7c36 */ /* 0x040fe20008000000 */
[----:B------:R-:W2:Y:S01]  /*1d990*/  LDCU UR4, c[0x0][0x39c] ;  /* 0x00007380ff0477ac */ /* 0x000ea20008000800 */
[----:B-----5:R-:W-:Y:S01]  /*1d9a0*/  IMAD.WIDE R6, R15, 0x4, R2 ;  /* 0x000000040f067825 */ /* 0x020fe200078e0202 */
[----:B----4-:R-:W-:-:S02]  /*1d9b0*/  ISETP.GE.AND P2, PT, R0, UR8, PT ;  /* 0x0000000800007c0c */ /* 0x010fc4000bf46270 */
[----:B------:R-:W-:Y:S01]  /*1d9c0*/  IADD3 R0, PT, PT, R198, 0x6b, RZ ;  /* 0x0000006bc6007810 */ /* 0x000fe20007ffe0ff */
[----:B-1----:R-:W-:Y:S01]  /*1d9d0*/  IMAD.WIDE R8, R15, 0x4, R196 ;  /* 0x000000040f087825 */ /* 0x002fe200078e02c4 */
[----:B------:R1:W-:Y:S01]  /*1d9e0*/  @P5 STG.E desc[UR22][R6.64], R171 ;  /* 0x000000ab06005986 */ /* 0x0003e2000c101916 */
[----:B------:R-:W4:Y:S02]  /*1d9f0*/  LDCU UR15, c[0x0][0x398] ;  /* 0x00007300ff0f77ac */ /* 0x000f240008000800 */
[C---:B------:R-:W-:Y:S01]  /*1da00*/  IMAD.WIDE R4, R13.reuse, 0x4, R2 ;  /* 0x000000040d047825 */ /* 0x040fe200078e0202 */
[----:B------:R-:W-:Y:S01]  /*1da10*/  ISETP.GE.AND P4, PT, R0, UR6, PT ;  /* 0x0000000600007c0c */ /* 0x000fe2000bf86270 */
[----:B------:R-:W5:Y:S02]  /*1da20*/  LDCU UR20, c[0x0][0x398] ;  /* 0x00007300ff1477ac */ /* 0x000f640008000800 */
[----:B------:R-:W-:Y:S01]  /*1da30*/  IMAD.WIDE R10, R13, 0x4, R196 ;  /* 0x000000040d0a7825 */ /* 0x000fe200078e02c4 */
[----:B------:R-:W-:Y:S01]  /*1da40*/  @P0 STG.E desc[UR22][R8.64], R43 ;  /* 0x0000002b08000986 */ /* 0x000fe2000c101916 */
[----:B------:R-:W-:Y:S01]  /*1da50*/  ISETP.LT.AND P0, PT, R199, UR35, !P1 ;  /* 0x00000023c7007c0c */ /* 0x000fe2000cf01270 */
[----:B------:R-:W3:Y:S01]  /*1da60*/  LDCU UR6, c[0x0][0x39c] ;  /* 0x00007380ff0677ac */ /* 0x000ee20008000800 */
[----:B------:R-:W-:Y:S01]  /*1da70*/  VIADD R0, R198, 0x6c ;  /* 0x0000006cc6007836 */ /* 0x000fe20000000000 */
[----:B------:R1:W-:Y:S01]  /*1da80*/  @P3 STG.E desc[UR22][R4.64], R172 ;  /* 0x000000ac04003986 */ /* 0x0003e2000c101916 */
[----:B------:R-:W-:Y:S01]  /*1da90*/  IADD3 R13, PT, PT, R13, UR32, RZ ;  /* 0x000000200d0d7c10 */ /* 0x000fe2000fffe0ff */
[----:B------:R-:W3:Y:S01]  /*1daa0*/  LDCU UR24, c[0x0][0x398] ;  /* 0x00007300ff1877ac */ /* 0x000ee20008000800 */
[----:B------:R-:W-:Y:S01]  /*1dab0*/  ISETP.LT.AND P3, PT, R200, UR37, !P1 ;  /* 0x00000025c8007c0c */ /* 0x000fe2000cf61270 */
[----:B------:R-:W-:Y:S01]  /*1dac0*/  @P6 STG.E desc[UR22][R10.64], R44 ;  /* 0x0000002c0a006986 */ /* 0x000fe2000c101916 */
[----:B------:R-:W-:Y:S01]  /*1dad0*/  ISETP.LT.AND P6, PT, R199, UR14, !P2 ;  /* 0x0000000ec7007c0c */ /* 0x000fe2000d7c1270 */
[----:B------:R-:W3:Y:S01]  /*1dae0*/  LDCU UR8, c[0x0][0x39c] ;  /* 0x00007380ff0877ac */ /* 0x000ee20008000800 */
[----:B--2---:R-:W-:Y:S01]  /*1daf0*/  ISETP.GE.AND P5, PT, R0, UR10, PT ;  /* 0x0000000a00007c0c */ /* 0x004fe2000bfa6270 */
[----:B------:R-:W-:-:S02]  /*1db00*/  VIADD R0, R198, 0x6d ;  /* 0x0000006dc6007836 */ /* 0x000fc40000000000 */
[C---:B------:R-:W-:Y:S01]  /*1db10*/  VIADD R15, R13.reuse, UR32 ;  /* 0x000000200d0f7c36 */ /* 0x040fe20008000000 */
[----:B------:R-:W-:Y:S01]  /*1db20*/  ISETP.LT.AND P2, PT, R200, UR28, !P2 ;  /* 0x0000001cc8007c0c */ /* 0x000fe2000d741270 */
[C---:B-1----:R-:W-:Y:S01]  /*1db30*/  IMAD.WIDE R6, R13.reuse, 0x4, R2 ;  /* 0x000000040d067825 */ /* 0x042fe200078e0202 */
[----:B------:R-:W-:Y:S01]  /*1db40*/  ISETP.GE.AND P1, PT, R0, UR4, PT ;  /* 0x0000000400007c0c */ /* 0x000fe2000bf26270 */
[----:B------:R-:W1:Y:S02]  /*1db50*/  LDCU UR4, c[0x0][0x39c] ;  /* 0x00007380ff0477ac */ /* 0x000e640008000800 */
[----:B------:R-:W-:Y:S01]  /*1db60*/  IMAD.WIDE R4, R13, 0x4, R196 ;  /* 0x000000040d047825 */ /* 0x000fe200078e02c4 */
[----:B------:R2:W-:Y:S01]  /*1db70*/  @P0 STG.E desc[UR22][R6.64], R173 ;  /* 0x000000ad06000986 */ /* 0x0005e2000c101916 */
[----:B------:R-:W1:Y:S02]  /*1db80*/  LDCU UR26, c[0x0][0x398] ;  /* 0x00007300ff1a77ac */ /* 0x000e640008000800 */
[----:B------:R-:W-:Y:S01]  /*1db90*/  IMAD.WIDE R8, R15, 0x4, R2 ;  /* 0x000000040f087825 */ /* 0x000fe200078e0202 */
[----:B------:R1:W-:Y:S01]  /*1dba0*/  @P3 STG.E desc[UR22][R4.64], R45 ;  /* 0x0000002d04003986 */ /* 0x0003e2000c101916 */
[----:B------:R-:W1:Y:S02]  /*1dbb0*/  LDCU UR30, c[0x0][0x398] ;  /* 0x00007300ff1e77ac */ /* 0x000e640008000800 */
[----:B------:R-:W-:Y:S01]  /*1dbc0*/  VIADD R0, R198, 0x6e ;  /* 0x0000006ec6007836 */ /* 0x000fe20000000000 */
[----:B------:R1:W-:Y:S01]  /*1dbd0*/  @P6 STG.E desc[UR22][R8.64], R174 ;  /* 0x000000ae08006986 */ /* 0x0003e2000c101916 */
[----:B---3--:R-:W-:Y:S01]  /*1dbe0*/  ISETP.LT.AND P6, PT, R199, UR18, !P4 ;  /* 0x00000012c7007c0c */ /* 0x008fe2000e7c1270 */
[----:B------:R-:W3:Y:S01]  /*1dbf0*/  LDCU UR10, c[0x0][0x398] ;  /* 0x00007300ff0a77ac */ /* 0x000ee20008000800 */
[C---:B--2---:R-:W-:Y:S01]  /*1dc00*/  IMAD.WIDE R6, R15.reuse, 0x4, R196 ;  /* 0x000000040f067825 */ /* 0x044fe200078e02c4 */
[----:B------:R-:W-:Y:S01]  /*1dc10*/  ISETP.GE.AND P0, PT, R0, UR6, PT ;  /* 0x0000000600007c0c */ /* 0x000fe2000bf06270 */
[----:B------:R-:W2:Y:S01]  /*1dc20*/  LDCU UR12, c[0x0][0x398] ;  /* 0x00007300ff0c77ac */ /* 0x000ea20008000800 */
[----:B------:R-:W-:Y:S01]  /*1dc30*/  IADD3 R0, PT, PT, R198, 0x6f, RZ ;  /* 0x0000006fc6007810 */ /* 0x000fe20007ffe0ff */
[----:B------:R-:W-:Y:S01]  /*1dc40*/  VIADD R15, R15, UR32 ;  /* 0x000000200f0f7c36 */ /* 0x000fe20008000000 */
[----:B----4-:R-:W-:Y:S01]  /*1dc50*/  ISETP.LT.AND P4, PT, R200, UR15, !P4 ;  /* 0x0000000fc8007c0c */ /* 0x010fe2000e781270 */
[----:B------:R4:W-:Y:S01]  /*1dc60*/  @P2 STG.E desc[UR22][R6.64], R46 ;  /* 0x0000002e06002986 */ /* 0x0009e2000c101916 */
[----:B-----5:R-:W-:Y:S01]  /*1dc70*/  ISETP.LT.AND P2, PT, R199, UR20, !P5 ;  /* 0x00000014c7007c0c */ /* 0x020fe2000ef41270 */
[----:B-1----:R-:W-:Y:S01]  /*1dc80*/  IMAD.WIDE R4, R15, 0x4, R2 ;  /* 0x000000040f047825 */ /* 0x002fe200078e0202 */
[----:B------:R-:W-:Y:S01]  /*1dc90*/  ISETP.GE.AND P3, PT, R0, UR8, PT ;  /* 0x0000000800007c0c */ /* 0x000fe2000bf66270 */
[----:B------:R-:W1:Y:S01]  /*1dca0*/  LDCU UR6, c[0x0][0x39c] ;  /* 0x00007380ff0677ac */ /* 0x000e620008000800 */
[----:B------:R-:W-:Y:S01]  /*1dcb0*/  ISETP.LT.AND P5, PT, R200, UR24, !P5 ;  /* 0x00000018c8007c0c */ /* 0x000fe2000efa1270 */
[----:B------:R-:W-:-:S02]  /*1dcc0*/  VIADD R0, R198, 0x70 ;  /* 0x00000070c6007836 */ /* 0x000fc40000000000 */
[C---:B------:R-:W-:Y:S01]  /*1dcd0*/  VIADD R13, R15.reuse, UR32 ;  /* 0x000000200f0d7c36 */ /* 0x040fe20008000000 */
[----:B------:R5:W-:Y:S01]  /*1dce0*/  @P6 STG.E desc[UR22][R4.64], R175 ;  /* 0x000000af04006986 */ /* 0x000be2000c101916 */
[----:B------:R-:W-:Y:S01]  /*1dcf0*/  IMAD.WIDE R8, R15, 0x4, R196 ;  /* 0x000000040f087825 */ /* 0x000fe200078e02c4 */
[----:B------:R-:W-:Y:S01]  /*1dd00*/  ISETP.GE.AND P6, PT, R0, UR4, PT ;  /* 0x0000000400007c0c */ /* 0x000fe2000bfc6270 */
[----:B------:R-:W1:Y:S02]  /*1dd10*/  LDCU UR4, c[0x0][0x39c] ;  /* 0x00007380ff0477ac */ /* 0x000e640008000800 */
[C---:B----4-:R-:W-:Y:S01]  /*1dd20*/  IMAD.WIDE R6, R13.reuse, 0x4, R2 ;  /* 0x000000040d067825 */ /* 0x050fe200078e0202 */
[----:B------:R-:W-:Y:S01]  /*1dd30*/  @P4 STG.E desc[UR22][R8.64], R47 ;  /* 0x0000002f08004986 */ /* 0x000fe2000c101916 */
[----:B------:R-:W4:Y:S02]  /*1dd40*/  LDCU UR14, c[0x0][0x398] ;  /* 0x00007300ff0e77ac */ /* 0x000f240008000800 */
[----:B------:R-:W-:Y:S01]  /*1dd50*/  IMAD.WIDE R10, R13, 0x4, R196 ;  /* 0x000000040d0a7825 */ /* 0x000fe200078e02c4 */
[----:B------:R-:W-:Y:S01]  /*1dd60*/  ISETP.LT.AND P4, PT, R199, UR26, !P1 ;  /* 0x0000001ac7007c0c */ /* 0x000fe2000cf81270 */
[----:B------:R-:W4:Y:S01]  /*1dd70*/  LDCU UR16, c[0x0][0x398] ;  /* 0x00007300ff1077ac */ /* 0x000f220008000800 */
[----:B------:R1:W-:Y:S01]  /*1dd80*/  @P2 STG.E desc[UR22][R6.64], R176 ;  /* 0x000000b006002986 */ /* 0x0003e2000c101916 */
[----:B------:R-:W-:Y:S01]  /*1dd90*/  IADD3 R13, PT, PT, R13, UR32, RZ ;  /* 0x000000200d0d7c10 */ /* 0x000fe2000fffe0ff */
[----:B------:R-:W-:Y:S01]  /*1dda0*/  VIADD R0, R198, 0x71 ;  /* 0x00000071c6007836 */ /* 0x000fe20000000000 */
[C---:B------:R-:W-:Y:S01]  /*1ddb0*/  ISETP.LT.AND P1, PT, R200.reuse, UR30, !P1 ;  /* 0x0000001ec8007c0c */ /* 0x040fe2000cf21270 */
[----:B------:R-:W-:Y:S01]  /*1ddc0*/  @P5 STG.E desc[UR22][R10.64], R48 ;  /* 0x000000300a005986 */ /* 0x000fe2000c101916 */
[----:B------:R-:W4:Y:S01]  /*1ddd0*/  LDCU UR28, c[0x0][0x398] ;  /* 0x00007300ff1c77ac */ /* 0x000f220008000800 */
[----:B---3--:R-:W-:Y:S01]  /*1dde0*/  ISETP.LT.AND P5, PT, R199, UR10, !P0 ;  /* 0x0000000ac7007c0c */ /* 0x008fe2000c7a1270 */
[----:B------:R-:W3:Y:S01]  /*1ddf0*/  LDCU UR18, c[0x0][0x398] ;  /* 0x00007300ff1277ac */ /* 0x000ee20008000800 */
[C---:B------:R-:W-:Y:S01]  /*1de00*/  VIADD R15, R13.reuse, UR32 ;  /* 0x000000200d0f7c36 */ /* 0x040fe20008000000 */
[----:B--2---:R-:W-:Y:S01]  /*1de10*/  ISETP.LT.AND P0, PT, R200, UR12, !P0 ;  /* 0x0000000cc8007c0c */ /* 0x004fe2000c701270 */
[----:B-----5:R-:W-:Y:S01]  /*1de20*/  IMAD.WIDE R4, R13, 0x4, R2 ;  /* 0x000000040d047825 */ /* 0x020fe200078e0202 */
[----:B-1----:R-:W-:Y:S01]  /*1de30*/  ISETP.GE.AND P2, PT, R0, UR6, PT ;  /* 0x0000000600007c0c */ /* 0x002fe2000bf46270 */
[----:B------:R-:W1:Y:S02]  /*1de40*/  LDCU UR8, c[0x0][0x39c] ;  /* 0x00007380ff0877ac */ /* 0x000e640008000800 */
[----:B------:R-:W-:-:S02]  /*1de50*/  VIADD R0, R198, 0x72 ;  /* 0x00000072c6007836 */ /* 0x000fc40000000000 */
[----:B------:R-:W-:Y:S01]  /*1de60*/  IMAD.WIDE R6, R13, 0x4, R196 ;  /* 0x000000040d067825 */ /* 0x000fe200078e02c4 */
[----:B------:R2:W-:Y:S01]  /*1de70*/  @P4 STG.E desc[UR22][R4.64], R177 ;  /* 0x000000b104004986 */ /* 0x0005e2000c101916 */
[----:B------:R-:W5:Y:S02]  /*1de80*/  LDCU UR15, c[0x0][0x398] ;  /* 0x00007300ff0f77ac */ /* 0x000f640008000800 */
[C---:B------:R-:W-:Y:S01]  /*1de90*/  IMAD.WIDE R8, R15.reuse, 0x4, R2 ;  /* 0x000000040f087825 */ /* 0x040fe200078e0202 */
[----:B------:R-:W-:Y:S01]  /*1dea0*/  ISETP.GE.AND P4, PT, R0, UR4, PT ;  /* 0x0000000400007c0c */ /* 0x000fe2000bf86270 */
[----:B------:R-:W1:Y:S01]  /*1deb0*/  LDCU UR4, c[0x0][0x39c] ;  /* 0x00007380ff0477ac */ /* 0x000e620008000800 */
[----:B------:R1:W-:Y:S01]  /*1dec0*/  @P1 STG.E desc[UR22][R6.64], R49 ;  /* 0x0000003106001986 */ /* 0x0003e2000c101916 */
[----:B------:R-:W5:Y:S03]  /*1ded0*/  LDCU UR10, c[0x0][0x398] ;  /* 0x00007300ff0a77ac */ /* 0x000f660008000800 */
[----:B------:R1:W-:Y:S01]  /*1dee0*/  @P5 STG.E desc[UR22][R8.64], R178 ;  /* 0x000000b208005986 */ /* 0x0003e2000c101916 */
[----:B--2---:R-:W-:Y:S01]  /*1def0*/  IMAD.WIDE R4, R15, 0x4, R196 ;  /* 0x000000040f047825 */ /* 0x004fe200078e02c4 */
[----:B----4-:R-:W-:Y:S01]  /*1df00*/  ISETP.LT.AND P5, PT, R199, UR14, !P3 ;  /* 0x0000000ec7007c0c */ /* 0x010fe2000dfa1270 */
[----:B------:R-:W2:Y:S01]  /*1df10*/  LDCU UR6, c[0x0][0x398] ;  /* 0x00007300ff0677ac */ /* 0x000ea20008000800 */
[----:B------:R-:W-:Y:S01]  /*1df20*/  ISETP.LT.AND P3, PT, R200, UR16, !P3 ;  /* 0x00000010c8007c0c */ /* 0x000fe2000df61270 */
[----:B------:R-:W-:Y:S01]  /*1df30*/  VIADD R15, R15, UR32 ;  /* 0x000000200f0f7c36 */ /* 0x000fe20008000000 */
[----:B------:R4:W-:Y:S01]  /*1df40*/  @P0 STG.E desc[UR22][R4.64], R50 ;  /* 0x0000003204000986 */ /* 0x0009e2000c101916 */
[----:B------:R-:W2:Y:S01]  /*1df50*/  LDCU UR12, c[0x0][0x398] ;  /* 0x00007300ff0c77ac */ /* 0x000ea20008000800 */
[----:B------:R-:W-:-:S02]  /*1df60*/  ISETP.LT.AND P0, PT, R199, UR28, !P6 ;  /* 0x0000001cc7007c0c */ /* 0x000fc4000f701270 */
[----:B---3--:R-:W-:Y:S02]  /*1df70*/  ISETP.LT.AND P6, PT, R200, UR18, !P6 ;  /* 0x00000012c8007c0c */ /* 0x008fe4000f7c1270 */
[----:B------:R-:W-:Y:S01]  /*1df80*/  IADD3 R0, PT, PT, R198, 0x73, RZ ;  /* 0x00000073c6007810 */ /* 0x000fe20007ffe0ff */
[C---:B-1----:R-:W-:Y:S01]  /*1df90*/  IMAD.WIDE R6, R15.reuse, 0x4, R2 ;  /* 0x000000040f067825 */ /* 0x042fe200078e0202 */
[----:B------:R-:W1:Y:S03]  /*1dfa0*/  LDCU UR14, c[0x0][0x398] ;  /* 0x00007300ff0e77ac */ /* 0x000e660008000800 */
[C---:B------:R-:W-:Y:S01]  /*1dfb0*/  VIADD R13, R15.reuse, UR32 ;  /* 0x000000200f0d7c36 */ /* 0x040fe20008000000 */
[----:B------:R-:W-:Y:S01]  /*1dfc0*/  ISETP.GE.AND P1, PT, R0, UR8, PT ;  /* 0x0000000800007c0c */ /* 0x000fe2000bf26270 */
[----:B------:R-:W-:Y:S01]  /*1dfd0*/  IMAD.WIDE R8, R15, 0x4, R196 ;  /* 0x000000040f087825 */ /* 0x000fe200078e02c4 */
[----:B------:R3:W-:Y:S01]  /*1dfe0*/  @P5 STG.E desc[UR22][R6.64], R179 ;  /* 0x000000b306005986 */ /* 0x0007e2000c101916 */
[----:B------:R-:W1:Y:S02]  /*1dff0*/  LDCU UR8, c[0x0][0x398] ;  /* 0x00007300ff0877ac */ /* 0x000e640008000800 */
[----:B------:R-:W-:-:S02]  /*1e000*/  VIADD R0, R198, 0x74 ;  /* 0x00000074c6007836 */ /* 0x000fc40000000000 */
[----:B----4-:R-:W-:Y:S01]  /*1e010*/  IMAD.WIDE R4, R13, 0x4, R2 ;  /* 0x000000040d047825 */ /* 0x010fe200078e0202 */
[----:B------:R-:W-:Y:S01]  /*1e020*/  @P3 STG.E desc[UR22][R8.64], R51 ;  /* 0x0000003308003986 */ /* 0x000fe2000c101916 */
[----:B-----5:R-:W-:Y:S01]  /*1e030*/  ISETP.LT.AND P3, PT, R199, UR15, !P2 ;  /* 0x0000000fc7007c0c */ /* 0x020fe2000d761270 */
[----:B------:R-:W4:Y:S01]  /*1e040*/  LDCU UR15, c[0x0][0x398] ;  /* 0x00007300ff0f77ac */ /* 0x000f220008000800 */
[C---:B------:R-:W-:Y:S01]  /*1e050*/  IMAD.WIDE R10, R13.reuse, 0x4, R196 ;  /* 0x000000040d0a7825 */ /* 0x040fe200078e02c4 */
[----:B------:R-:W-:Y:S01]  /*1e060*/  ISETP.GE.AND P5, PT, R0, UR4, PT ;  /* 0x0000000400007c0c */ /* 0x000fe2000bfa6270 */
[----:B------:R5:W-:Y:S01]  /*1e070*/  @P0 STG.E desc[UR22][R4.64], R180 ;  /* 0x000000b404000986 */ /* 0x000be2000c101916 */
[----:B------:R-:W1:Y:S01]  /*1e080*/  LDCU UR4, c[0x0][0x398] ;  /* 0x00007300ff0477ac */ /* 0x000e620008000800 */
[----:B------:R-:W-:Y:S02]  /*1e090*/  IADD3 R13, PT, PT, R13, UR32, RZ ;  /* 0x000000200d0d7c10 */ /* 0x000fe4000fffe0ff */
[----:B------:R-:W-:Y:S01]  /*1e0a0*/  @P6 STG.E desc[UR22][R10.64], R52 ;  /* 0x000000340a006986 */ /* 0x000fe2000c101916 */
[----:B------:R-:W-:Y:S01]  /*1e0b0*/  ISETP.LT.AND P2, PT, R200, UR10, !P2 ;  /* 0x0000000ac8007c0c */ /* 0x000fe2000d741270 */
[----:B------:R-:W-:Y:S01]  /*1e0c0*/  VIADD R0, R198, 0x75 ;  /* 0x00000075c6007836 */ /* 0x000fe20000000000 */
[----:B--2---:R-:W-:Y:S01]  /*1e0d0*/  ISETP.LT.AND P6, PT, R199, UR6, !P4 ;  /* 0x00000006c7007c0c */ /* 0x004fe2000e7c1270 */
[C---:B---3--:R-:W-:Y:S01]  /*1e0e0*/  IMAD.WIDE R6, R13.reuse, 0x4, R2 ;  /* 0x000000040d067825 */ /* 0x048fe200078e0202 */
[----:B------:R-:W-:Y:S01]  /*1e0f0*/  ISETP.LT.AND P4, PT, R200, UR12, !P4 ;  /* 0x0000000cc8007c0c */ /* 0x000fe2000e781270 */
[----:B------:R-:W2:Y:S02]  /*1e100*/  LDCU UR16, c[0x0][0x398] ;  /* 0x00007300ff1077ac */ /* 0x000ea40008000800 */
[----:B------:R-:W-:-:S02]  /*1e110*/  VIADD R15, R13, UR32 ;  /* 0x000000200d0f7c36 */ /* 0x000fc40008000000 */
[----:B-----5:R-:W-:Y:S01]  /*1e120*/  IMAD.WIDE R4, R13, 0x4, R196 ;  /* 0x000000040d047825 */ /* 0x020fe200078e02c4 */
[----:B------:R3:W-:Y:S01]  /*1e130*/  @P3 STG.E desc[UR22][R6.64], R181 ;  /* 0x000000b506003986 */ /* 0x0007e2000c101916 */
[----:B------:R-:W5:Y:S02]  /*1e140*/  LDCU UR6, c[0x0][0x398] ;  /* 0x00007300ff0677ac */ /* 0x000f640008000800 */
[C---:B------:R-:W-:Y:S01]  /*1e150*/  IMAD.WIDE R8, R15.reuse, 0x4, R2 ;  /* 0x000000040f087825 */ /* 0x040fe200078e0202 */
[----:B------:R2:W-:Y:S01]  /*1e160*/  @P2 STG.E desc[UR22][R4.64], R53 ;  /* 0x0000003504002986 */ /* 0x0005e2000c101916 */
[----:B------:R-:W-:Y:S01]  /*1e170*/  ISETP.GE.AND P0, PT, R0, UR5, PT ;  /* 0x0000000500007c0c */ /* 0x000fe2000bf06270 */
[----:B------:R-:W5:Y:S02]  /*1e180*/  LDCU UR5, c[0x0][0x398] ;  /* 0x00007300ff0577ac */ /* 0x000f640008000800 */
[----:B------:R2:W-:Y:S01]  /*1e190*/  @P6 STG.E desc[UR22][R8.64], R182 ;  /* 0x000000b608006986 */ /* 0x0005e2000c101916 */
[----:B------:R-:W5:Y:S01]  /*1e1a0*/  LDCU UR10, c[0x0][0x398] ;  /* 0x00007300ff0a77ac */ /* 0x000f620008000800 */
[----:B---3--:R-:W-:Y:S01]  /*1e1b0*/  IMAD.WIDE R6, R15, 0x4, R196 ;  /* 0x000000040f067825 */ /* 0x008fe200078e02c4 */
[----:B-1----:R-:W-:Y:S01]  /*1e1c0*/  ISETP.LT.AND P6, PT, R199, UR8, !P1 ;  /* 0x00000008c7007c0c */ /* 0x002fe2000cfc1270 */
[----:B------:R-:W1:Y:S01]  /*1e1d0*/  LDCU UR12, c[0x0][0x398] ;  /* 0x00007300ff0c77ac */ /* 0x000e620008000800 */
[----:B------:R-:W-:Y:S01]  /*1e1e0*/  ISETP.LT.AND P1, PT, R200, UR14, !P1 ;  /* 0x0000000ec8007c0c */ /* 0x000fe2000cf21270 */
[----:B------:R-:W-:Y:S01]  /*1e1f0*/  VIADD R15, R15, UR32 ;  /* 0x000000200f0f7c36 */ /* 0x000fe20008000000 */
[----:B------:R3:W-:Y:S01]  /*1e200*/  @P4 STG.E desc[UR22][R6.64], R54 ;  /* 0x0000003606004986 */ /* 0x0007e2000c101916 */
[----:B------:R-:W-:Y:S01]  /*1e210*/  ISETP.LT.AND P4, PT, R199, UR4, !P5 ;  /* 0x00000004c7007c0c */ /* 0x000fe2000ef81270 */
[----:B------:R-:W-:Y:S01]  /*1e220*/  VIADD R0, R198, 0x76 ;  /* 0x00000076c6007836 */ /* 0x000fe20000000000 */
[----:B----4-:R-:W-:Y:S01]  /*1e230*/  ISETP.LT.AND P5, PT, R200, UR15, !P5 ;  /* 0x0000000fc8007c0c */ /* 0x010fe2000efa1270 */
[C---:B------:R-:W-:Y:S01]  /*1e240*/  VIADD R13, R15.reuse, UR32 ;  /* 0x000000200f0d7c36 */ /* 0x040fe20008000000 */
[----:B------:R-:W4:Y:S01]  /*1e250*/  LDCU UR8, c[0x0][0x398] ;  /* 0x00007300ff0877ac */ /* 0x000f220008000800 */
[----:B--2---:R-:W-:Y:S01]  /*1e260*/  IMAD.WIDE R4, R15, 0x4, R2 ;  /* 0x000000040f047825 */ /* 0x004fe200078e0202 */
[----:B------:R-:W-:-:S02]  /*1e270*/  ISETP.GE.AND P3, PT, R0, UR31, PT ;  /* 0x0000001f00007c0c */ /* 0x000fc4000bf66270 */
[----:B------:R-:W-:Y:S01]  /*1e280*/  IADD3 R0, PT, PT, R198, 0x77, RZ ;  /* 0x00000077c6007810 */ /* 0x000fe20007ffe0ff */
[----:B------:R-:W-:Y:S01]  /*1e290*/  IMAD.WIDE R8, R15, 0x4, R196 ;  /* 0x000000040f087825 */ /* 0x000fe200078e02c4 */
[----:B------:R2:W-:Y:S01]  /*1e2a0*/  @P6 STG.E desc[UR22][R4.64], R183 ;  /* 0x000000b704006986 */ /* 0x0005e2000c101916 */
[----:B------:R-:W1:Y:S02]  /*1e2b0*/  LDCU UR4, c[0x0][0x398] ;  /* 0x00007300ff0477ac */ /* 0x000e640008000800 */
[C---:B---3--:R-:W-:Y:S01]  /*1e2c0*/  IMAD.WIDE R6, R13.reuse, 0x4, R2 ;  /* 0x000000040d067825 */ /* 0x048fe200078e0202 */
[----:B------:R-:W-:Y:S01]  /*1e2d0*/  ISETP.GE.AND P2, PT, R0, UR13, PT ;  /* 0x0000000d00007c0c */ /* 0x000fe2000bf46270 */
[----:B------:R-:W3:Y:S02]  /*1e2e0*/  LDCU UR13, c[0x0][0x398] ;  /* 0x00007300ff0d77ac */ /* 0x000ee40008000800 */
[----:B------:R-:W-:Y:S01]  /*1e2f0*/  IMAD.WIDE R10, R13, 0x4, R196 ;  /* 0x000000040d0a7825 */ /* 0x000fe200078e02c4 */
[----:B------:R-:W-:Y:S01]  /*1e300*/  @P1 STG.E desc[UR22][R8.64], R55 ;  /* 0x0000003708001986 */ /* 0x000fe2000c101916 */
[----:B------:R-:W-:Y:S01]  /*1e310*/  ISETP.LT.AND P1, PT, R199, UR16, !P0 ;  /* 0x00000010c7007c0c */ /* 0x000fe2000c721270 */
[----:B------:R-:W1:Y:S02]  /*1e320*/  LDCU UR14, c[0x0][0x398] ;  /* 0x00007300ff0e77ac */ /* 0x000e640008000800 */
[----:B------:R3:W-:Y:S01]  /*1e330*/  @P4 STG.E desc[UR22][R6.64], R184 ;  /* 0x000000b806004986 */ /* 0x0007e2000c101916 */
[----:B-----5:R-:W-:Y:S01]  /*1e340*/  ISETP.LT.AND P4, PT, R200, UR6, !P0 ;  /* 0x00000006c8007c0c */ /* 0x020fe2000c781270 */
[----:B------:R-:W-:Y:S01]  /*1e350*/  VIADD R0, R198, 0x78 ;  /* 0x00000078c6007836 */ /* 0x000fe20000000000 */
[----:B------:R-:W-:Y:S01]  /*1e360*/  IADD3 R13, PT, PT, R13, UR32, RZ ;  /* 0x000000200d0d7c10 */ /* 0x000fe2000fffe0ff */
[----:B------:R-:W-:Y:S01]  /*1e370*/  @P5 STG.E desc[UR22][R10.64], R56 ;  /* 0x000000380a005986 */ /* 0x000fe2000c101916 */
[----:B------:R-:W-:Y:S01]  /*1e380*/  ISETP.LT.AND P5, PT, R199, UR5, !P3 ;  /* 0x00000005c7007c0c */ /* 0x000fe2000dfa1270 */
[----:B------:R-:W5:Y:S02]  /*1e390*/  LDCU UR15, c[0x0][0x398] ;  /* 0x00007300ff0f77ac */ /* 0x000f640008000800 */
[----:B------:R-:W-:-:S02]  /*1e3a0*/  VIADD R15, R13, UR32 ;  /* 0x000000200d0f7c36 */ /* 0x000fc40008000000 */
[C---:B--2---:R-:W-:Y:S01]  /*1e3b0*/  IMAD.WIDE R4, R13.reuse, 0x4, R2 ;  /* 0x000000040d047825 */ /* 0x044fe200078e0202 */
[----:B------:R-:W-:Y:S01]  /*1e3c0*/  ISETP.GE.AND P6, PT, R0, UR29, PT ;  /* 0x0000001d00007c0c */ /* 0x000fe2000bfc6270 */
[----:B------:R-:W2:Y:S02]  /*1e3d0*/  LDCU UR5, c[0x0][0x398] ;  /* 0x00007300ff0577ac */ /* 0x000ea40008000800 */
[----:B---3--:R-:W-:Y:S01]  /*1e3e0*/  IMAD.WIDE R6, R13, 0x4, R196 ;  /* 0x000000040d067825 */ /* 0x008fe200078e02c4 */
[----:B------:R3:W-:Y:S01]  /*1e3f0*/  @P1 STG.E desc[UR22][R4.64], R185 ;  /* 0x000000b904001986 */ /* 0x0007e2000c101916 */
[----:B------:R-:W2:Y:S02]  /*1e400*/  LDCU UR6, c[0x0][0x398] ;  /* 0x00007300ff0677ac */ /* 0x000ea40008000800 */
[----:B------:R-:W-:Y:S01]  /*1e410*/  IMAD.WIDE R8, R15, 0x4, R2 ;  /* 0x000000040f087825 */ /* 0x000fe200078e0202 */
[----:B------:R-:W-:Y:S01]  /*1e420*/  ISETP.LT.AND P3, PT, R200, UR10, !P3 ;  /* 0x0000000ac8007c0c */ /* 0x000fe2000df61270 */
[----:B------:R2:W-:Y:S01]  /*1e430*/  @P4 STG.E desc[UR22][R6.64], R57 ;  /* 0x0000003906004986 */ /* 0x0005e2000c101916 */
[C---:B-1----:R-:W-:Y:S01]  /*1e440*/  ISETP.LT.AND P4, PT, R199.reuse, UR12, !P2 ;  /* 0x0000000cc7007c0c */ /* 0x042fe2000d781270 */
[----:B------:R-:W-:Y:S01]  /*1e450*/  VIADD R0, R198, 0x79 ;  /* 0x00000079c6007836 */ /* 0x000fe20000000000 */
[----:B----4-:R-:W-:Y:S01]  /*1e460*/  ISETP.LT.AND P2, PT, R200, UR8, !P2 ;  /* 0x00000008c8007c0c */ /* 0x010fe2000d741270 */
[----:B------:R1:W-:Y:S01]  /*1e470*/  @P5 STG.E desc[UR22][R8.64], R186 ;  /* 0x000000ba08005986 */ /* 0x0003e2000c101916 */
[----:B------:R-:W-:Y:S01]  /*1e480*/  ISETP.LT.AND P5, PT, R199, UR13, !P6 ;  /* 0x0000000dc7007c0c */ /* 0x000fe2000f7a1270 */
[----:B------:R-:W4:Y:S01]  /*1e490*/  LDCU UR10, c[0x0][0x398] ;  /* 0x00007300ff0a77ac */ /* 0x000f220008000800 */
[C---:B---3--:R-:W-:Y:S01]  /*1e4a0*/  IMAD.WIDE R4, R15.reuse, 0x4, R196 ;  /* 0x000000040f047825 */ /* 0x048fe200078e02c4 */
[----:B------:R-:W-:Y:S01]  /*1e4b0*/  ISETP.GE.AND P0, PT, R0, UR27, PT ;  /* 0x0000001b00007c0c */ /* 0x000fe2000bf06270 */
[----:B------:R-:W3:Y:S02]  /*1e4c0*/  LDCU UR8, c[0x0][0x398] ;  /* 0x00007300ff0877ac */ /* 0x000ee40008000800 */
[----:B------:R-:W-:-:S02]  /*1e4d0*/  VIADD R15, R15, UR32 ;  /* 0x000000200f0f7c36 */ /* 0x000fc40008000000 */
[----:B------:R-:W-:Y:S01]  /*1e4e0*/  VIADD R0, R198, 0x7a ;  /* 0x0000007ac6007836 */ /* 0x000fe20000000000 */
[----:B------:R-:W3:Y:S01]  /*1e4f0*/  LDCU UR12, c[0x0][0x398] ;  /* 0x00007300ff0c77ac */ /* 0x000ee20008000800 */
[C---:B------:R-:W-:Y:S02]  /*1e500*/  VIADD R13, R15.reuse, UR32 ;  /* 0x000000200f0d7c36 */ /* 0x040fe40008000000 */
[C---:B--2---:R-:W-:Y:S01]  /*1e510*/  IMAD.WIDE R6, R15.reuse, 0x4, R2 ;  /* 0x000000040f067825 */ /* 0x044fe200078e0202 */
[----:B------:R-:W-:Y:S01]  /*1e520*/  ISETP.GE.AND P1, PT, R0, UR11, PT ;  /* 0x0000000b00007c0c */ /* 0x000fe2000bf26270 */
[----:B------:R-:W2:Y:S02]  /*1e530*/  LDCU UR11, c[0x0][0x398] ;  /* 0x00007300ff0b77ac */ /* 0x000ea40008000800 */
[----:B-1----:R-:W-:Y:S01]  /*1e540*/  IMAD.WIDE R8, R15, 0x4, R196 ;  /* 0x000000040f087825 */ /* 0x002fe200078e02c4 */
[----:B------:R1:W-:Y:S01]  /*1e550*/  @P3 STG.E desc[UR22][R4.64], R58 ;  /* 0x0000003a04003986 */ /* 0x0003e2000c101916 */
[----:B------:R-:W2:Y:S02]  /*1e560*/  LDCU UR13, c[0x0][0x398] ;  /* 0x00007300ff0d77ac */ /* 0x000ea40008000800 */
[----:B------:R-:W-:Y:S01]  /*1e570*/  IMAD.WIDE R10, R13, 0x4, R2 ;  /* 0x000000040d0a7825 */ /* 0x000fe200078e0202 */
[C---:B------:R-:W-:Y:S01]  /*1e580*/  ISETP.LT.AND P6, PT, R200.reuse, UR4, !P6 ;  /* 0x00000004c8007c0c */ /* 0x040fe2000f7c1270 */
[----:B------:R2:W-:Y:S01]  /*1e590*/  @P4 STG.E desc[UR22][R6.64], R187 ;  /* 0x000000bb06004986 */ /* 0x0005e2000c101916 */
[----:B------:R-:W-:Y:S01]  /*1e5a0*/  ISETP.LT.AND P4, PT, R199, UR14, !P0 ;  /* 0x0000000ec7007c0c */ /* 0x000fe2000c781270 */
[----:B------:R-:W3:Y:S02]  /*1e5b0*/  LDCU UR4, c[0x0][0x398] ;  /* 0x00007300ff0477ac */ /* 0x000ee40008000800 */
[----:B------:R2:W-:Y:S01]  /*1e5c0*/  @P2 STG.E desc[UR22][R8.64], R59 ;  /* 0x0000003b08002986 */ /* 0x0005e2000c101916 */
[----:B-----5:R-:W-:Y:S01]  /*1e5d0*/  ISETP.LT.AND P2, PT, R200, UR15, !P0 ;  /* 0x0000000fc8007c0c */ /* 0x020fe2000c741270 */
[----:B------:R-:W5:Y:S01]  /*1e5e0*/  LDCU UR14, c[0x0][0x398] ;  /* 0x00007300ff0e77ac */ /* 0x000f620008000800 */
[C---:B-1----:R-:W-:Y:S01]  /*1e5f0*/  IMAD.WIDE R4, R13.reuse, 0x4, R196 ;  /* 0x000000040d047825 */ /* 0x042fe200078e02c4 */
[----:B------:R1:W-:Y:S01]  /*1e600*/  @P5 STG.E desc[UR22][R10.64], R188 ;  /* 0x000000bc0a005986 */ /* 0x0003e2000c101916 */
[----:B------:R-:W-:Y:S01]  /*1e610*/  IADD3 R13, PT, PT, R13, UR32, RZ ;  /* 0x000000200d0d7c10 */ /* 0x000fe2000fffe0ff */
[----:B------:R-:W3:Y:S01]  /*1e620*/  LDCU UR15, c[0x0][0x398] ;  /* 0x00007300ff0f77ac */ /* 0x000ee20008000800 */
[----:B------:R-:W-:-:S02]  /*1e630*/  IADD3 R0, PT, PT, R198, 0x7b, RZ ;  /* 0x0000007bc6007810 */ /* 0x000fc40007ffe0ff */
[----:B------:R-:W-:Y:S01]  /*1e640*/  ISETP.LT.AND P5, PT, R199, UR5, !P1 ;  /* 0x00000005c7007c0c */ /* 0x000fe2000cfa1270 */
[C---:B------:R-:W-:Y:S01]  /*1e650*/  VIADD R15, R13.reuse, UR32 ;  /* 0x000000200d0f7c36 */ /* 0x040fe20008000000 */
[----:B------:R-:W-:Y:S01]  /*1e660*/  ISETP.GE.AND P3, PT, R0, UR21, PT ;  /* 0x0000001500007c0c */ /* 0x000fe2000bf66270 */
[----:B------:R-:W-:Y:S02]  /*1e670*/  VIADD R0, R198, 0x7c ;  /* 0x0000007cc6007836 */ /* 0x000fe40000000000 */
[C---:B--2---:R-:W-:Y:S01]  /*1e680*/  IMAD.WIDE R6, R13.reuse, 0x4, R2 ;  /* 0x000000040d067825 */ /* 0x044fe200078e0202 */
[----:B------:R2:W-:Y:S01]  /*1e690*/  @P6 STG.E desc[UR22][R4.64], R60 ;  /* 0x0000003c04006986 */ /* 0x0005e2000c101916 */
[----:B------:R-:W2:Y:S02]  /*1e6a0*/  LDCU UR5, c[0x0][0x398] ;  /* 0x00007300ff0577ac */ /* 0x000ea40008000800 */
[----:B------:R-:W-:Y:S01]  /*1e6b0*/  IMAD.WIDE R8, R13, 0x4, R196 ;  /* 0x000000040d087825 */ /* 0x000fe200078e02c4 */
[----:B------:R-:W-:-:S03]  /*1e6c0*/  ISETP.GE.AND P0, PT, R0, UR25, PT ;  /* 0x0000001900007c0c */ /* 0x000fc6000bf06270 */
[----:B-1----:R-:W-:Y:S01]  /*1e6d0*/  IMAD.WIDE R10, R15, 0x4, R2 ;  /* 0x000000040f0a7825 */ /* 0x002fe200078e0202 */
[----:B------:R1:W-:Y:S01]  /*1e6e0*/  @P4 STG.E desc[UR22][R6.64], R189 ;  /* 0x000000bd06004986 */ /* 0x0003e2000c101916 */
[C---:B------:R-:W-:Y:S01]  /*1e6f0*/  ISETP.LT.AND P1, PT, R200.reuse, UR6, !P1 ;  /* 0x00000006c8007c0c */ /* 0x040fe2000cf21270 */
[----:B------:R-:W5:Y:S01]  /*1e700*/  LDCU UR6, c[0x0][0x398] ;  /* 0x00007300ff0677ac */ /* 0x000f620008000800 */
[----:B----4-:R-:W-:Y:S01]  /*1e710*/  ISETP.LT.AND P4, PT, R199, UR10, !P3 ;  /* 0x0000000ac7007c0c */ /* 0x010fe2000df81270 */
[----:B------:R4:W-:Y:S01]  /*1e720*/  @P2 STG.E desc[UR22][R8.64], R61 ;  /* 0x0000003d08002986 */ /* 0x0009e2000c101916 */
[----:B------:R-:W-:Y:S02]  /*1e730*/  ISETP.LT.AND P3, PT, R200, UR11, !P3 ;  /* 0x0000000bc8007c0c */ /* 0x000fe4000df61270 */
[----:B------:R-:W-:Y:S01]  /*1e740*/  IADD3 R13, PT, PT, R15, UR32, RZ ;  /* 0x000000200f0d7c10 */ /* 0x000fe2000fffe0ff */
[----:B------:R4:W-:Y:S01]  /*1e750*/  @P5 STG.E desc[UR22][R10.64], R190 ;  /* 0x000000be0a005986 */ /* 0x0009e2000c101916 */
[----:B---3--:R-:W-:Y:S01]  /*1e760*/  ISETP.LT.AND P5, PT, R199, UR8, !P0 ;  /* 0x00000008c7007c0c */ /* 0x008fe2000c7a1270 */
[----:B------:R-:W-:-:S02]  /*1e770*/  VIADD R0, R198, 0x7d ;  /* 0x0000007dc6007836 */ /* 0x000fc40000000000 */
[----:B------:R-:W-:Y:S02]  /*1e780*/  VIADD R17, R13, UR32 ;  /* 0x000000200d117c36 */ /* 0x000fe40008000000 */
[----:B--2---:R-:W-:Y:S01]  /*1e790*/  IMAD.WIDE R4, R15, 0x4, R196 ;  /* 0x000000040f047825 */ /* 0x004fe200078e02c4 */
[----:B------:R-:W-:-:S03]  /*1e7a0*/  ISETP.GE.AND P6, PT, R0, UR17, PT ;  /* 0x0000001100007c0c */ /* 0x000fc6000bfc6270 */
[C---:B-1----:R-:W-:Y:S01]  /*1e7b0*/  IMAD.WIDE R6, R13.reuse, 0x4, R2 ;  /* 0x000000040d067825 */ /* 0x042fe200078e0202 */
[----:B------:R1:W-:Y:S03]  /*1e7c0*/  @P1 STG.E desc[UR22][R4.64], R62 ;  /* 0x0000003e04001986 */ /* 0x0003e6000c101916 */
[----:B------:R-:W-:Y:S02]  /*1e7d0*/  VIADD R0, R198, 0x7e ;  /* 0x0000007ec6007836 */ /* 0x000fe40000000000 */
[----:B----4-:R-:W-:Y:S01]  /*1e7e0*/  IMAD.WIDE R8, R13, 0x4, R196 ;  /* 0x000000040d087825 */ /* 0x010fe200078e02c4 */
[----:B------:R2:W-:Y:S03]  /*1e7f0*/  @P4 STG.E desc[UR22][R6.64], R191 ;  /* 0x000000bf06004986 */ /* 0x0005e6000c101916 */
[----:B------:R-:W-:Y:S01]  /*1e800*/  IMAD.WIDE R10, R17, 0x4, R2 ;  /* 0x00000004110a7825 */ /* 0x000fe200078e0202 */
[----:B------:R-:W-:-:S03]  /*1e810*/  ISETP.GE.AND P2, PT, R0, UR19, PT ;  /* 0x0000001300007c0c */ /* 0x000fc6000bf46270 */
[----:B------:R-:W-:Y:S01]  /*1e820*/  VIADD R198, R198, 0x7f ;  /* 0x0000007fc6c67836 */ /* 0x000fe20000000000 */
[----:B------:R3:W-:Y:S01]  /*1e830*/  @P3 STG.E desc[UR22][R8.64], R63 ;  /* 0x0000003f08003986 */ /* 0x0007e2000c101916 */
[----:B------:R-:W-:Y:S01]  /*1e840*/  VIADD R13, R17, UR32 ;  /* 0x00000020110d7c36 */ /* 0x000fe20008000000 */
[----:B------:R-:W-:Y:S02]  /*1e850*/  ISETP.LT.AND P0, PT, R200, UR12, !P0 ;  /* 0x0000000cc8007c0c */ /* 0x000fe4000c701270 */
[----:B------:R4:W-:Y:S01]  /*1e860*/  @P5 STG.E desc[UR22][R10.64], R192 ;  /* 0x000000c00a005986 */ /* 0x0009e2000c101916 */
[----:B------:R-:W-:Y:S02]  /*1e870*/  ISETP.GE.AND P1, PT, R198, UR7, PT ;  /* 0x00000007c6007c0c */ /* 0x000fe4000bf26270 */
[----:B------:R-:W-:Y:S02]  /*1e880*/  ISETP.LT.AND P5, PT, R199, UR4, !P6 ;  /* 0x00000004c7007c0c */ /* 0x000fe4000f7a1270 */
[----:B------:R-:W-:-:S02]  /*1e890*/  ISETP.LT.AND P6, PT, R200, UR13, !P6 ;  /* 0x0000000dc8007c0c */ /* 0x000fc4000f7c1270 */
[----:B------:R-:W-:Y:S02]  /*1e8a0*/  ISETP.LT.AND P4, PT, R199, UR5, !P2 ;  /* 0x00000005c7007c0c */ /* 0x000fe4000d781270 */
[----:B------:R-:W-:Y:S02]  /*1e8b0*/  IADD3 R15, PT, PT, R13, UR32, RZ ;  /* 0x000000200d0f7c10 */ /* 0x000fe4000fffe0ff */
[C---:B-----5:R-:W-:Y:S02]  /*1e8c0*/  ISETP.LT.AND P2, PT, R200.reuse, UR14, !P2 ;  /* 0x0000000ec8007c0c */ /* 0x060fe4000d741270 */
[----:B------:R-:W-:Y:S02]  /*1e8d0*/  ISETP.LT.AND P3, PT, R199, UR15, !P1 ;  /* 0x0000000fc7007c0c */ /* 0x000fe4000cf61270 */
[----:B------:R-:W-:Y:S01]  /*1e8e0*/  ISETP.LT.AND P1, PT, R200, UR6, !P1 ;  /* 0x00000006c8007c0c */ /* 0x000fe2000cf21270 */
[----:B-1----:R-:W-:-:S04]  /*1e8f0*/  IMAD.WIDE R4, R17, 0x4, R196 ;  /* 0x0000000411047825 */ /* 0x002fc800078e02c4 */
[----:B------:R-:W-:Y:S02]  /*1e900*/  VIADD R17, R15, UR32 ;  /* 0x000000200f117c36 */ /* 0x000fe40008000000 */
[C---:B--2---:R-:W-:Y:S01]  /*1e910*/  IMAD.WIDE R6, R13.reuse, 0x4, R2 ;  /* 0x000000040d067825 */ /* 0x044fe200078e0202 */
[----:B------:R1:W-:Y:S03]  /*1e920*/  @P0 STG.E desc[UR22][R4.64], R64 ;  /* 0x0000004004000986 */ /* 0x0003e6000c101916 */
[----:B---3--:R-:W-:Y:S01]  /*1e930*/  IMAD.WIDE R8, R13, 0x4, R196 ;  /* 0x000000040d087825 */ /* 0x008fe200078e02c4 */
[----:B------:R1:W-:Y:S03]  /*1e940*/  @P5 STG.E desc[UR22][R6.64], R193 ;  /* 0x000000c106005986 */ /* 0x0003e6000c101916 */
[C---:B----4-:R-:W-:Y:S01]  /*1e950*/  IMAD.WIDE R10, R15.reuse, 0x4, R2 ;  /* 0x000000040f0a7825 */ /* 0x050fe200078e0202 */
[----:B------:R1:W-:Y:S03]  /*1e960*/  @P6 STG.E desc[UR22][R8.64], R65 ;  /* 0x0000004108006986 */ /* 0x0003e6000c101916 */
[----:B------:R-:W-:Y:S01]  /*1e970*/  IMAD.WIDE R12, R15, 0x4, R196 ;  /* 0x000000040f0c7825 */ /* 0x000fe200078e02c4 */
[----:B------:R1:W-:Y:S03]  /*1e980*/  @P4 STG.E desc[UR22][R10.64], R194 ;  /* 0x000000c20a004986 */ /* 0x0003e6000c101916 */
[C---:B------:R-:W-:Y:S01]  /*1e990*/  IMAD.WIDE R2, R17.reuse, 0x4, R2 ;  /* 0x0000000411027825 */ /* 0x040fe200078e0202 */
[----:B------:R1:W-:Y:S03]  /*1e9a0*/  @P2 STG.E desc[UR22][R12.64], R66 ;  /* 0x000000420c002986 */ /* 0x0003e6000c101916 */
[----:B------:R-:W-:Y:S01]  /*1e9b0*/  IMAD.WIDE R196, R17, 0x4, R196 ;  /* 0x0000000411c47825 */ /* 0x000fe200078e02c4 */
[----:B------:R1:W-:Y:S04]  /*1e9c0*/  @P3 STG.E desc[UR22][R2.64], R195 ;  /* 0x000000c302003986 */ /* 0x0003e8000c101916 */
[----:B------:R1:W-:Y:S01]  /*1e9d0*/  @P1 STG.E desc[UR22][R196.64], R67 ;  /* 0x00000043c4001986 */ /* 0x0003e2000c101916 */
[----:B------:R-:W-:Y:S06]  /*1e9e0*/  BAR.SYNC.DEFER_BLOCKING 0x0 ;  /* 0x0000000000007b1d */ /* 0x000fec0000010000 */
[----:B------:R-:W-:Y:S05]  /*1e9f0*/  BRA.U UP0, `(.L_x_14) ;  /* 0x0000000100a07547 */ /* 0x000fea000b800000 */
[----:B------:R-:W2:Y:S01]  /*1ea00*/  S2UR UR5, SR_CgaCtaId ;  /* 0x00000000000579c3 */ /* 0x000ea20000008800 */
[----:B------:R-:W-:Y:S01]  /*1ea10*/  NOP ;  /* 0x0000000000007918 */ /* 0x000fe20000000000 */
[----:B------:R-:W-:Y:S01]  /*1ea20*/  UMOV UR4, 0x50 ;  /* 0x0000005000047882 */ /* 0x000fe20000000000 */
[----:B------:R-:W-:Y:S02]  /*1ea30*/  IMAD.U32 R0, RZ, RZ, UR9 ;  /* 0x00000009ff007e24 */ /* 0x000fe4000f8e00ff */
[----:B-1----:R-:W-:Y:S02]  /*1ea40*/  HFMA2 R7, -RZ, RZ, 0, 5.9604644775390625e-08 ;  /* 0x00000001ff077431 */ /* 0x002fe400000001ff */
[----:B------:R-:W-:Y:S01]  /*1ea50*/  IMAD.MOV.U32 R3, RZ, RZ, 0xffff ;  /* 0x0000ffffff037424 */ /* 0x000fe200078e00ff */
[----:B------:R-:W-:-:S04]  /*1ea60*/  LOP3.LUT R0, R0, 0xffff, RZ, 0xc0, !PT ;  /* 0x0000ffff00007812 */ /* 0x000fc800078ec0ff */
[----:B------:R-:W-:-:S05]  /*1ea70*/  SHF.R.U32.HI R0, RZ, 0x5, R0 ;  /* 0x00000005ff007819 */ /* 0x000fca0000011600 */
[----:B------:R-:W-:Y:S01]  /*1ea80*/  VIADD R2, R0, 0x10 ;  /* 0x0000001000027836 */ /* 0x000fe20000000000 */
[----:B------:R-:W-:Y:S01]  /*1ea90*/  SHF.L.U32 R0, R3, R0, RZ ;  /* 0x0000000003007219 */ /* 0x000fe200000006ff */
[----:B--2---:R-:W-:-:S03]  /*1eaa0*/  ULEA UR6, UR5, UR4, 0x18 ;  /* 0x0000000405067291 */ /* 0x004fc6000f8ec0ff */
[----:B------:R-:W-:-:S04]  /*1eab0*/  SHF.L.U32 R3, R7, R2, RZ ;  /* 0x0000000207037219 */ /* 0x000fc800000006ff */
[----:B------:R-:W-:Y:S02]  /*1eac0*/  LOP3.LUT R0, R3, R0, RZ, 0xfc, !PT ;  /* 0x0000000003007212 */ /* 0x000fe400078efcff */
[----:B------:R-:W1:Y:S02]  /*1ead0*/  LDS R5, [UR6] ;  /* 0x00000006ff057984 */ /* 0x000e640008000800 */
[C---:B------:R-:W-:Y:S02]  /*1eae0*/  LOP3.LUT R2, R0.reuse, 0xffff, RZ, 0xc0, !PT ;  /* 0x0000ffff00027812 */ /* 0x040fe400078ec0ff */
[----:B-1----:R-:W-:-:S04]  /*1eaf0*/  LOP3.LUT R3, R0, 0xffff, R5, 0x80, !PT ;  /* 0x0000ffff00037812 */ /* 0x002fc800078e8005 */
[----:B------:R-:W-:-:S13]  /*1eb00*/  ISETP.NE.AND P0, PT, R3, R2, PT ;  /* 0x000000020300720c */ /* 0x000fda0003f05270 */
[----:B------:R-:W-:Y:S05]  /*1eb10*/  @P0 BRA `(.L_x_15) ;  /* 0x0000000000500947 */ /* 0x000fea0003800000 */
[----:B------:R-:W-:Y:S02]  /*1eb20*/  SHF.R.U32.HI R5, RZ, 0x10, R5 ;  /* 0x00000010ff057819 */ /* 0x000fe40000011605 */
[----:B------:R-:W-:-:S04]  /*1eb30*/  SHF.R.U32.HI R2, RZ, 0x10, R0 ;  /* 0x00000010ff027819 */ /* 0x000fc80000011600 */
[----:B------:R-:W-:-:S04]  /*1eb40*/  LOP3.LUT R5, R5, R2, RZ, 0xc0, !PT ;  /* 0x0000000205057212 */ /* 0x000fc800078ec0ff */
[----:B------:R-:W-:-:S13]  /*1eb50*/  ISETP.NE.AND P0, PT, R5, R2, PT ;  /* 0x000000020500720c */ /* 0x000fda0003f05270 */
[----:B------:R-:W-:Y:S05]  /*1eb60*/  @P0 BRA `(.L_x_16) ;  /* 0x0000000000300947 */ /* 0x000fea0003800000 */
[----:B------:R-:W-:Y:S01]  /*1eb70*/  R2UR UR4, R0 ;  /* 0x00000000000472ca */ /* 0x000fe200000e0000 */
[----:B------:R-:W-:Y:S01]  /*1eb80*/  VOTEU.ANY UR5, UPT, PT ;  /* 0x0000000000057886 */ /* 0x000fe200038e0100 */
[----:B------:R-:W1:Y:S01]  /*1eb90*/  S2R R0, SR_LANEID ;  /* 0x0000000000007919 */ /* 0x000e620000000000 */
[----:B------:R-:W-:-:S10]  /*1eba0*/  UFLO.U32 UR5, UR5 ;  /* 0x00000005000572bd */ /* 0x000fd400080e0000 */
[----:B------:R-:W-:-:S06]  /*1ebb0*/  ULOP3.LUT UR4, URZ, UR4, URZ, 0x33, !UPT ;  /* 0x00000004ff047292 */ /* 0x000fcc000f8e33ff */
[----:B------:R-:W-:-:S04]  /*1ebc0*/  IMAD.U32 R2, RZ, RZ, UR4 ;  /* 0x00000004ff027e24 */ /* 0x000fc8000f8e00ff */
[----:B------:R-:W2:Y:S02]  /*1ebd0*/  REDUX UR7, R2 ;  /* 0x00000000020773c4 */ /* 0x000ea40000000000 */
[----:B------:R3:W-:Y:S01]  /*1ebe0*/  UTCATOMSWS.AND URZ, UR4 ;  /* 0x0000000400ff79e3 */ /* 0x0007e20008000000 */
[----:B-1----:R-:W-:Y:S01]  /*1ebf0*/  ISETP.EQ.U32.AND P0, PT, R0, UR5, PT ;  /* 0x0000000500007c0c */ /* 0x002fe2000bf02070 */
[----:B--2---:R-:W-:-:S12]  /*1ec00*/  IMAD.U32 R0, RZ, RZ, UR7 ;  /* 0x00000007ff007e24 */ /* 0x004fd8000f8e00ff */
[----:B------:R3:W-:Y:S01]  /*1ec10*/  @P0 ATOMS.AND RZ, [UR6], R0 ;  /* 0x00000000ffff098c */ /* 0x0007e2000a800006 */
[----:B------:R-:W-:Y:S05]  /*1ec20*/  BRA `(.L_x_14) ;  /* 0x0000000000147947 */ /* 0x000fea0003800000 */
.L_x_16:
[----:B------:R-:W-:-:S07]  /*1ec30*/  MOV R2, 0x1ec50 ;  /* 0x0001ec5000027802 */ /* 0x000fce0000000f00 */
[----:B------:R-:W-:Y:S05]  /*1ec40*/  CALL.REL.NOINC `($__internal_0_$__cuda_sm10x_tcgen05_guardrail_trap_col_being_dealloced_not_returned_by_alloc) ;  /* 0x00000000002c7944 */ /* 0x000fea0003c00000 */
[----:B------:R-:W-:Y:S05]  /*1ec50*/  BRA `(.L_x_14) ;  /* 0x0000000000087947 */ /* 0x000fea0003800000 */
.L_x_15:
[----:B------:R-:W-:-:S07]  /*1ec60*/  MOV R2, 0x1ec80 ;  /* 0x0001ec8000027802 */ /* 0x000fce0000000f00 */
[----:B------:R-:W-:Y:S05]  /*1ec70*/  CALL.REL.NOINC `($__internal_2_$__cuda_sm10x_tcgen05_guardrail_trap_unallocated_columns_being_dealloced) ;  /* 0x0000000000387944 */ /* 0x000fea0003c00000 */
.L_x_14:
[----:B------:R-:W-:Y:S01]  /*1ec80*/  NOP ;  /* 0x0000000000007918 */ /* 0x000fe20000000000 */
[----:B---3--:R-:W-:Y:S05]  /*1ec90*/  EXIT ;  /* 0x000000000000794d */ /* 0x008fea0003800000 */
.L_x_9:
[----:B------:R-:W2:Y:S02]  /*1eca0*/  SYNCS.PHASECHK.TRANS64.TRYWAIT P2, [UR4], R4 ;  /* 0x00000004ff0075a7 */ /* 0x000ea40008041104 */
[----:B--2---:R-:W-:Y:S05]  /*1ecb0*/  @!P2 BRA `(.L_x_9) ;  /* 0xfffffffc00f8a947 */ /* 0x004fea000383ffff */
[----:B------:R-:W-:Y:S05]  /*1ecc0*/  BRA `(.L_x_17) ;  /* 0xffffff1400c87947 */ /* 0x000fea000383ffff */
.L_x_13:
[----:B------:R-:W5:Y:S02]  /*1ecd0*/  SYNCS.PHASECHK.TRANS64.TRYWAIT P0, [UR4], R0 ;  /* 0x00000000ff0075a7 */ /* 0x000f640008001104 */
[----:B-----5:R-:W-:Y:S05]  /*1ece0*/  @!P0 BRA `(.L_x_13) ;  /* 0xfffffffc00f88947 */ /* 0x020fea000383ffff */
[----:B------:R-:W-:Y:S05]  /*1ecf0*/  BRA `(.L_x_12) ;  /* 0xffffff9800307947 */ /* 0x000fea000383ffff */
        .weak           $__internal_0_$__cuda_sm10x_tcgen05_guardrail_trap_col_being_dealloced_not_returned_by_alloc
        .type           $__internal_0_$__cuda_sm10x_tcgen05_guardrail_trap_col_being_dealloced_not_returned_by_alloc,@function
        .size           $__internal_0_$__cuda_sm10x_tcgen05_guardrail_trap_col_being_dealloced_not_returned_by_alloc,($__internal_1_$__cuda_sm10x_tcgen05_guardrail_trap_phase_invalid_during_alloc - $__internal_0_$__cuda_sm10x_tcgen05_guardrail_trap_col_being_dealloced_not_returned_by_alloc)
$__internal_0_$__cuda_sm10x_tcgen05_guardrail_trap_col_being_dealloced_not_returned_by_alloc:
[----:B------:R-:W-:Y:S05]  /*1ed00*/  BPT.TRAP 0x1 ;  /* 0x000000040000795c */ /* 0x000fea0000300000 */
[----:B------:R-:W-:-:S04]  /*1ed10*/  MOV R3, 0x0 ;  /* 0x0000000000037802 */ /* 0x000fc80000000f00 */
[----:B------:R-:W-:Y:S05]  /*1ed20*/  RET.REL.NODEC R2 `(matmul_kernel) ;  /* 0xfffffe1002b47950 */ /* 0x000fea0003c3ffff */
        .weak           $__internal_1_$__cuda_sm10x_tcgen05_guardrail_trap_phase_invalid_during_alloc
        .type           $__internal_1_$__cuda_sm10x_tcgen05_guardrail_trap_phase_invalid_during_alloc,@function
        .size           $__internal_1_$__cuda_sm10x_tcgen05_guardrail_trap_phase_invalid_during_alloc,($__internal_2_$__cuda_sm10x_tcgen05_guardrail_trap_unallocated_columns_being_dealloced - $__internal_1_$__cuda_sm10x_tcgen05_guardrail_trap_phase_invalid_during_alloc)
$__internal_1_$__cuda_sm10x_tcgen05_guardrail_trap_phase_invalid_during_alloc:
[----:B------:R-:W-:Y:S05]  /*1ed30*/  BPT.TRAP 0x1 ;  /* 0x000000040000795c */ /* 0x000fea0000300000 */
[----:B------:R-:W-:-:S04]  /*1ed40*/  IMAD.MOV.U32 R3, RZ, RZ, 0x0 ;  /* 0x00000000ff037424 */ /* 0x000fc800078e00ff */
[----:B------:R-:W-:Y:S05]  /*1ed50*/  RET.REL.NODEC R2 `(matmul_kernel) ;  /* 0xfffffe1002a87950 */ /* 0x000fea0003c3ffff */
        .weak           $__internal_2_$__cuda_sm10x_tcgen05_guardrail_trap_unallocated_columns_being_dealloced
        .type           $__internal_2_$__cuda_sm10x_tcgen05_guardrail_trap_unallocated_columns_being_dealloced,@function
        .size           $__internal_2_$__cuda_sm10x_tcgen05_guardrail_trap_unallocated_columns_being_dealloced,(.L_x_21 - $__internal_2_$__cuda_sm10x_tcgen05_guardrail_trap_unallocated_columns_being_dealloced)
$__internal_2_$__cuda_sm10x_tcgen05_guardrail_trap_unallocated_columns_being_dealloced:
[----:B------:R-:W-:Y:S05]  /*1ed60*/  BPT.TRAP 0x1 ;  /* 0x000000040000795c */ /* 0x000fea0000300000 */
[----:B------:R-:W-:-:S04]  /*1ed70*/  IMAD.MOV.U32 R3, RZ, RZ, 0x0 ;  /* 0x00000000ff037424 */ /* 0x000fc800078e00ff */
[----:B------:R-:W-:Y:S05]  /*1ed80*/  RET.REL.NODEC R2 `(matmul_kernel) ;  /* 0xfffffe10029c7950 */ /* 0x000fea0003c3ffff */
.L_x_18:
[----:B------:R-:W-:-:S00]  /*1ed90*/  BRA `(.L_x_18) ;  /* 0xfffffffc00fc7947 */ /* 0x000fc0000383ffff */
[----:B------:R-:W-:-:S00]  /*1eda0*/  NOP ;  /* 0x0000000000007918 */ /* 0x000fc00000000000 */
        /* <DEDUP_REMOVED lines=13> */
.L_x_21:


//--------------------- .nv.shared.matmul_kernel  --------------------------
	.section	.nv.shared.matmul_kernel,"aw",@nobits
	.sectionflags	@""
	.align	16
	.zero		1024


//--------------------- .nv.shared.reserved.0     --------------------------
	.section	.nv.shared.reserved.0,"aw",@nobits
	.align	8
	.weak		__nv_reservedSMEM_offset_0_alias
	.size		__nv_reservedSMEM_offset_0_alias, 0, 64
	.other		__nv_reservedSMEM_offset_0_alias,@"STO_CUDA_RESERVED_SHARED STV_DEFAULT"
__nv_reservedSMEM_offset_0_alias:
	.zero		0
.nv.shared.reserved.0:
	.zero		64
	.weak		__nv_reservedSMEM_allocation_phase
	.type		__nv_reservedSMEM_allocation_phase,@object
	.size		__nv_reservedSMEM_allocation_phase,(.L_0 - __nv_reservedSMEM_allocation_phase)
__nv_reservedSMEM_allocation_phase:
	.zero		1
.L_0:
	.zero		7
	.weak		__nv_reservedSMEM_devtool_atexit_pc
	.type		__nv_reservedSMEM_devtool_atexit_pc,@object
	.size		__nv_reservedSMEM_devtool_atexit_pc,(__nv_reservedSMEM_allocation_mask - __nv_reservedSMEM_devtool_atexit_pc)
__nv_reservedSMEM_devtool_atexit_pc:
	.zero		8
	.weak		__nv_reservedSMEM_allocation_mask
	.type		__nv_reservedSMEM_allocation_mask,@object
	.size		__nv_reservedSMEM_allocation_mask,(.L_2 - __nv_reservedSMEM_allocation_mask)
__nv_reservedSMEM_allocation_mask:
	.zero		4
.L_2:


//--------------------- .nv.constant0.matmul_kernel --------------------------
	.section	.nv.constant0.matmul_kernel,"a",@progbits
	.sectionflags	@""
	.align	4
.nv.constant0.matmul_kernel:
	.zero		976


//--------------------- SYMBOLS --------------------------

	.type		.nv.reservedSmem.offset0,@object
	.size		.nv.reservedSmem.offset0,0x4
	.type		.nv.reservedSmem.cap,@object
	.size		.nv.reservedSmem.cap,0x4
